def matmul_kernel(
    a_ptr,
    b_ptr,
    c_ptr,
    M,
    N,
    K,
    stride_am,
    stride_ak,
    stride_bk,
    stride_bn,
    stride_cm,
    stride_cn,
    BLOCK_M: tl.constexpr,
    BLOCK_N: tl.constexpr,
    BLOCK_K: tl.constexpr,
    GROUP_M: tl.constexpr,
):
    pid = tl.program_id(axis=0)
    num_pid_m = tl.cdiv(M, BLOCK_M)
    num_pid_n = tl.cdiv(N, BLOCK_N)
    num_pid_in_group = GROUP_M * num_pid_n
    group_id = pid // num_pid_in_group
    first_pid_m = group_id * GROUP_M
    group_size_m = min(num_pid_m - first_pid_m, GROUP_M)
    pid_m = first_pid_m + ((pid % num_pid_in_group) % group_size_m)
    pid_n = (pid % num_pid_in_group) // group_size_m

    offs_am = (pid_m * BLOCK_M + tl.arange(0, BLOCK_M)) % M
    offs_bn = (pid_n * BLOCK_N + tl.arange(0, BLOCK_N)) % N
    offs_k = tl.arange(0, BLOCK_K)
    a_ptrs = a_ptr + offs_am[:, None] * stride_am + offs_k[None, :] * stride_ak
    b_ptrs = b_ptr + offs_k[:, None] * stride_bk + offs_bn[None, :] * stride_bn

    acc = tl.zeros((BLOCK_M, BLOCK_N), dtype=tl.float32)
    for kk in range(0, tl.cdiv(K, BLOCK_K)):
        a = tl.load(a_ptrs, mask=offs_k[None, :] < K - kk * BLOCK_K, other=0.0)
        b = tl.load(b_ptrs, mask=offs_k[:, None] < K - kk * BLOCK_K, other=0.0)
        acc = tl.dot(a, b, acc)
        a_ptrs += BLOCK_K * stride_ak
        b_ptrs += BLOCK_K * stride_bk

    c = acc.to(c_ptr.dtype.element_ty)
    offs_cm = pid_m * BLOCK_M + tl.arange(0, BLOCK_M)
    offs_cn = pid_n * BLOCK_N + tl.arange(0, BLOCK_N)
    c_ptrs = c_ptr + offs_cm[:, None] * stride_cm + offs_cn[None, :] * stride_cn
    mask = (offs_cm[:, None] < M) & (offs_cn[None, :] < N)
    tl.store(c_ptrs, c, mask=mask)

# config = {"BLOCK_K": 128, "BLOCK_M": 64, "BLOCK_N": 512, "GROUP_M": 8, "arch": "sm_80", "dtype": "bf16", "num_ctas": 1, "num_stages": 3, "num_warps": 16}
# arch = sm_80


// ===== COMPILED SASS (sm_80) =====

	.target	sm_80

	.elftype	@"ET_EXEC"


//--------------------- .note.nv.tkinfo           --------------------------
	.section	.note.nv.tkinfo,"",@"SHT_NOTE"
	.sectionflags	@"SHF_NOTE_NV_TKINFO"
	.tkinfo
        /*0018*/ 	.word	0x00000002
        /*0030*/ 	.string	""
        /*0030*/ 	.string	"ptxas"
        /*0030*/ 	.string	"Cuda compilation tools, release 13.0, V13.0.88"
        /*0030*/ 	.string	"Build cuda_13.0.r13.0/compiler.36424714_0"
        /*0030*/ 	.string	"-v  -suppress-debug-info  -lineinfo  -arch sm_80 "



//--------------------- .note.nv.cuinfo           --------------------------
	.section	.note.nv.cuinfo,"",@"SHT_NOTE"
	.sectionflags	@"SHF_NOTE_NV_CUINFO"
        /*0018*/ 	.short	0x0002
        /*001a*/ 	.short	0x0050
        /*001c*/ 	.short	0x0082
	.zero		2


//--------------------- .nv.info                  --------------------------
	.section	.nv.info,"",@"SHT_CUDA_INFO"
	.align	4


	//----- nvinfo : EIATTR_REGCOUNT
	.align		4
        /*0000*/ 	.byte	0x04, 0x2f
        /*0002*/ 	.short	(.L_1 - .L_0)
	.align		4
.L_0:
        /*0004*/ 	.word	index@(matmul_kernel)
        /*0008*/ 	.word	0x00000020


	//----- nvinfo : EIATTR_FRAME_SIZE
	.align		4
.L_1:
        /*000c*/ 	.byte	0x04, 0x11
        /*000e*/ 	.short	(.L_3 - .L_2)
	.align		4
.L_2:
        /*0010*/ 	.word	index@(matmul_kernel)
        /*0014*/ 	.word	0x00000fe0


	//----- nvinfo : EIATTR_MIN_STACK_SIZE
	.align		4
.L_3:
        /*0018*/ 	.byte	0x04, 0x12
        /*001a*/ 	.short	(.L_5 - .L_4)
	.align		4
.L_4:
        /*001c*/ 	.word	index@(matmul_kernel)
        /*0020*/ 	.word	0x00000fe0
.L_5:


//--------------------- .nv.info.matmul_kernel    --------------------------
	.section	.nv.info.matmul_kernel,"",@"SHT_CUDA_INFO"
	.sectionflags	@""
	.align	4


	//----- nvinfo : EIATTR_CUDA_API_VERSION
	.align		4
        /*0000*/ 	.byte	0x04, 0x37
        /*0002*/ 	.short	(.L_7 - .L_6)
.L_6:
        /*0004*/ 	.word	0x00000082


	//----- nvinfo : EIATTR_SW2861232_WAR
	.align		4
.L_7:
        /*0008*/ 	.byte	0x01, 0x35
	.zero		2


	//----- nvinfo : EIATTR_PARAM_CBANK
	.align		4
        /*000c*/ 	.byte	0x04, 0x0a
        /*000e*/ 	.short	(.L_9 - .L_8)
	.align		4
.L_8:
        /*0010*/ 	.word	index@(.nv.constant0.matmul_kernel)
        /*0014*/ 	.short	0x0160
        /*0016*/ 	.short	0x0050


	//----- nvinfo : EIATTR_CBANK_PARAM_SIZE
	.align		4
.L_9:
        /*0018*/ 	.byte	0x03, 0x19
        /*001a*/ 	.short	0x0050


	//----- nvinfo : EIATTR_KPARAM_INFO
	.align		4
        /*001c*/ 	.byte	0x04, 0x17
        /*001e*/ 	.short	(.L_11 - .L_10)
.L_10:
        /*0020*/ 	.word	0x00000000
        /*0024*/ 	.short	0x000d
        /*0026*/ 	.short	0x0048
        /*0028*/ 	.byte	0x00, 0xf4, 0x21, 0x00


	//----- nvinfo : EIATTR_KPARAM_INFO
	.align		4
.L_11:
        /*002c*/ 	.byte	0x04, 0x17
        /*002e*/ 	.short	(.L_13 - .L_12)
.L_12:
        /*0030*/ 	.word	0x00000000
        /*0034*/ 	.short	0x000c
        /*0036*/ 	.short	0x0040
        /*0038*/ 	.byte	0x00, 0xf4, 0x21, 0x00


	//----- nvinfo : EIATTR_KPARAM_INFO
	.align		4
.L_13:
        /*003c*/ 	.byte	0x04, 0x17
        /*003e*/ 	.short	(.L_15 - .L_14)
.L_14:
        /*0040*/ 	.word	0x00000000
        /*0044*/ 	.short	0x000b
        /*0046*/ 	.short	0x0038
        /*0048*/ 	.byte	0x00, 0xf0, 0x11, 0x00


	//----- nvinfo : EIATTR_KPARAM_INFO
	.align		4
.L_15:
        /*004c*/ 	.byte	0x04, 0x17
        /*004e*/ 	.short	(.L_17 - .L_16)
.L_16:
        /*0050*/ 	.word	0x00000000
        /*0054*/ 	.short	0x000a
        /*0056*/ 	.short	0x0034
        /*0058*/ 	.byte	0x00, 0xf0, 0x11, 0x00


	//----- nvinfo : EIATTR_KPARAM_INFO
	.align		4
.L_17:
        /*005c*/ 	.byte	0x04, 0x17
        /*005e*/ 	.short	(.L_19 - .L_18)
.L_18:
        /*0060*/ 	.word	0x00000000
        /*0064*/ 	.short	0x0009
        /*0066*/ 	.short	0x0030
        /*0068*/ 	.byte	0x00, 0xf0, 0x11, 0x00


	//----- nvinfo : EIATTR_KPARAM_INFO
	.align		4
.L_19:
        /*006c*/ 	.byte	0x04, 0x17
        /*006e*/ 	.short	(.L_21 - .L_20)
.L_20:
        /*0070*/ 	.word	0x00000000
        /*0074*/ 	.short	0x0008
        /*0076*/ 	.short	0x002c
        /*0078*/ 	.byte	0x00, 0xf0, 0x11, 0x00


	//----- nvinfo : EIATTR_KPARAM_INFO
	.align		4
.L_21:
        /*007c*/ 	.byte	0x04, 0x17
        /*007e*/ 	.short	(.L_23 - .L_22)
.L_22:
        /*0080*/ 	.word	0x00000000
        /*0084*/ 	.short	0x0007
        /*0086*/ 	.short	0x0028
        /*0088*/ 	.byte	0x00, 0xf0, 0x11, 0x00


	//----- nvinfo : EIATTR_KPARAM_INFO
	.align		4
.L_23:
        /*008c*/ 	.byte	0x04, 0x17
        /*008e*/ 	.short	(.L_25 - .L_24)
.L_24:
        /*0090*/ 	.word	0x00000000
        /*0094*/ 	.short	0x0006
        /*0096*/ 	.short	0x0024
        /*0098*/ 	.byte	0x00, 0xf0, 0x11, 0x00


	//----- nvinfo : EIATTR_KPARAM_INFO
	.align		4
.L_25:
        /*009c*/ 	.byte	0x04, 0x17
        /*009e*/ 	.short	(.L_27 - .L_26)
.L_26:
        /*00a0*/ 	.word	0x00000000
        /*00a4*/ 	.short	0x0005
        /*00a6*/ 	.short	0x0020
        /*00a8*/ 	.byte	0x00, 0xf0, 0x11, 0x00


	//----- nvinfo : EIATTR_KPARAM_INFO
	.align		4
.L_27:
        /*00ac*/ 	.byte	0x04, 0x17
        /*00ae*/ 	.short	(.L_29 - .L_28)
.L_28:
        /*00b0*/ 	.word	0x00000000
        /*00b4*/ 	.short	0x0004
        /*00b6*/ 	.short	0x001c
        /*00b8*/ 	.byte	0x00, 0xf0, 0x11, 0x00


	//----- nvinfo : EIATTR_KPARAM_INFO
	.align		4
.L_29:
        /*00bc*/ 	.byte	0x04, 0x17
        /*00be*/ 	.short	(.L_31 - .L_30)
.L_30:
        /*00c0*/ 	.word	0x00000000
        /*00c4*/ 	.short	0x0003
        /*00c6*/ 	.short	0x0018
        /*00c8*/ 	.byte	0x00, 0xf0, 0x11, 0x00


	//----- nvinfo : EIATTR_KPARAM_INFO
	.align		4
.L_31:
        /*00cc*/ 	.byte	0x04, 0x17
        /*00ce*/ 	.short	(.L_33 - .L_32)
.L_32:
        /*00d0*/ 	.word	0x00000000
        /*00d4*/ 	.short	0x0002
        /*00d6*/ 	.short	0x0010
        /*00d8*/ 	.byte	0x00, 0xf4, 0x21, 0x00


	//----- nvinfo : EIATTR_KPARAM_INFO
	.align		4
.L_33:
        /*00dc*/ 	.byte	0x04, 0x17
        /*00de*/ 	.short	(.L_35 - .L_34)
.L_34:
        /*00e0*/ 	.word	0x00000000
        /*00e4*/ 	.short	0x0001
        /*00e6*/ 	.short	0x0008
        /*00e8*/ 	.byte	0x00, 0xf4, 0x21, 0x00


	//----- nvinfo : EIATTR_KPARAM_INFO
	.align		4
.L_35:
        /*00ec*/ 	.byte	0x04, 0x17
        /*00ee*/ 	.short	(.L_37 - .L_36)
.L_36:
        /*00f0*/ 	.word	0x00000000
        /*00f4*/ 	.short	0x0000
        /*00f6*/ 	.short	0x0000
        /*00f8*/ 	.byte	0x00, 0xf4, 0x21, 0x00


	//----- nvinfo : EIATTR_MAXREG_COUNT
	.align		4
.L_37:
        /*00fc*/ 	.byte	0x03, 0x1b
        /*00fe*/ 	.short	0x0080


	//----- nvinfo : EIATTR_NUM_BARRIERS
	.align		4
        /*0100*/ 	.byte	0x02, 0x4c
        /*0102*/ 	.byte	0x01
	.zero		1


	//----- nvinfo : EIATTR_ANNOTATIONS
	.align		4
        /*0104*/ 	.byte	0x04, 0x55
        /*0106*/ 	.short	(.L_39 - .L_38)


	//   ....[0]....
.L_38:
        /*0108*/ 	.word	0x00000001
        /*010c*/ 	.byte	0x80, 0x00, 0x00, 0x00, 0x01, 0x00, 0x00, 0x00, 0xc0, 0x00, 0x00, 0x00, 0x01, 0x00, 0x00, 0x00
        /* <DEDUP_REMOVED lines=1754> */
        /*6ebc*/ 	.byte	0xa0, 0x1a, 0x02, 0x00, 0x01, 0x00, 0x00, 0x00, 0xb0, 0x1a, 0x02, 0x00


	//----- nvinfo : EIATTR_MERCURY_ISA_VERSION
	.align		4
.L_39:
        /*6ec8*/ 	.byte	0x03, 0x5f
        /*6eca*/ 	.short	0x0000


	//----- nvinfo : EIATTR_EXIT_INSTR_OFFSETS
	.align		4
        /*6ecc*/ 	.byte	0x04, 0x1c
        /*6ece*/ 	.short	(.L_41 - .L_40)


	//   ....[0]....
.L_40:
        /*6ed0*/ 	.word	0x00021de0


	//   ....[1]....
        /*6ed4*/ 	.word	0x00021e10


	//----- nvinfo : EIATTR_REQNTID
	.align		4
.L_41:
        /*6ed8*/ 	.byte	0x04, 0x10
        /*6eda*/ 	.short	(.L_43 - .L_42)
.L_42:
        /*6edc*/ 	.word	0x00000200
        /*6ee0*/ 	.word	0x00000001
        /*6ee4*/ 	.word	0x00000001
.L_43:


//--------------------- .nv.callgraph             --------------------------
	.section	.nv.callgraph,"",@"SHT_CUDA_CALLGRAPH"
	.align	4
	.sectionentsize	8
	.align		4
        /*0000*/ 	.word	0x00000000
	.align		4
        /*0004*/ 	.word	0xffffffff
	.align		4
        /*0008*/ 	.word	0x00000000
	.align		4
        /*000c*/ 	.word	0xfffffffe
	.align		4
        /*0010*/ 	.word	0x00000000
	.align		4
        /*0014*/ 	.word	0xfffffffd
	.align		4
        /*0018*/ 	.word	0x00000000
	.align		4
        /*001c*/ 	.word	0xfffffffc


//--------------------- .nv.rel.action            --------------------------
	.section	.nv.rel.action,"",@"SHT_CUDA_RELOCINFO"
	.align	8
	.sectionentsize	8
        /*0000*/ 	.byte	0x73, 0x00, 0x00, 0x00, 0x00, 0x00, 0x00, 0x00, 0x00, 0x00, 0x00, 0x11, 0x25, 0x00, 0x05, 0x36


//--------------------- .nv.constant0.matmul_kernel --------------------------
	.section	.nv.constant0.matmul_kernel,"a",@progbits
	.sectionflags	@""
	.align	4
.nv.constant0.matmul_kernel:
	.zero		432


//--------------------- .text.matmul_kernel       --------------------------
	.section	.text.matmul_kernel,"ax",@progbits
	.sectioninfo	@"SHI_REGISTERS=32"
	.align	128
        .global         matmul_kernel
        .type           matmul_kernel,@function
        .size           matmul_kernel,(.L_x_4 - matmul_kernel)
        .other          matmul_kernel,@"STO_CUDA_ENTRY STV_DEFAULT"
matmul_kernel:
.text.matmul_kernel:
[----:B------:R-:W-:-:S03]  /*0000*/  IMAD.MOV.U32 R1, RZ, RZ, c[0x0][0x28] ;  /* 0x00000a00ff017624 */ /* 0x000fc600078e00ff */
[----:B------:R-:W-:Y:S01]  /*0010*/  IMAD.MOV.U32 R0, RZ, RZ, c[0x0][0x17c] ;  /* 0x00005f00ff007624 */ /* 0x000fe200078e00ff */
[----:B------:R-:W0:Y:S01]  /*0020*/  S2R R11, SR_TID.X ;  /* 0x00000000000b7919 */ /* 0x000e220000002100 */
[----:B------:R-:W-:Y:S01]  /*0030*/  IADD3 R1, R1, -0xfe0, RZ ;  /* 0xfffff02001017810 */ /* 0x000fe20007ffe0ff */
[----:B------:R-:W-:Y:S01]  /*0040*/  ULDC.64 UR6, c[0x0][0x118] ;  /* 0x0000460000067ab9 */ /* 0x000fe20000000a00 */
[----:B------:R-:W-:Y:S01]  /*0050*/  CS2R R28, SRZ ;  /* 0x00000000001c7805 */ /* 0x000fe2000001ff00 */
[----:B------:R-:W-:Y:S01]  /*0060*/  IADD3 R0, R0, 0x1ff, RZ ;  /* 0x000001ff00007810 */ /* 0x000fe20007ffe0ff */
[----:B------:R-:W-:Y:S01]  /*0070*/  CS2R R26, SRZ ;  /* 0x00000000001a7805 */ /* 0x000fe2000001ff00 */
[----:B------:R-:W-:Y:S01]  /*0080*/  STL [R1+0x8], RZ ;  /* 0x000008ff01007387 */ /* 0x000fe20000100800 */
[----:B------:R-:W-:Y:S01]  /*0090*/  CS2R R24, SRZ ;  /* 0x0000000000187805 */ /* 0x000fe2000001ff00 */
[----:B------:R-:W-:Y:S01]  /*00a0*/  SHF.R.S32.HI R3, RZ, 0x1f, R0 ;  /* 0x0000001fff037819 */ /* 0x000fe20000011400 */
[----:B------:R-:W-:Y:S01]  /*00b0*/  CS2R R22, SRZ ;  /* 0x0000000000167805 */ /* 0x000fe2000001ff00 */
[----:B------:R-:W-:Y:S01]  /*00c0*/  STL [R1+0xc], RZ ;  /* 0x00000cff01007387 */ /* 0x000fe20000100800 */
[----:B------:R-:W-:Y:S01]  /*00d0*/  CS2R R20, SRZ ;  /* 0x0000000000147805 */ /* 0x000fe2000001ff00 */
[----:B------:R-:W-:Y:S01]  /*00e0*/  LEA.HI R3, R3, R0, RZ, 0x9 ;  /* 0x0000000003037211 */ /* 0x000fe200078f48ff */
[----:B------:R-:W-:Y:S01]  /*00f0*/  CS2R R18, SRZ ;  /* 0x0000000000127805 */ /* 0x000fe2000001ff00 */
[----:B------:R-:W-:Y:S01]  /*0100*/  CS2R R16, SRZ ;  /* 0x0000000000107805 */ /* 0x000fe2000001ff00 */
[----:B------:R-:W-:Y:S01]  /*0110*/  CS2R R14, SRZ ;  /* 0x00000000000e7805 */ /* 0x000fe2000001ff00 */
[----:B------:R-:W-:Y:S01]  /*0120*/  SHF.R.S32.HI R0, RZ, 0x9, R3 ;  /* 0x00000009ff007819 */ /* 0x000fe20000011403 */
[----:B------:R-:W-:Y:S01]  /*0130*/  CS2R R12, SRZ ;  /* 0x00000000000c7805 */ /* 0x000fe2000001ff00 */
[----:B------:R-:W1:Y:S03]  /*0140*/  S2R R3, SR_CTAID.X ;  /* 0x0000000000037919 */ /* 0x000e660000002500 */
[----:B------:R-:W-:-:S05]  /*0150*/  IMAD.SHL.U32 R0, R0, 0x8, RZ ;  /* 0x0000000800007824 */ /* 0x000fca00078e00ff */
[-C--:B------:R-:W-:Y:S02]  /*0160*/  IABS R7, R0.reuse ;  /* 0x0000000000077213 */ /* 0x080fe40000000000 */
[----:B------:R-:W-:Y:S02]  /*0170*/  IABS R10, R0 ;  /* 0x00000000000a7213 */ /* 0x000fe40000000000 */
[----:B------:R-:W2:Y:S01]  /*0180*/  I2F.RP R2, R7 ;  /* 0x0000000700027306 */ /* 0x000ea20000209400 */
[----:B-1----:R-:W-:-:S07]  /*0190*/  IABS R8, R3 ;  /* 0x0000000300087213 */ /* 0x002fce0000000000 */
[----:B--2---:R-:W1:Y:S02]  /*01a0*/  MUFU.RCP R2, R2 ;  /* 0x0000000200027308 */ /* 0x004e640000001000 */
[----:B-1----:R-:W-:Y:S01]  /*01b0*/  IADD3 R4, R2, 0xffffffe, RZ ;  /* 0x0ffffffe02047810 */ /* 0x002fe20007ffe0ff */
[----:B------:R-:W-:-:S05]  /*01c0*/  IMAD.MOV R2, RZ, RZ, -R10 ;  /* 0x000000ffff027224 */ /* 0x000fca00078e0a0a */
[----:B------:R1:W2:Y:S02]  /*01d0*/  F2I.FTZ.U32.TRUNC.NTZ R5, R4 ;  /* 0x0000000400057305 */ /* 0x0002a4000021f000 */
[----:B-1----:R-:W-:Y:S02]  /*01e0*/  IMAD.MOV.U32 R4, RZ, RZ, RZ ;  /* 0x000000ffff047224 */ /* 0x002fe400078e00ff */
[----:B--2---:R-:W-:-:S04]  /*01f0*/  IMAD.MOV R6, RZ, RZ, -R5 ;  /* 0x000000ffff067224 */ /* 0x004fc800078e0a05 */
[----:B------:R-:W-:Y:S02]  /*0200*/  IMAD R9, R6, R7, RZ ;  /* 0x0000000706097224 */ /* 0x000fe400078e02ff */
[----:B------:R-:W-:Y:S02]  /*0210*/  IMAD.MOV.U32 R6, RZ, RZ, R8 ;  /* 0x000000ffff067224 */ /* 0x000fe400078e0008 */
[----:B------:R-:W-:-:S06]  /*0220*/  IMAD.HI.U32 R5, R5, R9, R4 ;  /* 0x0000000905057227 */ /* 0x000fcc00078e0004 */
[----:B------:R-:W-:-:S04]  /*0230*/  IMAD.HI.U32 R5, R5, R6, RZ ;  /* 0x0000000605057227 */ /* 0x000fc800078e00ff */
[----:B------:R-:W-:-:S05]  /*0240*/  IMAD R2, R5, R2, R6 ;  /* 0x0000000205027224 */ /* 0x000fca00078e0206 */
[----:B------:R-:W-:-:S13]  /*0250*/  ISETP.GT.U32.AND P1, PT, R7, R2, PT ;  /* 0x000000020700720c */ /* 0x000fda0003f24070 */
[----:B------:R-:W-:Y:S01]  /*0260*/  @!P1 IMAD.IADD R2, R2, 0x1, -R7 ;  /* 0x0000000102029824 */ /* 0x000fe200078e0a07 */
[----:B------:R-:W-:Y:S02]  /*0270*/  @!P1 IADD3 R5, R5, 0x1, RZ ;  /* 0x0000000105059810 */ /* 0x000fe40007ffe0ff */
[----:B------:R-:W-:Y:S02]  /*0280*/  ISETP.NE.AND P1, PT, R0, RZ, PT ;  /* 0x000000ff0000720c */ /* 0x000fe40003f25270 */
[----:B------:R-:W-:Y:S02]  /*0290*/  ISETP.GE.U32.AND P0, PT, R2, R7, PT ;  /* 0x000000070200720c */ /* 0x000fe40003f06070 */
[----:B------:R-:W-:-:S04]  /*02a0*/  LOP3.LUT R2, R3, R0, RZ, 0x3c, !PT ;  /* 0x0000000003027212 */ /* 0x000fc800078e3cff */
[----:B------:R-:W-:Y:S01]  /*02b0*/  ISETP.GE.AND P2, PT, R2, RZ, PT ;  /* 0x000000ff0200720c */ /* 0x000fe20003f46270 */
[----:B------:R-:W-:-:S05]  /*02c0*/  IMAD.MOV.U32 R2, RZ, RZ, c[0x0][0x178] ;  /* 0x00005e00ff027624 */ /* 0x000fca00078e00ff */
[----:B------:R-:W-:Y:S02]  /*02d0*/  IADD3 R2, R2, 0x3f, RZ ;  /* 0x0000003f02027810 */ /* 0x000fe40007ffe0ff */
[----:B------:R-:W-:-:S05]  /*02e0*/  @P0 IADD3 R5, R5, 0x1, RZ ;  /* 0x0000000105050810 */ /* 0x000fca0007ffe0ff */
[----:B------:R-:W-:Y:S01]  /*02f0*/  IMAD.MOV.U32 R4, RZ, RZ, R5 ;  /* 0x000000ffff047224 */ /* 0x000fe200078e0005 */
[----:B------:R-:W-:-:S03]  /*0300*/  SHF.R.S32.HI R5, RZ, 0x1f, R2 ;  /* 0x0000001fff057819 */ /* 0x000fc60000011402 */
[----:B------:R-:W-:Y:S01]  /*0310*/  @!P2 IMAD.MOV R4, RZ, RZ, -R4 ;  /* 0x000000ffff04a224 */ /* 0x000fe200078e0a04 */
[----:B------:R-:W-:Y:S02]  /*0320*/  @!P1 LOP3.LUT R4, RZ, R0, RZ, 0x33, !PT ;  /* 0x00000000ff049212 */ /* 0x000fe400078e33ff */
[----:B------:R-:W-:-:S03]  /*0330*/  LEA.HI R5, R5, R2, RZ, 0x6 ;  /* 0x0000000205057211 */ /* 0x000fc600078f30ff */
[----:B------:R-:W-:Y:S02]  /*0340*/  IMAD.SHL.U32 R2, R4, 0x8, RZ ;  /* 0x0000000804027824 */ /* 0x000fe400078e00ff */
[----:B------:R-:W-:-:S03]  /*0350*/  IMAD.MOV R4, RZ, RZ, -R4 ;  /* 0x000000ffff047224 */ /* 0x000fc600078e0a04 */
[----:B------:R-:W-:Y:S01]  /*0360*/  LEA.HI.SX32 R5, R5, -R2, 0x1a ;  /* 0x8000000205057211 */ /* 0x000fe200078fd2ff */
[----:B------:R-:W-:Y:S02]  /*0370*/  IMAD R9, R0, R4, R3 ;  /* 0x0000000400097224 */ /* 0x000fe400078e0203 */
[----:B------:R-:W-:Y:S01]  /*0380*/  IMAD.MOV.U32 R4, RZ, RZ, RZ ;  /* 0x000000ffff047224 */ /* 0x000fe200078e00ff */
[----:B------:R-:W-:-:S04]  /*0390*/  IMNMX R10, R5, 0x8, PT ;  /* 0x00000008050a7817 */ /* 0x000fc80003800200 */
[-C--:B------:R-:W-:Y:S02]  /*03a0*/  IABS R8, R10.reuse ;  /* 0x0000000a00087213 */ /* 0x080fe40000000000 */
[----:B------:R-:W-:Y:S02]  /*03b0*/  IABS R0, R10 ;  /* 0x0000000a00007213 */ /* 0x000fe40000000000 */
[----:B------:R-:W1:Y:S08]  /*03c0*/  I2F.RP R6, R8 ;  /* 0x0000000800067306 */ /* 0x000e700000209400 */
[----:B-1----:R-:W1:Y:S02]  /*03d0*/  MUFU.RCP R6, R6 ;  /* 0x0000000600067308 */ /* 0x002e640000001000 */
[----:B-1----:R-:W-:-:S06]  /*03e0*/  IADD3 R5, R6, 0xffffffe, RZ ;  /* 0x0ffffffe06057810 */ /* 0x002fcc0007ffe0ff */
[----:B------:R-:W1:Y:S02]  /*03f0*/  F2I.FTZ.U32.TRUNC.NTZ R5, R5 ;  /* 0x0000000500057305 */ /* 0x000e64000021f000 */
[----:B-1----:R-:W-:-:S04]  /*0400*/  IMAD.MOV R7, RZ, RZ, -R5 ;  /* 0x000000ffff077224 */ /* 0x002fc800078e0a05 */
[----:B------:R-:W-:Y:S01]  /*0410*/  IMAD.MOV.U32 R3, RZ, RZ, R7 ;  /* 0x000000ffff037224 */ /* 0x000fe200078e0007 */
[----:B------:R-:W-:-:S03]  /*0420*/  IABS R7, R9 ;  /* 0x0000000900077213 */ /* 0x000fc60000000000 */
[----:B------:R-:W-:-:S04]  /*0430*/  IMAD R3, R3, R8, RZ ;  /* 0x0000000803037224 */ /* 0x000fc800078e02ff */
[----:B------:R-:W-:-:S04]  /*0440*/  IMAD.HI.U32 R4, R5, R3, R4 ;  /* 0x0000000305047227 */ /* 0x000fc800078e0004 */
[----:B------:R-:W-:Y:S02]  /*0450*/  IMAD.MOV R3, RZ, RZ, -R0 ;  /* 0x000000ffff037224 */ /* 0x000fe400078e0a00 */
[----:B------:R-:W-:Y:S01]  /*0460*/  IMAD.HI.U32 R0, R4, R7, RZ ;  /* 0x0000000704007227 */ /* 0x000fe200078e00ff */
[----:B0-----:R-:W-:-:S03]  /*0470*/  LOP3.LUT R4, R11, 0x3f, RZ, 0xc0, !PT ;  /* 0x0000003f0b047812 */ /* 0x001fc600078ec0ff */
[----:B------:R-:W-:Y:S02]  /*0480*/  IMAD R3, R0, R3, R7 ;  /* 0x0000000300037224 */ /* 0x000fe400078e0207 */
[----:B------:R-:W-:-:S03]  /*0490*/  CS2R R6, SRZ ;  /* 0x0000000000067805 */ /* 0x000fc6000001ff00 */
[----:B------:R-:W-:-:S13]  /*04a0*/  ISETP.GT.U32.AND P1, PT, R8, R3, PT ;  /* 0x000000030800720c */ /* 0x000fda0003f24070 */
[----:B------:R-:W-:Y:S01]  /*04b0*/  @!P1 IMAD.IADD R3, R3, 0x1, -R8 ;  /* 0x0000000103039824 */ /* 0x000fe200078e0a08 */
[----:B------:R-:W-:Y:S02]  /*04c0*/  @!P1 IADD3 R0, R0, 0x1, RZ ;  /* 0x0000000100009810 */ /* 0x000fe40007ffe0ff */
[----:B------:R-:W-:Y:S02]  /*04d0*/  ISETP.NE.AND P1, PT, R10, RZ, PT ;  /* 0x000000ff0a00720c */ /* 0x000fe40003f25270 */
[----:B------:R-:W-:Y:S02]  /*04e0*/  ISETP.GE.U32.AND P0, PT, R3, R8, PT ;  /* 0x000000080300720c */ /* 0x000fe40003f06070 */
[----:B------:R-:W-:-:S04]  /*04f0*/  LOP3.LUT R3, R9, R10, RZ, 0x3c, !PT ;  /* 0x0000000a09037212 */ /* 0x000fc800078e3cff */
[----:B------:R-:W-:-:S07]  /*0500*/  ISETP.GE.AND P2, PT, R3, RZ, PT ;  /* 0x000000ff0300720c */ /* 0x000fce0003f46270 */
[----:B------:R-:W-:-:S06]  /*0510*/  @P0 IADD3 R0, R0, 0x1, RZ ;  /* 0x0000000100000810 */ /* 0x000fcc0007ffe0ff */
[----:B------:R-:W-:Y:S01]  /*0520*/  @!P2 IMAD.MOV R0, RZ, RZ, -R0 ;  /* 0x000000ffff00a224 */ /* 0x000fe200078e0a00 */
[----:B------:R-:W-:-:S05]  /*0530*/  @!P1 LOP3.LUT R0, RZ, R10, RZ, 0x33, !PT ;  /* 0x0000000aff009212 */ /* 0x000fca00078e33ff */
[----:B------:R-:W-:Y:S02]  /*0540*/  IMAD.MOV R3, RZ, RZ, -R0 ;  /* 0x000000ffff037224 */ /* 0x000fe400078e0a00 */
[----:B------:R-:W-:Y:S02]  /*0550*/  IMAD.SHL.U32 R0, R0, 0x200, RZ ;  /* 0x0000020000007824 */ /* 0x000fe400078e00ff */
[----:B------:R-:W-:Y:S02]  /*0560*/  IMAD R3, R10, R3, R9 ;  /* 0x000000030a037224 */ /* 0x000fe400078e0209 */
[----:B------:R-:W-:Y:S01]  /*0570*/  CS2R R10, SRZ ;  /* 0x00000000000a7805 */ /* 0x000fe2000001ff00 */
[----:B------:R-:W-:Y:S01]  /*0580*/  CS2R R8, SRZ ;  /* 0x0000000000087805 */ /* 0x000fe2000001ff00 */
[----:B------:R-:W-:Y:S02]  /*0590*/  IMAD.IADD R3, R2, 0x1, R3 ;  /* 0x0000000102037824 */ /* 0x000fe400078e0203 */
[----:B------:R-:W-:-:S02]  /*05a0*/  IMAD.MOV.U32 R2, RZ, RZ, c[0x0][0x180] ;  /* 0x00006000ff027624 */ /* 0x000fc400078e00ff */
[----:B------:R-:W-:Y:S02]  /*05b0*/  IMAD R3, R3, 0x40, R4 ;  /* 0x0000004003037824 */ /* 0x000fe400078e0204 */
[----:B------:R-:W-:-:S03]  /*05c0*/  CS2R R4, SRZ ;  /* 0x0000000000047805 */ /* 0x000fc6000001ff00 */
[----:B------:R0:W-:Y:S04]  /*05d0*/  STL [R1+0x598], R3 ;  /* 0x0005980301007387 */ /* 0x0001e80000100800 */
[----:B------:R1:W-:Y:S04]  /*05e0*/  STL [R1], RZ ;  /* 0x000000ff01007387 */ /* 0x0003e80000100800 */
[----:B------:R1:W-:Y:S01]  /*05f0*/  STL [R1+0x4], RZ ;  /* 0x000004ff01007387 */ /* 0x0003e20000100800 */
[----:B0-----:R-:W-:-:S03]  /*0600*/  IADD3 R3, R2, 0x7f, RZ ;  /* 0x0000007f02037810 */ /* 0x001fc60007ffe0ff */
[----:B------:R1:W-:Y:S01]  /*0610*/  STL [R1+0x13c], R0 ;  /* 0x00013c0001007387 */ /* 0x0003e20000100800 */
[----:B------:R-:W-:Y:S02]  /*0620*/  ISETP.GE.AND P0, PT, R3, 0x80, PT ;  /* 0x000000800300780c */ /* 0x000fe40003f06270 */
[----:B------:R-:W-:-:S11]  /*0630*/  CS2R R2, SRZ ;  /* 0x0000000000027805 */ /* 0x000fd6000001ff00 */
[----:B------:R-:W-:Y:S05]  /*0640*/  @!P0 BRA `(.L_x_0) ;  /* 0x0001efc000008947 */ /* 0x000fea0003800000 */
[----:B-1----:R-:W2:Y:S01]  /*0650*/  LDL R10, [R1+0x598] ;  /* 0x00059800010a7983 */ /* 0x002ea20000100800 */
[----:B------:R-:W-:Y:S01]  /*0660*/  IABS R21, c[0x0][0x17c] ;  /* 0x00005f0000157a13 */ /* 0x000fe20000000000 */
[----:B------:R-:W-:Y:S01]  /*0670*/  IMAD.MOV.U32 R11, RZ, RZ, R0 ;  /* 0x000000ffff0b7224 */ /* 0x000fe200078e0000 */
[----:B------:R-:W-:Y:S02]  /*0680*/  IABS R0, c[0x0][0x178] ;  /* 0x00005e0000007a13 */ /* 0x000fe40000000000 */
[----:B------:R-:W0:Y:S08]  /*0690*/  I2F.RP R6, R21 ;  /* 0x0000001500067306 */ /* 0x000e300000209400 */
[----:B------:R-:W1:Y:S01]  /*06a0*/  I2F.RP R7, R0 ;  /* 0x0000000000077306 */ /* 0x000e620000209400 */
[----:B------:R-:W3:Y:S07]  /*06b0*/  S2R R5, SR_TID.X ;  /* 0x0000000000057919 */ /* 0x000eee0000002100 */
[----:B0-----:R-:W0:Y:S08]  /*06c0*/  MUFU.RCP R6, R6 ;  /* 0x0000000600067308 */ /* 0x001e300000001000 */
[----:B-1----:R-:W1:Y:S01]  /*06d0*/  MUFU.RCP R7, R7 ;  /* 0x0000000700077308 */ /* 0x002e620000001000 */
[----:B0-----:R-:W-:-:S07]  /*06e0*/  IADD3 R2, R6, 0xffffffe, RZ ;  /* 0x0ffffffe06027810 */ /* 0x001fce0007ffe0ff */
[----:B------:R0:W4:Y:S01]  /*06f0*/  F2I.FTZ.U32.TRUNC.NTZ R3, R2 ;  /* 0x0000000200037305 */ /* 0x000122000021f000 */
[----:B---3--:R-:W-:Y:S02]  /*0700*/  LOP3.LUT R9, R5, 0x180, RZ, 0xc0, !PT ;  /* 0x0000018005097812 */ /* 0x008fe400078ec0ff */
[----:B-1----:R-:W-:-:S05]  /*0710*/  IADD3 R4, R7, 0xffffffe, RZ ;  /* 0x0ffffffe07047810 */ /* 0x002fca0007ffe0ff */
[----:B------:R-:W1:Y:S01]  /*0720*/  F2I.FTZ.U32.TRUNC.NTZ R5, R4 ;  /* 0x0000000400057305 */ /* 0x000e62000021f000 */
[----:B------:R-:W-:Y:S01]  /*0730*/  LEA.HI R23, R9, R11, RZ, 0x19 ;  /* 0x0000000b09177211 */ /* 0x000fe200078fc8ff */
[----:B0-----:R-:W-:Y:S02]  /*0740*/  IMAD.MOV.U32 R2, RZ, RZ, RZ ;  /* 0x000000ffff027224 */ /* 0x001fe400078e00ff */
[----:B----4-:R-:W-:-:S04]  /*0750*/  IMAD.MOV R8, RZ, RZ, -R3 ;  /* 0x000000ffff087224 */ /* 0x010fc800078e0a03 */
[----:B------:R-:W-:Y:S01]  /*0760*/  IMAD R9, R8, R21, RZ ;  /* 0x0000001508097224 */ /* 0x000fe200078e02ff */
[----:B------:R-:W-:Y:S01]  /*0770*/  IABS R22, R23 ;  /* 0x0000001700167213 */ /* 0x000fe20000000000 */
[----:B-1----:R-:W-:Y:S02]  /*0780*/  IMAD.MOV R11, RZ, RZ, -R5 ;  /* 0x000000ffff0b7224 */ /* 0x002fe400078e0a05 */
[----:B------:R-:W-:Y:S01]  /*0790*/  IMAD.HI.U32 R3, R3, R9, R2 ;  /* 0x0000000903037227 */ /* 0x000fe200078e0002 */
[----:B------:R-:W-:-:S03]  /*07a0*/  IADD3 R7, R23, 0x1f8, RZ ;  /* 0x000001f817077810 */ /* 0x000fc60007ffe0ff */
[----:B------:R-:W-:Y:S02]  /*07b0*/  IMAD R11, R11, R0, RZ ;  /* 0x000000000b0b7224 */ /* 0x000fe400078e02ff */
[----:B------:R-:W-:Y:S02]  /*07c0*/  IMAD.MOV.U32 R4, RZ, RZ, RZ ;  /* 0x000000ffff047224 */ /* 0x000fe400078e00ff */
[----:B------:R-:W-:Y:S01]  /*07d0*/  IMAD.HI.U32 R2, R3, R22, RZ ;  /* 0x0000001603027227 */ /* 0x000fe200078e00ff */
[----:B------:R-:W-:-:S03]  /*07e0*/  IADD3 R9, R23, 0x1fc, RZ ;  /* 0x000001fc17097810 */ /* 0x000fc60007ffe0ff */
[----:B------:R-:W-:Y:S01]  /*07f0*/  IMAD.HI.U32 R4, R5, R11, R4 ;  /* 0x0000000b05047227 */ /* 0x000fe200078e0004 */
[----:B------:R-:W-:-:S03]  /*0800*/  IABS R8, R9 ;  /* 0x0000000900087213 */ /* 0x000fc60000000000 */
[----:B------:R-:W-:-:S04]  /*0810*/  IMAD.MOV R5, RZ, RZ, -R2 ;  /* 0x000000ffff057224 */ /* 0x000fc800078e0a02 */
[----:B------:R-:W-:-:S05]  /*0820*/  IMAD R22, R21, R5, R22 ;  /* 0x0000000515167224 */ /* 0x000fca00078e0216 */
[----:B------:R-:W-:Y:S01]  /*0830*/  ISETP.GT.U32.AND P0, PT, R21, R22, PT ;  /* 0x000000161500720c */ /* 0x000fe20003f04070 */
[----:B------:R-:W-:-:S05]  /*0840*/  IMAD.MOV.U32 R13, RZ, RZ, c[0x0][0x180] ;  /* 0x00006000ff0d7624 */ /* 0x000fca00078e00ff */
[----:B------:R-:W-:-:S07]  /*0850*/  IADD3 R13, R13, 0x7f, RZ ;  /* 0x0000007f0d0d7810 */ /* 0x000fce0007ffe0ff */
[----:B------:R-:W-:Y:S01]  /*0860*/  @!P0 IMAD.IADD R22, R22, 0x1, -R21 ;  /* 0x0000000116168824 */ /* 0x000fe200078e0a15 */
[----:B------:R-:W-:-:S04]  /*0870*/  ISETP.GE.AND P5, PT, R23, RZ, PT ;  /* 0x000000ff1700720c */ /* 0x000fc80003fa6270 */
[----:B------:R-:W-:-:S13]  /*0880*/  ISETP.GT.U32.AND P0, PT, R21, R22, PT ;  /* 0x000000161500720c */ /* 0x000fda0003f04070 */
[----:B------:R-:W-:-:S04]  /*0890*/  @!P0 IMAD.IADD R22, R22, 0x1, -R21 ;  /* 0x0000000116168824 */ /* 0x000fc800078e0a15 */
[----:B------:R-:W-:Y:S01]  /*08a0*/  @!P5 IMAD.MOV R22, RZ, RZ, -R22 ;  /* 0x000000ffff16d224 */ /* 0x000fe200078e0a16 */
[----:B------:R-:W-:-:S04]  /*08b0*/  ISETP.GE.AND P4, PT, R7, RZ, PT ;  /* 0x000000ff0700720c */ /* 0x000fc80003f86270 */
[----:B------:R-:W-:Y:S01]  /*08c0*/  STL [R1+0x750], R22 ;  /* 0x0007501601007387 */ /* 0x000fe20000100800 */
[----:B------:R-:W-:Y:S02]  /*08d0*/  ISETP.GE.AND P1, PT, R9, RZ, PT ;  /* 0x000000ff0900720c */ /* 0x000fe40003f26270 */
[----:B--2---:R-:W-:-:S05]  /*08e0*/  IABS R6, R10 ;  /* 0x0000000a00067213 */ /* 0x004fca0000000000 */
[----:B------:R-:W-:Y:S01]  /*08f0*/  IMAD.MOV.U32 R11, RZ, RZ, R6 ;  /* 0x000000ffff0b7224 */ /* 0x000fe200078e0006 */
[----:B------:R-:W-:-:S05]  /*0900*/  IABS R6, R7 ;  /* 0x0000000700067213 */ /* 0x000fca0000000000 */
[----:B------:R-:W-:Y:S02]  /*0910*/  IMAD.MOV.U32 R2, RZ, RZ, R6 ;  /* 0x000000ffff027224 */ /* 0x000fe400078e0006 */
[----:B------:R-:W-:-:S04]  /*0920*/  IMAD.HI.U32 R6, R4, R11, RZ ;  /* 0x0000000b04067227 */ /* 0x000fc800078e00ff */
[----:B------:R-:W-:-:S04]  /*0930*/  IMAD.HI.U32 R4, R3, R8, RZ ;  /* 0x0000000803047227 */ /* 0x000fc800078e00ff */
[----:B------:R-:W-:Y:S02]  /*0940*/  IMAD.MOV R6, RZ, RZ, -R6 ;  /* 0x000000ffff067224 */ /* 0x000fe400078e0a06 */
[----:B------:R-:W-:Y:S02]  /*0950*/  IMAD.MOV R4, RZ, RZ, -R4 ;  /* 0x000000ffff047224 */ /* 0x000fe400078e0a04 */
[C---:B------:R-:W-:Y:S02]  /*0960*/  IMAD R14, R0.reuse, R6, R11 ;  /* 0x00000006000e7224 */ /* 0x040fe400078e020b */
[----:B------:R-:W-:Y:S02]  /*0970*/  IMAD R4, R21, R4, R8 ;  /* 0x0000000415047224 */ /* 0x000fe400078e0208 */
[----:B------:R-:W-:Y:S01]  /*0980*/  IMAD.HI.U32 R5, R3, R2, RZ ;  /* 0x0000000203057227 */ /* 0x000fe200078e00ff */
[----:B------:R-:W-:Y:S02]  /*0990*/  ISETP.GT.U32.AND P2, PT, R0, R14, PT ;  /* 0x0000000e0000720c */ /* 0x000fe40003f44070 */
[----:B------:R-:W-:Y:S01]  /*09a0*/  ISETP.GT.U32.AND P6, PT, R21, R4, PT ;  /* 0x000000041500720c */ /* 0x000fe20003fc4070 */
[----:B------:R-:W-:Y:S01]  /*09b0*/  IMAD.MOV R5, RZ, RZ, -R5 ;  /* 0x000000ffff057224 */ /* 0x000fe200078e0a05 */
[----:B------:R-:W-:-:S02]  /*09c0*/  IADD3 R11, R23, 0x1f4, RZ ;  /* 0x000001f4170b7810 */ /* 0x000fc40007ffe0ff */
[----:B------:R-:W-:Y:S01]  /*09d0*/  IADD3 R10, R23, 0x1f0, RZ ;  /* 0x000001f0170a7810 */ /* 0x000fe20007ffe0ff */
[----:B------:R-:W-:Y:S01]  /*09e0*/  IMAD R2, R21, R5, R2 ;  /* 0x0000000515027224 */ /* 0x000fe200078e0202 */
[----:B------:R-:W-:Y:S02]  /*09f0*/  SHF.R.S32.HI R5, RZ, 0x1f, R13 ;  /* 0x0000001fff057819 */ /* 0x000fe4000001140d */
[----:B------:R-:W-:Y:S02]  /*0a00*/  IABS R8, R11 ;  /* 0x0000000b00087213 */ /* 0x000fe40000000000 */
[----:B------:R-:W-:Y:S01]  /*0a10*/  IABS R12, R10 ;  /* 0x0000000a000c7213 */ /* 0x000fe20000000000 */
[----:B------:R-:W-:Y:S01]  /*0a20*/  @!P2 IMAD.IADD R14, R14, 0x1, -R0 ;  /* 0x000000010e0ea824 */ /* 0x000fe200078e0a00 */
[----:B------:R-:W-:Y:S01]  /*0a30*/  LEA.HI R6, R5, R13, RZ, 0x7 ;  /* 0x0000000d05067211 */ /* 0x000fe200078f38ff */
[----:B------:R-:W-:Y:S01]  /*0a40*/  IMAD.HI.U32 R5, R3, R8, RZ ;  /* 0x0000000803057227 */ /* 0x000fe200078e00ff */
[----:B------:R-:W-:-:S03]  /*0a50*/  ISETP.GT.U32.AND P3, PT, R21, R2, PT ;  /* 0x000000021500720c */ /* 0x000fc60003f64070 */
[----:B------:R-:W-:Y:S01]  /*0a60*/  @!P6 IMAD.IADD R4, R4, 0x1, -R21 ;  /* 0x000000010404e824 */ /* 0x000fe200078e0a15 */
[----:B------:R-:W-:Y:S01]  /*0a70*/  ISETP.GT.U32.AND P6, PT, R0, R14, PT ;  /* 0x0000000e0000720c */ /* 0x000fe20003fc4070 */
[----:B------:R-:W-:-:S04]  /*0a80*/  IMAD.HI.U32 R6, R3, R12, RZ ;  /* 0x0000000c03067227 */ /* 0x000fc800078e00ff */
[----:B------:R-:W-:Y:S02]  /*0a90*/  IMAD.MOV R5, RZ, RZ, -R5 ;  /* 0x000000ffff057224 */ /* 0x000fe400078e0a05 */
[----:B------:R-:W-:Y:S02]  /*0aa0*/  IMAD.MOV R6, RZ, RZ, -R6 ;  /* 0x000000ffff067224 */ /* 0x000fe400078e0a06 */
[C---:B------:R-:W-:Y:S02]  /*0ab0*/  IMAD R13, R21.reuse, R5, R8 ;  /* 0x00000005150d7224 */ /* 0x040fe400078e0208 */
[----:B------:R-:W-:-:S03]  /*0ac0*/  IMAD R12, R21, R6, R12 ;  /* 0x00000006150c7224 */ /* 0x000fc600078e020c */
[C---:B------:R-:W-:Y:S01]  /*0ad0*/  ISETP.GT.U32.AND P5, PT, R21.reuse, R13, PT ;  /* 0x0000000d1500720c */ /* 0x040fe20003fa4070 */
[----:B------:R-:W-:Y:S02]  /*0ae0*/  @!P3 IMAD.IADD R2, R2, 0x1, -R21 ;  /* 0x000000010202b824 */ /* 0x000fe400078e0a15 */
[----:B------:R-:W-:Y:S01]  /*0af0*/  @!P6 IMAD.IADD R14, R14, 0x1, -R0 ;  /* 0x000000010e0ee824 */ /* 0x000fe200078e0a00 */
[C---:B------:R-:W-:Y:S02]  /*0b00*/  ISETP.GT.U32.AND P6, PT, R21.reuse, R12, PT ;  /* 0x0000000c1500720c */ /* 0x040fe40003fc4070 */
[----:B------:R-:W-:Y:S02]  /*0b10*/  ISETP.GT.U32.AND P3, PT, R21, R2, PT ;  /* 0x000000021500720c */ /* 0x000fe40003f64070 */
[C---:B------:R-:W-:Y:S02]  /*0b20*/  IADD3 R5, R23.reuse, 0x1ec, RZ ;  /* 0x000001ec17057810 */ /* 0x040fe40007ffe0ff */
[----:B------:R-:W-:-:S02]  /*0b30*/  IADD3 R7, R23, 0x1e8, RZ ;  /* 0x000001e817077810 */ /* 0x000fc40007ffe0ff */
[----:B------:R-:W-:Y:S01]  /*0b40*/  IABS R8, R5 ;  /* 0x0000000500087213 */ /* 0x000fe20000000000 */
[--C-:B------:R-:W-:Y:S01]  /*0b50*/  @!P5 IMAD.IADD R13, R13, 0x1, -R21.reuse ;  /* 0x000000010d0dd824 */ /* 0x100fe200078e0a15 */
[----:B------:R0:W-:Y:S03]  /*0b60*/  STL [R1+0x10], R14 ;  /* 0x0000100e01007387 */ /* 0x0001e60000100800 */
[--C-:B------:R-:W-:Y:S01]  /*0b70*/  @!P6 IMAD.IADD R12, R12, 0x1, -R21.reuse ;  /* 0x000000010c0ce824 */ /* 0x100fe200078e0a15 */
[----:B------:R-:W-:Y:S01]  /*0b80*/  ISETP.GT.U32.AND P5, PT, R21, R13, PT ;  /* 0x0000000d1500720c */ /* 0x000fe20003fa4070 */
[----:B------:R-:W-:Y:S01]  /*0b90*/  IMAD.HI.U32 R0, R3, R8, RZ ;  /* 0x0000000803007227 */ /* 0x000fe200078e00ff */
[----:B------:R-:W-:Y:S02]  /*0ba0*/  ISETP.GT.U32.AND P0, PT, R21, R4, PT ;  /* 0x000000041500720c */ /* 0x000fe40003f04070 */
[----:B0-----:R-:W-:Y:S01]  /*0bb0*/  IABS R14, R7 ;  /* 0x00000007000e7213 */ /* 0x001fe20000000000 */
[----:B------:R-:W-:Y:S01]  /*0bc0*/  @!P3 IMAD.IADD R2, R2, 0x1, -R21 ;  /* 0x000000010202b824 */ /* 0x000fe200078e0a15 */
[----:B------:R-:W-:Y:S01]  /*0bd0*/  ISETP.GE.AND P3, PT, R5, RZ, PT ;  /* 0x000000ff0500720c */ /* 0x000fe20003f66270 */
[----:B------:R-:W-:Y:S01]  /*0be0*/  IMAD.MOV R0, RZ, RZ, -R0 ;  /* 0x000000ffff007224 */ /* 0x000fe200078e0a00 */
[----:B------:R-:W-:Y:S01]  /*0bf0*/  ISETP.GT.U32.AND P6, PT, R21, R12, PT ;  /* 0x0000000c1500720c */ /* 0x000fe20003fc4070 */
[----:B------:R-:W-:Y:S01]  /*0c00*/  IMAD.HI.U32 R5, R3, R14, RZ ;  /* 0x0000000e03057227 */ /* 0x000fe200078e00ff */
[----:B------:R-:W-:-:S03]  /*0c10*/  ISETP.GE.AND P2, PT, R11, RZ, PT ;  /* 0x000000ff0b00720c */ /* 0x000fc60003f46270 */
[----:B------:R-:W-:Y:S02]  /*0c20*/  IMAD.MOV R5, RZ, RZ, -R5 ;  /* 0x000000ffff057224 */ /* 0x000fe400078e0a05 */
[C---:B------:R-:W-:Y:S02]  /*0c30*/  IMAD R11, R21.reuse, R0, R8 ;  /* 0x00000000150b7224 */ /* 0x040fe400078e0208 */
[----:B------:R-:W-:Y:S02]  /*0c40*/  IMAD R5, R21, R5, R14 ;  /* 0x0000000515057224 */ /* 0x000fe400078e020e */
[--C-:B------:R-:W-:Y:S01]  /*0c50*/  @!P5 IMAD.IADD R13, R13, 0x1, -R21.reuse ;  /* 0x000000010d0dd824 */ /* 0x100fe200078e0a15 */
[C---:B------:R-:W-:Y:S01]  /*0c60*/  ISETP.GT.U32.AND P5, PT, R21.reuse, R11, PT ;  /* 0x0000000b1500720c */ /* 0x040fe20003fa4070 */
[--C-:B------:R-:W-:Y:S02]  /*0c70*/  @!P0 IMAD.IADD R4, R4, 0x1, -R21.reuse ;  /* 0x0000000104048824 */ /* 0x100fe400078e0a15 */
[----:B------:R-:W-:Y:S01]  /*0c80*/  @!P6 IMAD.IADD R12, R12, 0x1, -R21 ;  /* 0x000000010c0ce824 */ /* 0x000fe200078e0a15 */
[----:B------:R-:W-:Y:S01]  /*0c90*/  ISETP.GT.U32.AND P6, PT, R21, R5, PT ;  /* 0x000000051500720c */ /* 0x000fe20003fc4070 */
[----:B------:R-:W-:Y:S01]  /*0ca0*/  IMAD.MOV.U32 R9, RZ, RZ, R4 ;  /* 0x000000ffff097224 */ /* 0x000fe200078e0004 */
[----:B------:R-:W-:-:S02]  /*0cb0*/  IADD3 R6, R23, 0x1e4, RZ ;  /* 0x000001e417067810 */ /* 0x000fc40007ffe0ff */
[----:B------:R-:W-:Y:S01]  /*0cc0*/  IADD3 R8, R23, 0x1e0, RZ ;  /* 0x000001e017087810 */ /* 0x000fe20007ffe0ff */
[----:B------:R-:W-:Y:S01]  /*0cd0*/  @!P1 IMAD.MOV R9, RZ, RZ, -R9 ;  /* 0x000000ffff099224 */ /* 0x000fe200078e0a09 */
[----:B------:R-:W-:Y:S02]  /*0ce0*/  ISETP.GE.AND P0, PT, R10, RZ, PT ;  /* 0x000000ff0a00720c */ /* 0x000fe40003f06270 */
[----:B------:R-:W-:Y:S01]  /*0cf0*/  IABS R10, R6 ;  /* 0x00000006000a7213 */ /* 0x000fe20000000000 */
[--C-:B------:R-:W-:Y:S01]  /*0d00*/  @!P5 IMAD.IADD R11, R11, 0x1, -R21.reuse ;  /* 0x000000010b0bd824 */ /* 0x100fe200078e0a15 */
[----:B------:R-:W-:Y:S01]  /*0d10*/  IABS R17, R8 ;  /* 0x0000000800117213 */ /* 0x000fe20000000000 */
[----:B------:R0:W-:Y:S02]  /*0d20*/  STL [R1+0xf4], R9 ;  /* 0x0000f40901007387 */ /* 0x0001e40000100800 */
[----:B------:R-:W-:Y:S01]  /*0d30*/  @!P6 IMAD.IADD R5, R5, 0x1, -R21 ;  /* 0x000000010505e824 */ /* 0x000fe200078e0a15 */
[----:B------:R-:W-:Y:S01]  /*0d40*/  ISETP.GT.U32.AND P6, PT, R21, R11, PT ;  /* 0x0000000b1500720c */ /* 0x000fe20003fc4070 */
[----:B------:R-:W-:Y:S01]  /*0d50*/  IMAD.HI.U32 R0, R3, R10, RZ ;  /* 0x0000000a03007227 */ /* 0x000fe200078e00ff */
[----:B------:R-:W-:-:S02]  /*0d60*/  ISETP.GE.AND P1, PT, R7, RZ, PT ;  /* 0x000000ff0700720c */ /* 0x000fc40003f26270 */
[----:B0-----:R-:W-:Y:S01]  /*0d70*/  IADD3 R9, R23, 0x1dc, RZ ;  /* 0x000001dc17097810 */ /* 0x001fe20007ffe0ff */
[----:B------:R-:W-:Y:S01]  /*0d80*/  IMAD.HI.U32 R4, R3, R17, RZ ;  /* 0x0000001103047227 */ /* 0x000fe200078e00ff */
[----:B------:R-:W-:Y:S02]  /*0d90*/  IADD3 R7, R23, 0x1d8, RZ ;  /* 0x000001d817077810 */ /* 0x000fe40007ffe0ff */
[----:B------:R-:W-:Y:S01]  /*0da0*/  IABS R15, R9 ;  /* 0x00000009000f7213 */ /* 0x000fe20000000000 */
[----:B------:R-:W-:Y:S01]  /*0db0*/  IMAD.MOV R0, RZ, RZ, -R0 ;  /* 0x000000ffff007224 */ /* 0x000fe200078e0a00 */
[----:B------:R-:W-:Y:S01]  /*0dc0*/  IABS R14, R7 ;  /* 0x00000007000e7213 */ /* 0x000fe20000000000 */
[----:B------:R-:W-:Y:S02]  /*0dd0*/  IMAD.MOV R4, RZ, RZ, -R4 ;  /* 0x000000ffff047224 */ /* 0x000fe400078e0a04 */
[----:B------:R-:W-:Y:S01]  /*0de0*/  @!P4 IMAD.MOV R2, RZ, RZ, -R2 ;  /* 0x000000ffff02c224 */ /* 0x000fe200078e0a02 */
[----:B------:R-:W-:Y:S01]  /*0df0*/  ISETP.GE.AND P4, PT, R6, RZ, PT ;  /* 0x000000ff0600720c */ /* 0x000fe20003f86270 */
[----:B------:R-:W-:-:S04]  /*0e00*/  IMAD.HI.U32 R16, R3, R15, RZ ;  /* 0x0000000f03107227 */ /* 0x000fc800078e00ff */
[----:B------:R-:W-:Y:S01]  /*0e10*/  IMAD R10, R21, R0, R10 ;  /* 0x00000000150a7224 */ /* 0x000fe200078e020a */
[----:B------:R-:W-:Y:S01]  /*0e20*/  IADD3 R0, R23, 0x1d4, RZ ;  /* 0x000001d417007810 */ /* 0x000fe20007ffe0ff */
[----:B------:R-:W-:Y:S01]  /*0e30*/  IMAD R6, R21, R4, R17 ;  /* 0x0000000415067224 */ /* 0x000fe200078e0211 */
[----:B------:R0:W-:Y:S01]  /*0e40*/  STL [R1+0xf0], R2 ;  /* 0x0000f00201007387 */ /* 0x0001e20000100800 */
[----:B------:R-:W-:Y:S01]  /*0e50*/  IMAD.MOV R16, RZ, RZ, -R16 ;  /* 0x000000ffff107224 */ /* 0x000fe200078e0a10 */
[----:B------:R-:W-:Y:S01]  /*0e60*/  IABS R4, R0 ;  /* 0x0000000000047213 */ /* 0x000fe20000000000 */
[----:B------:R-:W-:Y:S01]  /*0e70*/  @!P6 IMAD.IADD R11, R11, 0x1, -R21 ;  /* 0x000000010b0be824 */ /* 0x000fe200078e0a15 */
[----:B------:R-:W-:Y:S01]  /*0e80*/  ISETP.GT.U32.AND P6, PT, R21, R6, PT ;  /* 0x000000061500720c */ /* 0x000fe20003fc4070 */
[----:B------:R-:W-:Y:S02]  /*0e90*/  IMAD.MOV.U32 R18, RZ, RZ, R13 ;  /* 0x000000ffff127224 */ /* 0x000fe400078e000d */
[----:B0-----:R-:W-:-:S02]  /*0ea0*/  IMAD.MOV.U32 R2, RZ, RZ, R14 ;  /* 0x000000ffff027224 */ /* 0x001fc400078e000e */
[----:B------:R-:W-:Y:S02]  /*0eb0*/  IMAD R15, R21, R16, R15 ;  /* 0x00000010150f7224 */ /* 0x000fe400078e020f */
[----:B------:R-:W-:-:S04]  /*0ec0*/  IMAD.HI.U32 R13, R3, R2, RZ ;  /* 0x00000002030d7227 */ /* 0x000fc800078e00ff */
[----:B------:R-:W-:Y:S02]  /*0ed0*/  IMAD.MOV.U32 R16, RZ, RZ, R12 ;  /* 0x000000ffff107224 */ /* 0x000fe400078e000c */
[----:B------:R-:W-:-:S04]  /*0ee0*/  IMAD.HI.U32 R12, R3, R4, RZ ;  /* 0x00000004030c7227 */ /* 0x000fc800078e00ff */
[----:B------:R-:W-:Y:S02]  /*0ef0*/  IMAD.MOV R13, RZ, RZ, -R13 ;  /* 0x000000ffff0d7224 */ /* 0x000fe400078e0a0d */
[----:B------:R-:W-:Y:S01]  /*0f00*/  @!P0 IMAD.MOV R16, RZ, RZ, -R16 ;  /* 0x000000ffff108224 */ /* 0x000fe200078e0a10 */
[----:B------:R-:W-:Y:S01]  /*0f10*/  ISETP.GE.AND P0, PT, R8, RZ, PT ;  /* 0x000000ff0800720c */ /* 0x000fe20003f06270 */
[----:B------:R-:W-:Y:S02]  /*0f20*/  IMAD.MOV R8, RZ, RZ, -R12 ;  /* 0x000000ffff087224 */ /* 0x000fe400078e0a0c */
[----:B------:R-:W-:Y:S02]  /*0f30*/  IMAD.MOV.U32 R14, RZ, RZ, R11 ;  /* 0x000000ffff0e7224 */ /* 0x000fe400078e000b */
[C---:B------:R-:W-:Y:S02]  /*0f40*/  IMAD R12, R21.reuse, R13, R2 ;  /* 0x0000000d150c7224 */ /* 0x040fe400078e0202 */
[----:B------:R-:W-:Y:S01]  /*0f50*/  @!P3 IMAD.MOV R14, RZ, RZ, -R14 ;  /* 0x000000ffff0eb224 */ /* 0x000fe200078e0a0e */
[C---:B------:R-:W-:Y:S01]  /*0f60*/  ISETP.GT.U32.AND P3, PT, R21.reuse, R15, PT ;  /* 0x0000000f1500720c */ /* 0x040fe20003f64070 */
[----:B------:R-:W-:Y:S01]  /*0f70*/  @!P6 IMAD.IADD R6, R6, 0x1, -R21 ;  /* 0x000000010606e824 */ /* 0x000fe200078e0a15 */
[C---:B------:R-:W-:Y:S01]  /*0f80*/  ISETP.GT.U32.AND P6, PT, R21.reuse, R12, PT ;  /* 0x0000000c1500720c */ /* 0x040fe20003fc4070 */
[----:B------:R-:W-:Y:S01]  /*0f90*/  @!P2 IMAD.MOV R18, RZ, RZ, -R18 ;  /* 0x000000ffff12a224 */ /* 0x000fe200078e0a12 */
[----:B------:R-:W-:-:S02]  /*0fa0*/  ISETP.GT.U32.AND P5, PT, R21, R10, PT ;  /* 0x0000000a1500720c */ /* 0x000fc40003fa4070 */
[----:B------:R-:W-:Y:S02]  /*0fb0*/  ISETP.GT.U32.AND P2, PT, R21, R5, PT ;  /* 0x000000051500720c */ /* 0x000fe40003f44070 */
[----:B------:R-:W-:-:S04]  /*0fc0*/  IADD3 R13, R23, 0x1d0, RZ ;  /* 0x000001d0170d7810 */ /* 0x000fc80007ffe0ff */
[----:B------:R-:W-:Y:S01]  /*0fd0*/  IABS R2, R13 ;  /* 0x0000000d00027213 */ /* 0x000fe20000000000 */
[--C-:B------:R-:W-:Y:S01]  /*0fe0*/  @!P3 IMAD.IADD R15, R15, 0x1, -R21.reuse ;  /* 0x000000010f0fb824 */ /* 0x100fe200078e0a15 */
[----:B------:R-:W-:Y:S01]  /*0ff0*/  ISETP.GT.U32.AND P3, PT, R21, R6, PT ;  /* 0x000000061500720c */ /* 0x000fe20003f64070 */
[--C-:B------:R-:W-:Y:S02]  /*1000*/  @!P6 IMAD.IADD R12, R12, 0x1, -R21.reuse ;  /* 0x000000010c0ce824 */ /* 0x100fe400078e0a15 */
[--C-:B------:R-:W-:Y:S02]  /*1010*/  @!P5 IMAD.IADD R10, R10, 0x1, -R21.reuse ;  /* 0x000000010a0ad824 */ /* 0x100fe400078e0a15 */
[----:B------:R-:W-:Y:S01]  /*1020*/  @!P2 IMAD.IADD R5, R5, 0x1, -R21 ;  /* 0x000000010505a824 */ /* 0x000fe200078e0a15 */
[C---:B------:R-:W-:Y:S02]  /*1030*/  ISETP.GT.U32.AND P6, PT, R21.reuse, R12, PT ;  /* 0x0000000c1500720c */ /* 0x040fe40003fc4070 */
[----:B------:R-:W-:Y:S01]  /*1040*/  ISETP.GT.U32.AND P5, PT, R21, R10, PT ;  /* 0x0000000a1500720c */ /* 0x000fe20003fa4070 */
[----:B------:R-:W-:-:S02]  /*1050*/  IMAD.MOV.U32 R11, RZ, RZ, R5 ;  /* 0x000000ffff0b7224 */ /* 0x000fc400078e0005 */
[----:B------:R-:W-:-:S04]  /*1060*/  IMAD.HI.U32 R5, R3, R2, RZ ;  /* 0x0000000203057227 */ /* 0x000fc800078e00ff */
[C---:B------:R-:W-:Y:S02]  /*1070*/  IMAD R4, R21.reuse, R8, R4 ;  /* 0x0000000815047224 */ /* 0x040fe400078e0204 */
[----:B------:R-:W-:Y:S02]  /*1080*/  IMAD.MOV R5, RZ, RZ, -R5 ;  /* 0x000000ffff057224 */ /* 0x000fe400078e0a05 */
[----:B------:R-:W-:Y:S01]  /*1090*/  @!P1 IMAD.MOV R11, RZ, RZ, -R11 ;  /* 0x000000ffff0b9224 */ /* 0x000fe200078e0a0b */
[C---:B------:R-:W-:Y:S01]  /*10a0*/  ISETP.GT.U32.AND P1, PT, R21.reuse, R15, PT ;  /* 0x0000000f1500720c */ /* 0x040fe20003f24070 */
[--C-:B------:R-:W-:Y:S01]  /*10b0*/  @!P3 IMAD.IADD R6, R6, 0x1, -R21.reuse ;  /* 0x000000010606b824 */ /* 0x100fe200078e0a15 */
[C---:B------:R-:W-:Y:S01]  /*10c0*/  ISETP.GT.U32.AND P3, PT, R21.reuse, R4, PT ;  /* 0x000000041500720c */ /* 0x040fe20003f64070 */
[----:B------:R-:W-:Y:S01]  /*10d0*/  IMAD R2, R21, R5, R2 ;  /* 0x0000000515027224 */ /* 0x000fe200078e0202 */
[----:B------:R-:W-:Y:S01]  /*10e0*/  STL [R1+0xec], R18 ;  /* 0x0000ec1201007387 */ /* 0x000fe20000100800 */
[----:B------:R-:W-:-:S02]  /*10f0*/  @!P6 IMAD.IADD R12, R12, 0x1, -R21 ;  /* 0x000000010c0ce824 */ /* 0x000fc400078e0a15 */
[----:B------:R-:W-:Y:S01]  /*1100*/  @!P5 IMAD.IADD R10, R10, 0x1, -R21 ;  /* 0x000000010a0ad824 */ /* 0x000fe200078e0a15 */
[----:B------:R-:W-:Y:S01]  /*1110*/  STL [R1+0xdc], R16 ;  /* 0x0000dc1001007387 */ /* 0x000fe20000100800 */
[----:B------:R-:W-:Y:S02]  /*1120*/  ISETP.GT.U32.AND P6, PT, R21, R2, PT ;  /* 0x000000021500720c */ /* 0x000fe40003fc4070 */
[----:B------:R-:W-:Y:S01]  /*1130*/  ISETP.GE.AND P5, PT, R7, RZ, PT ;  /* 0x000000ff0700720c */ /* 0x000fe20003fa6270 */
[----:B------:R0:W-:Y:S01]  /*1140*/  STL [R1+0x18c], R14 ;  /* 0x00018c0e01007387 */ /* 0x0001e20000100800 */
[----:B------:R-:W-:Y:S02]  /*1150*/  IADD3 R7, R23, 0x1c8, RZ ;  /* 0x000001c817077810 */ /* 0x000fe40007ffe0ff */
[----:B------:R-:W-:Y:S01]  /*1160*/  ISETP.GE.AND P2, PT, R9, RZ, PT ;  /* 0x000000ff0900720c */ /* 0x000fe20003f46270 */
[----:B------:R1:W-:Y:S01]  /*1170*/  STL [R1+0x19c], R11 ;  /* 0x00019c0b01007387 */ /* 0x0003e20000100800 */
[----:B------:R-:W-:-:S02]  /*1180*/  IADD3 R9, R23, 0x1c4, RZ ;  /* 0x000001c417097810 */ /* 0x000fc40007ffe0ff */
[----:B0-----:R-:W-:-:S04]  /*1190*/  IADD3 R14, R23, 0x1cc, RZ ;  /* 0x000001cc170e7810 */ /* 0x001fc80007ffe0ff */
[----:B------:R-:W-:Y:S02]  /*11a0*/  IABS R16, R14 ;  /* 0x0000000e00107213 */ /* 0x000fe40000000000 */
[----:B-1----:R-:W-:Y:S01]  /*11b0*/  IABS R11, R7 ;  /* 0x00000007000b7213 */ /* 0x002fe20000000000 */
[--C-:B------:R-:W-:Y:S01]  /*11c0*/  @!P1 IMAD.IADD R15, R15, 0x1, -R21.reuse ;  /* 0x000000010f0f9824 */ /* 0x100fe200078e0a15 */
[----:B------:R-:W-:Y:S01]  /*11d0*/  IABS R8, R9 ;  /* 0x0000000900087213 */ /* 0x000fe20000000000 */
[----:B------:R-:W-:Y:S01]  /*11e0*/  @!P3 IMAD.IADD R4, R4, 0x1, -R21 ;  /* 0x000000010404b824 */ /* 0x000fe200078e0a15 */
[----:B------:R-:W-:Y:S01]  /*11f0*/  ISETP.GE.AND P1, PT, R0, RZ, PT ;  /* 0x000000ff0000720c */ /* 0x000fe20003f26270 */
[----:B------:R-:W-:-:S04]  /*1200*/  IMAD.HI.U32 R17, R3, R16, RZ ;  /* 0x0000001003117227 */ /* 0x000fc800078e00ff */
[----:B------:R-:W-:-:S04]  /*1210*/  IMAD.HI.U32 R0, R3, R11, RZ ;  /* 0x0000000b03007227 */ /* 0x000fc800078e00ff */
[----:B------:R-:W-:Y:S01]  /*1220*/  @!P6 IMAD.IADD R2, R2, 0x1, -R21 ;  /* 0x000000010202e824 */ /* 0x000fe200078e0a15 */
[----:B------:R-:W-:Y:S01]  /*1230*/  ISETP.GT.U32.AND P6, PT, R21, R4, PT ;  /* 0x000000041500720c */ /* 0x000fe20003fc4070 */
[----:B------:R-:W-:Y:S02]  /*1240*/  IMAD.MOV R17, RZ, RZ, -R17 ;  /* 0x000000ffff117224 */ /* 0x000fe400078e0a11 */
[----:B------:R-:W-:Y:S01]  /*1250*/  IMAD.HI.U32 R5, R3, R8, RZ ;  /* 0x0000000803057227 */ /* 0x000fe200078e00ff */
[----:B------:R-:W-:-:S03]  /*1260*/  ISETP.GE.AND P3, PT, R13, RZ, PT ;  /* 0x000000ff0d00720c */ /* 0x000fc60003f66270 */
[----:B------:R-:W-:Y:S02]  /*1270*/  IMAD.MOV R0, RZ, RZ, -R0 ;  /* 0x000000ffff007224 */ /* 0x000fe400078e0a00 */
[C---:B------:R-:W-:Y:S02]  /*1280*/  IMAD R13, R21.reuse, R17, R16 ;  /* 0x00000011150d7224 */ /* 0x040fe400078e0210 */
[----:B------:R-:W-:Y:S02]  /*1290*/  IMAD.MOV.U32 R19, RZ, RZ, R10 ;  /* 0x000000ffff137224 */ /* 0x000fe400078e000a */
[----:B------:R-:W-:Y:S02]  /*12a0*/  IMAD.MOV.U32 R18, RZ, RZ, R6 ;  /* 0x000000ffff127224 */ /* 0x000fe400078e0006 */
[----:B------:R-:W-:Y:S02]  /*12b0*/  IMAD.MOV R5, RZ, RZ, -R5 ;  /* 0x000000ffff057224 */ /* 0x000fe400078e0a05 */
[----:B------:R-:W-:Y:S01]  /*12c0*/  IMAD R11, R21, R0, R11 ;  /* 0x00000000150b7224 */ /* 0x000fe200078e020b */
[----:B------:R-:W-:Y:S01]  /*12d0*/  IADD3 R0, R23, 0x1c0, RZ ;  /* 0x000001c017007810 */ /* 0x000fe20007ffe0ff */
[----:B------:R-:W-:Y:S01]  /*12e0*/  @!P4 IMAD.MOV R19, RZ, RZ, -R19 ;  /* 0x000000ffff13c224 */ /* 0x000fe200078e0a13 */
[C---:B------:R-:W-:Y:S01]  /*12f0*/  ISETP.GT.U32.AND P4, PT, R21.reuse, R13, PT ;  /* 0x0000000d1500720c */ /* 0x040fe20003f84070 */
[----:B------:R-:W-:Y:S01]  /*1300*/  @!P0 IMAD.MOV R18, RZ, RZ, -R18 ;  /* 0x000000ffff128224 */ /* 0x000fe200078e0a12 */
[C---:B------:R-:W-:Y:S01]  /*1310*/  ISETP.GT.U32.AND P0, PT, R21.reuse, R2, PT ;  /* 0x000000021500720c */ /* 0x040fe20003f04070 */
[----:B------:R-:W-:-:S02]  /*1320*/  IMAD R8, R21, R5, R8 ;  /* 0x0000000515087224 */ /* 0x000fc400078e0208 */
[----:B------:R-:W-:Y:S01]  /*1330*/  @!P2 IMAD.MOV R15, RZ, RZ, -R15 ;  /* 0x000000ffff0fa224 */ /* 0x000fe200078e0a0f */
[C---:B------:R-:W-:Y:S01]  /*1340*/  ISETP.GT.U32.AND P2, PT, R21.reuse, R11, PT ;  /* 0x0000000b1500720c */ /* 0x040fe20003f44070 */
[----:B------:R-:W-:Y:S01]  /*1350*/  @!P6 IMAD.IADD R4, R4, 0x1, -R21 ;  /* 0x000000010404e824 */ /* 0x000fe200078e0a15 */
[----:B------:R-:W-:Y:S02]  /*1360*/  IABS R10, R0 ;  /* 0x00000000000a7213 */ /* 0x000fe40000000000 */
[----:B------:R-:W-:Y:S01]  /*1370*/  ISETP.GT.U32.AND P6, PT, R21, R8, PT ;  /* 0x000000081500720c */ /* 0x000fe20003fc4070 */
[----:B------:R-:W-:Y:S02]  /*1380*/  IMAD.MOV.U32 R16, RZ, RZ, R12 ;  /* 0x000000ffff107224 */ /* 0x000fe400078e000c */
[----:B------:R-:W-:Y:S01]  /*1390*/  IMAD.HI.U32 R12, R3, R10, RZ ;  /* 0x0000000a030c7227 */ /* 0x000fe200078e00ff */
[----:B------:R-:W-:-:S03]  /*13a0*/  IADD3 R5, R23, 0x1bc, RZ ;  /* 0x000001bc17057810 */ /* 0x000fc60007ffe0ff */
[----:B------:R-:W-:Y:S02]  /*13b0*/  IMAD.MOV R12, RZ, RZ, -R12 ;  /* 0x000000ffff0c7224 */ /* 0x000fe400078e0a0c */
[--C-:B------:R-:W-:Y:S02]  /*13c0*/  @!P0 IMAD.IADD R2, R2, 0x1, -R21.reuse ;  /* 0x0000000102028824 */ /* 0x100fe400078e0a15 */
[--C-:B------:R-:W-:Y:S01]  /*13d0*/  @!P4 IMAD.IADD R13, R13, 0x1, -R21.reuse ;  /* 0x000000010d0dc824 */ /* 0x100fe200078e0a15 */
[----:B------:R-:W-:Y:S01]  /*13e0*/  IABS R6, R5 ;  /* 0x0000000500067213 */ /* 0x000fe20000000000 */
[--C-:B------:R-:W-:Y:S01]  /*13f0*/  @!P2 IMAD.IADD R11, R11, 0x1, -R21.reuse ;  /* 0x000000010b0ba824 */ /* 0x100fe200078e0a15 */
[----:B------:R-:W-:Y:S01]  /*1400*/  ISETP.GE.AND P4, PT, R9, RZ, PT ;  /* 0x000000ff0900720c */ /* 0x000fe20003f86270 */
[C---:B------:R-:W-:Y:S01]  /*1410*/  IMAD R9, R21.reuse, R12, R10 ;  /* 0x0000000c15097224 */ /* 0x040fe200078e020a */
[----:B------:R-:W-:Y:S01]  /*1420*/  STL [R1+0x1a0], R19 ;  /* 0x0001a01301007387 */ /* 0x000fe20000100800 */
[----:B------:R-:W-:Y:S01]  /*1430*/  IMAD.MOV.U32 R10, RZ, RZ, R2 ;  /* 0x000000ffff0a7224 */ /* 0x000fe200078e0002 */
[----:B------:R-:W-:Y:S01]  /*1440*/  ISETP.GT.U32.AND P2, PT, R21, R13, PT ;  /* 0x0000000d1500720c */ /* 0x000fe20003f44070 */
[----:B------:R-:W-:Y:S01]  /*1450*/  @!P6 IMAD.IADD R8, R8, 0x1, -R21 ;  /* 0x000000010808e824 */ /* 0x000fe200078e0a15 */
[----:B------:R-:W-:Y:S01]  /*1460*/  STL [R1+0x1ac], R18 ;  /* 0x0001ac1201007387 */ /* 0x000fe20000100800 */
[----:B------:R-:W-:Y:S01]  /*1470*/  ISETP.GE.AND P0, PT, R7, RZ, PT ;  /* 0x000000ff0700720c */ /* 0x000fe20003f06270 */
[----:B------:R-:W-:Y:S01]  /*1480*/  IMAD.HI.U32 R7, R3, R6, RZ ;  /* 0x0000000603077227 */ /* 0x000fe200078e00ff */
[C---:B------:R-:W-:Y:S01]  /*1490*/  ISETP.GT.U32.AND P6, PT, R21.reuse, R11, PT ;  /* 0x0000000b1500720c */ /* 0x040fe20003fc4070 */
[----:B------:R0:W-:Y:S02]  /*14a0*/  STL [R1+0x1b0], R15 ;  /* 0x0001b00f01007387 */ /* 0x0001e40000100800 */
[----:B------:R-:W-:Y:S01]  /*14b0*/  @!P3 IMAD.MOV R10, RZ, RZ, -R10 ;  /* 0x000000ffff0ab224 */ /* 0x000fe200078e0a0a */
[----:B------:R-:W-:Y:S01]  /*14c0*/  ISETP.GT.U32.AND P3, PT, R21, R9, PT ;  /* 0x000000091500720c */ /* 0x000fe20003f64070 */
[----:B------:R-:W-:-:S02]  /*14d0*/  IMAD.MOV R7, RZ, RZ, -R7 ;  /* 0x000000ffff077224 */ /* 0x000fc400078e0a07 */
[----:B0-----:R-:W-:Y:S01]  /*14e0*/  IMAD.MOV.U32 R15, RZ, RZ, R4 ;  /* 0x000000ffff0f7224 */ /* 0x001fe200078e0004 */
[----:B------:R-:W-:Y:S01]  /*14f0*/  IADD3 R4, R23, 0x1b8, RZ ;  /* 0x000001b817047810 */ /* 0x000fe20007ffe0ff */
[----:B------:R-:W-:Y:S02]  /*1500*/  @!P5 IMAD.MOV R16, RZ, RZ, -R16 ;  /* 0x000000ffff10d224 */ /* 0x000fe400078e0a10 */
[----:B------:R-:W-:Y:S01]  /*1510*/  @!P1 IMAD.MOV R15, RZ, RZ, -R15 ;  /* 0x000000ffff0f9224 */ /* 0x000fe200078e0a0f */
[C---:B------:R-:W-:Y:S02]  /*1520*/  ISETP.GT.U32.AND P1, PT, R21.reuse, R8, PT ;  /* 0x000000081500720c */ /* 0x040fe40003f24070 */
[----:B------:R-:W-:Y:S01]  /*1530*/  ISETP.GE.AND P5, PT, R14, RZ, PT ;  /* 0x000000ff0e00720c */ /* 0x000fe20003fa6270 */
[----:B------:R-:W-:Y:S01]  /*1540*/  IMAD R6, R21, R7, R6 ;  /* 0x0000000715067224 */ /* 0x000fe200078e0206 */
[----:B------:R-:W-:Y:S01]  /*1550*/  IABS R2, R4 ;  /* 0x0000000400027213 */ /* 0x000fe20000000000 */
[----:B------:R-:W-:-:S02]  /*1560*/  @!P2 IMAD.IADD R13, R13, 0x1, -R21 ;  /* 0x000000010d0da824 */ /* 0x000fc400078e0a15 */
[----:B------:R-:W-:Y:S01]  /*1570*/  @!P6 IMAD.IADD R11, R11, 0x1, -R21 ;  /* 0x000000010b0be824 */ /* 0x000fe200078e0a15 */
[----:B------:R-:W-:Y:S01]  /*1580*/  ISETP.GT.U32.AND P6, PT, R21, R6, PT ;  /* 0x000000061500720c */ /* 0x000fe20003fc4070 */
[----:B------:R-:W-:-:S04]  /*1590*/  IMAD.HI.U32 R12, R3, R2, RZ ;  /* 0x00000002030c7227 */ /* 0x000fc800078e00ff */
[----:B------:R-:W-:Y:S02]  /*15a0*/  @!P3 IMAD.IADD R9, R9, 0x1, -R21 ;  /* 0x000000010909b824 */ /* 0x000fe400078e0a15 */
[----:B------:R-:W-:Y:S02]  /*15b0*/  IMAD.MOV.U32 R14, RZ, RZ, R13 ;  /* 0x000000ffff0e7224 */ /* 0x000fe400078e000d */
[----:B------:R-:W-:Y:S02]  /*15c0*/  IMAD.MOV R12, RZ, RZ, -R12 ;  /* 0x000000ffff0c7224 */ /* 0x000fe400078e0a0c */
[----:B------:R-:W-:Y:S01]  /*15d0*/  @!P1 IMAD.IADD R8, R8, 0x1, -R21 ;  /* 0x0000000108089824 */ /* 0x000fe200078e0a15 */
[----:B------:R-:W-:Y:S01]  /*15e0*/  ISETP.GE.AND P1, PT, R5, RZ, PT ;  /* 0x000000ff0500720c */ /* 0x000fe20003f26270 */
[----:B------:R-:W-:Y:S01]  /*15f0*/  @!P5 IMAD.MOV R14, RZ, RZ, -R14 ;  /* 0x000000ffff0ed224 */ /* 0x000fe200078e0a0e */
[----:B------:R-:W-:Y:S01]  /*1600*/  IADD3 R5, R23, 0x1b0, RZ ;  /* 0x000001b017057810 */ /* 0x000fe20007ffe0ff */
[C---:B------:R-:W-:Y:S01]  /*1610*/  IMAD R2, R21.reuse, R12, R2 ;  /* 0x0000000c15027224 */ /* 0x040fe200078e0202 */
[----:B------:R-:W-:-:S02]  /*1620*/  ISETP.GT.U32.AND P5, PT, R21, R9, PT ;  /* 0x000000091500720c */ /* 0x000fc40003fa4070 */
[----:B------:R-:W-:Y:S01]  /*1630*/  ISETP.GE.AND P3, PT, R4, RZ, PT ;  /* 0x000000ff0400720c */ /* 0x000fe20003f66270 */
[----:B------:R-:W-:Y:S01]  /*1640*/  @!P0 IMAD.MOV R11, RZ, RZ, -R11 ;  /* 0x000000ffff0b8224 */ /* 0x000fe200078e0a0b */
[----:B------:R-:W-:Y:S01]  /*1650*/  IABS R4, R5 ;  /* 0x0000000500047213 */ /* 0x000fe20000000000 */
[----:B------:R-:W-:Y:S01]  /*1660*/  @!P6 IMAD.IADD R6, R6, 0x1, -R21 ;  /* 0x000000010606e824 */ /* 0x000fe200078e0a15 */
[----:B------:R-:W-:Y:S01]  /*1670*/  IADD3 R7, R23, 0x1b4, RZ ;  /* 0x000001b417077810 */ /* 0x000fe20007ffe0ff */
[----:B------:R-:W-:Y:S01]  /*1680*/  IMAD.MOV.U32 R13, RZ, RZ, R8 ;  /* 0x000000ffff0d7224 */ /* 0x000fe200078e0008 */
[----:B------:R-:W-:Y:S01]  /*1690*/  ISETP.GT.U32.AND P0, PT, R21, R2, PT ;  /* 0x000000021500720c */ /* 0x000fe20003f04070 */
[----:B------:R-:W-:Y:S01]  /*16a0*/  IMAD.HI.U32 R8, R3, R4, RZ ;  /* 0x0000000403087227 */ /* 0x000fe200078e00ff */
[----:B------:R-:W-:Y:S02]  /*16b0*/  ISETP.GE.AND P2, PT, R0, RZ, PT ;  /* 0x000000ff0000720c */ /* 0x000fe40003f46270 */
[----:B------:R-:W-:Y:S01]  /*16c0*/  IABS R0, R7 ;  /* 0x0000000700007213 */ /* 0x000fe20000000000 */
[----:B------:R-:W-:Y:S01]  /*16d0*/  STL [R1+0x1dc], R16 ;  /* 0x0001dc1001007387 */ /* 0x000fe20000100800 */
[----:B------:R-:W-:Y:S01]  /*16e0*/  ISETP.GT.U32.AND P6, PT, R21, R6, PT ;  /* 0x000000061500720c */ /* 0x000fe20003fc4070 */
[----:B------:R-:W-:Y:S01]  /*16f0*/  @!P4 IMAD.MOV R13, RZ, RZ, -R13 ;  /* 0x000000ffff0dc224 */ /* 0x000fe200078e0a0d */
[----:B------:R-:W-:Y:S01]  /*1700*/  ISETP.GE.AND P4, PT, R7, RZ, PT ;  /* 0x000000ff0700720c */ /* 0x000fe20003f86270 */
[----:B------:R-:W-:Y:S01]  /*1710*/  STL [R1+0x1b4], R15 ;  /* 0x0001b40f01007387 */ /* 0x000fe20000100800 */
[----:B------:R-:W-:-:S02]  /*1720*/  IMAD.MOV R7, RZ, RZ, -R8 ;  /* 0x000000ffff077224 */ /* 0x000fc400078e0a08 */
[----:B------:R-:W-:Y:S01]  /*1730*/  @!P5 IMAD.IADD R9, R9, 0x1, -R21 ;  /* 0x000000010909d824 */ /* 0x000fe200078e0a15 */
[----:B------:R0:W-:Y:S01]  /*1740*/  STL [R1+0x1d8], R10 ;  /* 0x0001d80a01007387 */ /* 0x0001e20000100800 */
[----:B------:R-:W-:-:S03]  /*1750*/  IMAD R4, R21, R7, R4 ;  /* 0x0000000715047224 */ /* 0x000fc600078e0204 */
[----:B------:R-:W-:Y:S01]  /*1760*/  STL [R1+0x1b8], R14 ;  /* 0x0001b80e01007387 */ /* 0x000fe20000100800 */
[----:B------:R-:W-:-:S03]  /*1770*/  @!P0 IMAD.IADD R2, R2, 0x1, -R21 ;  /* 0x0000000102028824 */ /* 0x000fc600078e0a15 */
[----:B------:R1:W-:Y:S01]  /*1780*/  STL [R1+0x1d0], R11 ;  /* 0x0001d00b01007387 */ /* 0x0003e20000100800 */
[----:B0-----:R-:W-:-:S04]  /*1790*/  IMAD.HI.U32 R10, R3, R0, RZ ;  /* 0x00000000030a7227 */ /* 0x001fc800078e00ff */
[----:B------:R-:W-:Y:S02]  /*17a0*/  IMAD.MOV R10, RZ, RZ, -R10 ;  /* 0x000000ffff0a7224 */ /* 0x000fe400078e0a0a */
[----:B-1----:R-:W-:Y:S02]  /*17b0*/  IMAD.MOV.U32 R11, RZ, RZ, R9 ;  /* 0x000000ffff0b7224 */ /* 0x002fe400078e0009 */
[C---:B------:R-:W-:Y:S02]  /*17c0*/  IMAD R0, R21.reuse, R10, R0 ;  /* 0x0000000a15007224 */ /* 0x040fe400078e0200 */
[----:B------:R-:W-:Y:S01]  /*17d0*/  @!P2 IMAD.MOV R11, RZ, RZ, -R11 ;  /* 0x000000ffff0ba224 */ /* 0x000fe200078e0a0b */
[C---:B------:R-:W-:Y:S01]  /*17e0*/  ISETP.GT.U32.AND P2, PT, R21.reuse, R4, PT ;  /* 0x000000041500720c */ /* 0x040fe20003f44070 */
[----:B------:R-:W-:Y:S01]  /*17f0*/  @!P6 IMAD.IADD R6, R6, 0x1, -R21 ;  /* 0x000000010606e824 */ /* 0x000fe200078e0a15 */
[----:B------:R-:W-:Y:S02]  /*1800*/  ISETP.GT.U32.AND P0, PT, R21, R2, PT ;  /* 0x000000021500720c */ /* 0x000fe40003f04070 */
[----:B------:R-:W-:-:S02]  /*1810*/  ISETP.GE.AND P6, PT, R5, RZ, PT ;  /* 0x000000ff0500720c */ /* 0x000fc40003fc6270 */
[----:B------:R-:W-:Y:S02]  /*1820*/  IADD3 R5, R23, 0x1ac, RZ ;  /* 0x000001ac17057810 */ /* 0x000fe40007ffe0ff */
[----:B------:R-:W-:Y:S02]  /*1830*/  ISETP.GT.U32.AND P5, PT, R21, R0, PT ;  /* 0x000000001500720c */ /* 0x000fe40003fa4070 */
[----:B------:R-:W-:Y:S02]  /*1840*/  IABS R18, R5 ;  /* 0x0000000500127213 */ /* 0x000fe40000000000 */
[----:B------:R-:W-:Y:S01]  /*1850*/  IADD3 R8, R23, 0x1a8, RZ ;  /* 0x000001a817087810 */ /* 0x000fe20007ffe0ff */
[----:B------:R-:W-:Y:S02]  /*1860*/  @!P2 IMAD.IADD R4, R4, 0x1, -R21 ;  /* 0x000000010404a824 */ /* 0x000fe400078e0a15 */
[----:B------:R-:W-:Y:S01]  /*1870*/  IMAD.HI.U32 R9, R3, R18, RZ ;  /* 0x0000001203097227 */ /* 0x000fe200078e00ff */
[----:B------:R-:W-:-:S03]  /*1880*/  IABS R17, R8 ;  /* 0x0000000800117213 */ /* 0x000fc60000000000 */
[----:B------:R-:W-:Y:S01]  /*1890*/  @!P0 IMAD.IADD R2, R2, 0x1, -R21 ;  /* 0x0000000102028824 */ /* 0x000fe200078e0a15 */
[----:B------:R-:W-:Y:S01]  /*18a0*/  ISETP.GE.AND P0, PT, R8, RZ, PT ;  /* 0x000000ff0800720c */ /* 0x000fe20003f06270 */
[----:B------:R-:W-:Y:S01]  /*18b0*/  IMAD.MOV R8, RZ, RZ, -R9 ;  /* 0x000000ffff087224 */ /* 0x000fe200078e0a09 */
[----:B------:R-:W-:Y:S01]  /*18c0*/  ISETP.GT.U32.AND P2, PT, R21, R4, PT ;  /* 0x000000041500720c */ /* 0x000fe20003f44070 */
[----:B------:R-:W-:Y:S01]  /*18d0*/  @!P5 IMAD.IADD R0, R0, 0x1, -R21 ;  /* 0x000000010000d824 */ /* 0x000fe200078e0a15 */
[----:B------:R-:W-:Y:S01]  /*18e0*/  STL [R1+0x1d4], R13 ;  /* 0x0001d40d01007387 */ /* 0x000fe20000100800 */
[----:B------:R-:W-:Y:S02]  /*18f0*/  IMAD.MOV.U32 R10, RZ, RZ, R6 ;  /* 0x000000ffff0a7224 */ /* 0x000fe400078e0006 */
[----:B------:R-:W-:Y:S01]  /*1900*/  IMAD.HI.U32 R6, R3, R17, RZ ;  /* 0x0000001103067227 */ /* 0x000fe200078e00ff */
[----:B------:R0:W-:Y:S01]  /*1910*/  STL [R1+0x1c8], R11 ;  /* 0x0001c80b01007387 */ /* 0x0001e20000100800 */
[----:B------:R-:W-:-:S02]  /*1920*/  ISETP.GT.U32.AND P5, PT, R21, R0, PT ;  /* 0x000000001500720c */ /* 0x000fc40003fa4070 */
[C---:B------:R-:W-:Y:S02]  /*1930*/  IMAD R18, R21.reuse, R8, R18 ;  /* 0x0000000815127224 */ /* 0x040fe400078e0212 */
[----:B------:R-:W-:Y:S02]  /*1940*/  IMAD.MOV R6, RZ, RZ, -R6 ;  /* 0x000000ffff067224 */ /* 0x000fe400078e0a06 */
[----:B0-----:R-:W-:Y:S02]  /*1950*/  IMAD.MOV.U32 R11, RZ, RZ, R2 ;  /* 0x000000ffff0b7224 */ /* 0x001fe400078e0002 */
[C---:B------:R-:W-:Y:S02]  /*1960*/  IMAD R17, R21.reuse, R6, R17 ;  /* 0x0000000615117224 */ /* 0x040fe400078e0211 */
[----:B------:R-:W-:Y:S01]  /*1970*/  @!P3 IMAD.MOV R11, RZ, RZ, -R11 ;  /* 0x000000ffff0bb224 */ /* 0x000fe200078e0a0b */
[----:B------:R-:W-:Y:S01]  /*1980*/  ISETP.GT.U32.AND P3, PT, R21, R18, PT ;  /* 0x000000121500720c */ /* 0x000fe20003f64070 */
[----:B------:R-:W-:Y:S01]  /*1990*/  @!P2 IMAD.IADD R4, R4, 0x1, -R21 ;  /* 0x000000010404a824 */ /* 0x000fe200078e0a15 */
[----:B------:R-:W-:-:S02]  /*19a0*/  IADD3 R7, R23, 0x1a4, RZ ;  /* 0x000001a417077810 */ /* 0x000fc40007ffe0ff */
[----:B------:R-:W-:Y:S01]  /*19b0*/  ISETP.GT.U32.AND P2, PT, R21, R17, PT ;  /* 0x000000111500720c */ /* 0x000fe20003f44070 */
[----:B------:R-:W-:Y:S01]  /*19c0*/  @!P1 IMAD.MOV R10, RZ, RZ, -R10 ;  /* 0x000000ffff0a9224 */ /* 0x000fe200078e0a0a */
[----:B------:R-:W-:Y:S01]  /*19d0*/  IABS R13, R7 ;  /* 0x00000007000d7213 */ /* 0x000fe20000000000 */
[----:B------:R-:W-:Y:S01]  /*19e0*/  @!P5 IMAD.IADD R0, R0, 0x1, -R21 ;  /* 0x000000010000d824 */ /* 0x000fe200078e0a15 */
[----:B------:R-:W-:Y:S02]  /*19f0*/  ISETP.GE.AND P1, PT, R5, RZ, PT ;  /* 0x000000ff0500720c */ /* 0x000fe40003f26270 */
[----:B------:R0:W-:Y:S01]  /*1a00*/  STL [R1+0x1cc], R10 ;  /* 0x0001cc0a01007387 */ /* 0x0001e20000100800 */
[----:B------:R-:W-:Y:S01]  /*1a10*/  IMAD.HI.U32 R5, R3, R13, RZ ;  /* 0x0000000d03057227 */ /* 0x000fe200078e00ff */
[----:B------:R-:W-:-:S03]  /*1a20*/  IADD3 R8, R23, 0x1a0, RZ ;  /* 0x000001a017087810 */ /* 0x000fc60007ffe0ff */
[----:B------:R-:W-:Y:S02]  /*1a30*/  @!P3 IMAD.IADD R18, R18, 0x1, -R21 ;  /* 0x000000011212b824 */ /* 0x000fe400078e0a15 */
[----:B0-----:R-:W-:-:S03]  /*1a40*/  IMAD.MOV.U32 R10, RZ, RZ, R0 ;  /* 0x000000ffff0a7224 */ /* 0x001fc600078e0000 */
[----:B------:R-:W-:Y:S01]  /*1a50*/  ISETP.GT.U32.AND P3, PT, R21, R18, PT ;  /* 0x000000121500720c */ /* 0x000fe20003f64070 */
[----:B------:R-:W-:Y:S01]  /*1a60*/  IMAD.MOV R5, RZ, RZ, -R5 ;  /* 0x000000ffff057224 */ /* 0x000fe200078e0a05 */
[----:B------:R-:W-:Y:S01]  /*1a70*/  ISETP.GE.AND P5, PT, R7, RZ, PT ;  /* 0x000000ff0700720c */ /* 0x000fe20003fa6270 */
[----:B------:R-:W-:Y:S01]  /*1a80*/  @!P4 IMAD.MOV R10, RZ, RZ, -R10 ;  /* 0x000000ffff0ac224 */ /* 0x000fe200078e0a0a */
[----:B------:R-:W-:Y:S01]  /*1a90*/  ISETP.GE.AND P4, PT, R8, RZ, PT ;  /* 0x000000ff0800720c */ /* 0x000fe20003f86270 */
[----:B------:R-:W-:Y:S01]  /*1aa0*/  @!P2 IMAD.IADD R17, R17, 0x1, -R21 ;  /* 0x000000011111a824 */ /* 0x000fe200078e0a15 */
[----:B------:R-:W-:Y:S02]  /*1ab0*/  IADD3 R7, R23, 0x19c, RZ ;  /* 0x0000019c17077810 */ /* 0x000fe40007ffe0ff */
[----:B------:R-:W-:Y:S01]  /*1ac0*/  IABS R8, R8 ;  /* 0x0000000800087213 */ /* 0x000fe20000000000 */
[----:B------:R0:W-:Y:S01]  /*1ad0*/  STL [R1+0x1c0], R11 ;  /* 0x0001c00b01007387 */ /* 0x0001e20000100800 */
[----:B------:R-:W-:Y:S01]  /*1ae0*/  IMAD R13, R21, R5, R13 ;  /* 0x00000005150d7224 */ /* 0x000fe200078e020d */
[----:B------:R-:W-:-:S02]  /*1af0*/  IABS R14, R7 ;  /* 0x00000007000e7213 */ /* 0x000fc40000000000 */
[----:B------:R-:W-:Y:S01]  /*1b00*/  ISETP.GT.U32.AND P2, PT, R21, R17, PT ;  /* 0x000000111500720c */ /* 0x000fe20003f44070 */
[----:B------:R-:W-:-:S04]  /*1b10*/  IMAD.HI.U32 R9, R3, R8, RZ ;  /* 0x0000000803097227 */ /* 0x000fc800078e00ff */
[----:B0-----:R-:W-:Y:S02]  /*1b20*/  IMAD.MOV.U32 R11, RZ, RZ, R4 ;  /* 0x000000ffff0b7224 */ /* 0x001fe400078e0004 */
[----:B------:R-:W-:-:S04]  /*1b30*/  IMAD.HI.U32 R5, R3, R14, RZ ;  /* 0x0000000e03057227 */ /* 0x000fc800078e00ff */
[----:B------:R-:W-:Y:S01]  /*1b40*/  @!P6 IMAD.MOV R11, RZ, RZ, -R11 ;  /* 0x000000ffff0be224 */ /* 0x000fe200078e0a0b */
[----:B------:R-:W-:Y:S01]  /*1b50*/  ISETP.GT.U32.AND P6, PT, R21, R13, PT ;  /* 0x0000000d1500720c */ /* 0x000fe20003fc4070 */
[----:B------:R-:W-:Y:S02]  /*1b60*/  IMAD.MOV R9, RZ, RZ, -R9 ;  /* 0x000000ffff097224 */ /* 0x000fe400078e0a09 */
[----:B------:R-:W-:Y:S01]  /*1b70*/  @!P3 IMAD.IADD R18, R18, 0x1, -R21 ;  /* 0x000000011212b824 */ /* 0x000fe200078e0a15 */
[----:B------:R-:W-:Y:S01]  /*1b80*/  ISETP.GE.AND P3, PT, R7, RZ, PT ;  /* 0x000000ff0700720c */ /* 0x000fe20003f66270 */
[----:B------:R-:W-:Y:S01]  /*1b90*/  IMAD.MOV R5, RZ, RZ, -R5 ;  /* 0x000000ffff057224 */ /* 0x000fe200078e0a05 */
[----:B------:R-:W-:Y:S01]  /*1ba0*/  IADD3 R15, R23, 0x198, RZ ;  /* 0x00000198170f7810 */ /* 0x000fe20007ffe0ff */
[C---:B------:R-:W-:Y:S02]  /*1bb0*/  IMAD R7, R21.reuse, R9, R8 ;  /* 0x0000000915077224 */ /* 0x040fe400078e0208 */
[----:B------:R-:W-:Y:S01]  /*1bc0*/  IMAD R14, R21, R5, R14 ;  /* 0x00000005150e7224 */ /* 0x000fe200078e020e */
[----:B------:R-:W-:Y:S01]  /*1bd0*/  IABS R12, R15 ;  /* 0x0000000f000c7213 */ /* 0x000fe20000000000 */
[--C-:B------:R-:W-:Y:S01]  /*1be0*/  @!P2 IMAD.IADD R17, R17, 0x1, -R21.reuse ;  /* 0x000000011111a824 */ /* 0x100fe200078e0a15 */
[----:B------:R-:W-:Y:S01]  /*1bf0*/  ISETP.GT.U32.AND P2, PT, R21, R7, PT ;  /* 0x000000071500720c */ /* 0x000fe20003f44070 */
[----:B------:R-:W-:Y:S01]  /*1c00*/  @!P6 IMAD.IADD R13, R13, 0x1, -R21 ;  /* 0x000000010d0de824 */ /* 0x000fe200078e0a15 */
[----:B------:R0:W-:Y:S01]  /*1c10*/  STL [R1+0x1c4], R10 ;  /* 0x0001c40a01007387 */ /* 0x0001e20000100800 */
[----:B------:R-:W-:Y:S01]  /*1c20*/  ISETP.GT.U32.AND P6, PT, R21, R14, PT ;  /* 0x0000000e1500720c */ /* 0x000fe20003fc4070 */
[----:B------:R-:W-:Y:S01]  /*1c30*/  IMAD.MOV.U32 R20, RZ, RZ, R18 ;  /* 0x000000ffff147224 */ /* 0x000fe200078e0012 */
[----:B------:R-:W-:Y:S01]  /*1c40*/  IADD3 R2, R23, 0x194, RZ ;  /* 0x0000019417027810 */ /* 0x000fe20007ffe0ff */
[----:B0-----:R-:W-:-:S04]  /*1c50*/  IMAD.HI.U32 R10, R3, R12, RZ ;  /* 0x0000000c030a7227 */ /* 0x001fc800078e00ff */
[----:B------:R-:W-:Y:S01]  /*1c60*/  IMAD.MOV R4, RZ, RZ, -R10 ;  /* 0x000000ffff047224 */ /* 0x000fe200078e0a0a */
[----:B------:R-:W-:Y:S01]  /*1c70*/  IADD3 R10, R23, 0x190, RZ ;  /* 0x00000190170a7810 */ /* 0x000fe20007ffe0ff */
[----:B------:R0:W-:Y:S01]  /*1c80*/  STL [R1+0x1bc], R11 ;  /* 0x0001bc0b01007387 */ /* 0x0001e20000100800 */
[--C-:B------:R-:W-:Y:S02]  /*1c90*/  @!P2 IMAD.IADD R7, R7, 0x1, -R21.reuse ;  /* 0x000000010707a824 */ /* 0x100fe400078e0a15 */
[----:B------:R-:W-:Y:S01]  /*1ca0*/  IABS R5, R10 ;  /* 0x0000000a00057213 */ /* 0x000fe20000000000 */
[----:B------:R-:W-:Y:S01]  /*1cb0*/  IMAD R12, R21, R4, R12 ;  /* 0x00000004150c7224 */ /* 0x000fe200078e020c */
[----:B------:R-:W-:Y:S01]  /*1cc0*/  IABS R6, R2 ;  /* 0x0000000200067213 */ /* 0x000fe20000000000 */
[----:B------:R-:W-:Y:S01]  /*1cd0*/  @!P6 IMAD.IADD R14, R14, 0x1, -R21 ;  /* 0x000000010e0ee824 */ /* 0x000fe200078e0a15 */
[----:B0-----:R-:W-:Y:S01]  /*1ce0*/  IADD3 R11, R23, 0x18c, RZ ;  /* 0x0000018c170b7810 */ /* 0x001fe20007ffe0ff */
[----:B------:R-:W-:Y:S01]  /*1cf0*/  @!P1 IMAD.MOV R20, RZ, RZ, -R20 ;  /* 0x000000ffff149224 */ /* 0x000fe200078e0a14 */
[----:B------:R-:W-:Y:S01]  /*1d00*/  ISETP.GT.U32.AND P1, PT, R21, R7, PT ;  /* 0x000000071500720c */ /* 0x000fe20003f24070 */
[----:B------:R-:W-:Y:S01]  /*1d10*/  IMAD.HI.U32 R18, R3, R5, RZ ;  /* 0x0000000503127227 */ /* 0x000fe200078e00ff */
[----:B------:R-:W-:-:S02]  /*1d20*/  IABS R4, R11 ;  /* 0x0000000b00047213 */ /* 0x000fc40000000000 */
[----:B------:R-:W-:Y:S01]  /*1d30*/  ISETP.GT.U32.AND P2, PT, R21, R13, PT ;  /* 0x0000000d1500720c */ /* 0x000fe20003f44070 */
[----:B------:R-:W-:Y:S01]  /*1d40*/  IMAD.HI.U32 R0, R3, R6, RZ ;  /* 0x0000000603007227 */ /* 0x000fe200078e00ff */
[----:B------:R-:W-:-:S03]  /*1d50*/  ISETP.GT.U32.AND P6, PT, R21, R14, PT ;  /* 0x0000000e1500720c */ /* 0x000fc60003fc4070 */
[----:B------:R-:W-:-:S04]  /*1d60*/  IMAD.HI.U32 R19, R3, R4, RZ ;  /* 0x0000000403137227 */ /* 0x000fc800078e00ff */
[----:B------:R-:W-:Y:S02]  /*1d70*/  IMAD.MOV R18, RZ, RZ, -R18 ;  /* 0x000000ffff127224 */ /* 0x000fe400078e0a12 */
[----:B------:R-:W-:Y:S02]  /*1d80*/  IMAD.MOV R0, RZ, RZ, -R0 ;  /* 0x000000ffff007224 */ /* 0x000fe400078e0a00 */
[----:B------:R-:W-:Y:S02]  /*1d90*/  IMAD.MOV R19, RZ, RZ, -R19 ;  /* 0x000000ffff137224 */ /* 0x000fe400078e0a13 */
[----:B------:R-:W-:Y:S01]  /*1da0*/  @!P0 IMAD.MOV R17, RZ, RZ, -R17 ;  /* 0x000000ffff118224 */ /* 0x000fe200078e0a11 */
[C---:B------:R-:W-:Y:S01]  /*1db0*/  ISETP.GT.U32.AND P0, PT, R21.reuse, R12, PT ;  /* 0x0000000c1500720c */ /* 0x040fe20003f04070 */
[C---:B------:R-:W-:Y:S02]  /*1dc0*/  IMAD R5, R21.reuse, R18, R5 ;  /* 0x0000001215057224 */ /* 0x040fe400078e0205 */
[----:B------:R-:W-:Y:S01]  /*1dd0*/  IMAD R6, R21, R0, R6 ;  /* 0x0000000015067224 */ /* 0x000fe200078e0206 */
[----:B------:R-:W-:Y:S01]  /*1de0*/  IADD3 R8, R23, 0x188, RZ ;  /* 0x0000018817087810 */ /* 0x000fe20007ffe0ff */
[----:B------:R-:W-:-:S02]  /*1df0*/  IMAD R4, R21, R19, R4 ;  /* 0x0000001315047224 */ /* 0x000fc400078e0204 */
[--C-:B------:R-:W-:Y:S01]  /*1e00*/  @!P1 IMAD.IADD R7, R7, 0x1, -R21.reuse ;  /* 0x0000000107079824 */ /* 0x100fe200078e0a15 */
[----:B------:R-:W-:Y:S01]  /*1e10*/  ISETP.GT.U32.AND P1, PT, R21, R5, PT ;  /* 0x000000051500720c */ /* 0x000fe20003f24070 */
[--C-:B------:R-:W-:Y:S01]  /*1e20*/  @!P2 IMAD.IADD R13, R13, 0x1, -R21.reuse ;  /* 0x000000010d0da824 */ /* 0x100fe200078e0a15 */
[C---:B------:R-:W-:Y:S01]  /*1e30*/  ISETP.GT.U32.AND P2, PT, R21.reuse, R6, PT ;  /* 0x000000061500720c */ /* 0x040fe20003f44070 */
[--C-:B------:R-:W-:Y:S01]  /*1e40*/  @!P6 IMAD.IADD R14, R14, 0x1, -R21.reuse ;  /* 0x000000010e0ee824 */ /* 0x100fe200078e0a15 */
[----:B------:R-:W-:Y:S02]  /*1e50*/  IABS R16, R8 ;  /* 0x0000000800107213 */ /* 0x000fe40000000000 */
[----:B------:R-:W-:Y:S01]  /*1e60*/  ISETP.GT.U32.AND P6, PT, R21, R4, PT ;  /* 0x000000041500720c */ /* 0x000fe20003fc4070 */
[----:B------:R-:W-:Y:S01]  /*1e70*/  STL [R1+0x1a8], R20 ;  /* 0x0001a81401007387 */ /* 0x000fe20000100800 */
[----:B------:R-:W-:-:S03]  /*1e80*/  @!P0 IMAD.IADD R12, R12, 0x1, -R21 ;  /* 0x000000010c0c8824 */ /* 0x000fc600078e0a15 */
[----:B------:R0:W-:Y:S02]  /*1e90*/  STL [R1+0x1a4], R17 ;  /* 0x0001a41101007387 */ /* 0x0001e40000100800 */
[--C-:B------:R-:W-:Y:S01]  /*1ea0*/  @!P1 IMAD.IADD R5, R5, 0x1, -R21.reuse ;  /* 0x0000000105059824 */ /* 0x100fe200078e0a15 */
[----:B------:R-:W-:Y:S01]  /*1eb0*/  ISETP.GT.U32.AND P1, PT, R21, R12, PT ;  /* 0x0000000c1500720c */ /* 0x000fe20003f24070 */
[----:B------:R-:W-:Y:S02]  /*1ec0*/  @!P2 IMAD.IADD R6, R6, 0x1, -R21 ;  /* 0x000000010606a824 */ /* 0x000fe400078e0a15 */
[----:B0-----:R-:W-:Y:S01]  /*1ed0*/  IMAD.HI.U32 R17, R3, R16, RZ ;  /* 0x0000001003117227 */ /* 0x001fe200078e00ff */
[----:B------:R-:W-:-:S03]  /*1ee0*/  IADD3 R9, R23, 0x184, RZ ;  /* 0x0000018417097810 */ /* 0x000fc60007ffe0ff */
[----:B------:R-:W-:Y:S01]  /*1ef0*/  IMAD.MOV R17, RZ, RZ, -R17 ;  /* 0x000000ffff117224 */ /* 0x000fe200078e0a11 */
[----:B------:R-:W-:Y:S01]  /*1f00*/  ISETP.GE.AND P2, PT, R2, RZ, PT ;  /* 0x000000ff0200720c */ /* 0x000fe20003f46270 */
[----:B------:R-:W-:Y:S02]  /*1f10*/  IMAD.MOV.U32 R20, RZ, RZ, R7 ;  /* 0x000000ffff147224 */ /* 0x000fe400078e0007 */
[C---:B------:R-:W-:Y:S02]  /*1f20*/  IMAD R2, R21.reuse, R17, R16 ;  /* 0x0000001115027224 */ /* 0x040fe400078e0210 */
[----:B------:R-:W-:Y:S01]  /*1f30*/  @!P6 IMAD.IADD R4, R4, 0x1, -R21 ;  /* 0x000000010404e824 */ /* 0x000fe200078e0a15 */
[----:B------:R-:W-:Y:S01]  /*1f40*/  ISETP.GT.U32.AND P6, PT, R21, R5, PT ;  /* 0x000000051500720c */ /* 0x000fe20003fc4070 */
[----:B------:R-:W-:Y:S01]  /*1f50*/  IMAD.MOV.U32 R22, RZ, RZ, R13 ;  /* 0x000000ffff167224 */ /* 0x000fe200078e000d */
[----:B------:R-:W-:Y:S01]  /*1f60*/  IABS R0, R9 ;  /* 0x0000000900007213 */ /* 0x000fe20000000000 */
[----:B------:R-:W-:Y:S01]  /*1f70*/  @!P4 IMAD.MOV R20, RZ, RZ, -R20 ;  /* 0x000000ffff14c224 */ /* 0x000fe200078e0a14 */
[----:B------:R-:W-:Y:S01]  /*1f80*/  IADD3 R16, R23, 0x180, RZ ;  /* 0x0000018017107810 */ /* 0x000fe20007ffe0ff */
[----:B------:R-:W-:Y:S01]  /*1f90*/  @!P3 IMAD.MOV R14, RZ, RZ, -R14 ;  /* 0x000000ffff0eb224 */ /* 0x000fe200078e0a0e */
[C---:B------:R-:W-:Y:S01]  /*1fa0*/  ISETP.GT.U32.AND P4, PT, R21.reuse, R4, PT ;  /* 0x000000041500720c */ /* 0x040fe20003f84070 */
[----:B------:R-:W-:Y:S01]  /*1fb0*/  @!P5 IMAD.MOV R22, RZ, RZ, -R22 ;  /* 0x000000ffff16d224 */ /* 0x000fe200078e0a16 */
[----:B------:R-:W-:-:S02]  /*1fc0*/  ISETP.GT.U32.AND P3, PT, R21, R2, PT ;  /* 0x000000021500720c */ /* 0x000fc40003f64070 */
[----:B------:R-:W-:Y:S01]  /*1fd0*/  ISETP.GT.U32.AND P5, PT, R21, R6, PT ;  /* 0x000000061500720c */ /* 0x000fe20003fa4070 */
[----:B------:R-:W-:Y:S01]  /*1fe0*/  IMAD.HI.U32 R18, R3, R0, RZ ;  /* 0x0000000003127227 */ /* 0x000fe200078e00ff */
[----:B------:R-:W-:Y:S02]  /*1ff0*/  IABS R13, R16 ;  /* 0x00000010000d7213 */ /* 0x000fe40000000000 */
[----:B------:R-:W-:Y:S01]  /*2000*/  ISETP.GE.AND P0, PT, R15, RZ, PT ;  /* 0x000000ff0f00720c */ /* 0x000fe20003f06270 */
[----:B------:R-:W-:Y:S01]  /*2010*/  @!P1 IMAD.IADD R12, R12, 0x1, -R21 ;  /* 0x000000010c0c9824 */ /* 0x000fe200078e0a15 */
[----:B------:R-:W-:Y:S01]  /*2020*/  IADD3 R15, R23, 0x17c, RZ ;  /* 0x0000017c170f7810 */ /* 0x000fe20007ffe0ff */
[----:B------:R-:W-:Y:S01]  /*2030*/  IMAD.MOV R18, RZ, RZ, -R18 ;  /* 0x000000ffff127224 */ /* 0x000fe200078e0a12 */
[----:B------:R-:W-:Y:S01]  /*2040*/  ISETP.GE.AND P1, PT, R10, RZ, PT ;  /* 0x000000ff0a00720c */ /* 0x000fe20003f26270 */
[----:B------:R-:W-:Y:S01]  /*2050*/  IMAD.MOV.U32 R10, RZ, RZ, R13 ;  /* 0x000000ffff0a7224 */ /* 0x000fe200078e000d */
[----:B------:R-:W-:Y:S01]  /*2060*/  IABS R7, R15 ;  /* 0x0000000f00077213 */ /* 0x000fe20000000000 */
[----:B------:R-:W-:Y:S01]  /*2070*/  @!P6 IMAD.IADD R5, R5, 0x1, -R21 ;  /* 0x000000010505e824 */ /* 0x000fe200078e0a15 */
[----:B------:R-:W-:Y:S01]  /*2080*/  ISETP.GE.AND P6, PT, R11, RZ, PT ;  /* 0x000000ff0b00720c */ /* 0x000fe20003fc6270 */
[----:B------:R-:W-:-:S02]  /*2090*/  IMAD R0, R21, R18, R0 ;  /* 0x0000001215007224 */ /* 0x000fc400078e0200 */
[----:B------:R-:W-:Y:S01]  /*20a0*/  IMAD.HI.U32 R11, R3, R10, RZ ;  /* 0x0000000a030b7227 */ /* 0x000fe200078e00ff */
[----:B------:R-:W-:Y:S03]  /*20b0*/  STL [R1+0x198], R22 ;  /* 0x0001981601007387 */ /* 0x000fe60000100800 */
[--C-:B------:R-:W-:Y:S01]  /*20c0*/  @!P4 IMAD.IADD R4, R4, 0x1, -R21.reuse ;  /* 0x000000010404c824 */ /* 0x100fe200078e0a15 */
[----:B------:R-:W-:Y:S01]  /*20d0*/  ISETP.GE.AND P4, PT, R8, RZ, PT ;  /* 0x000000ff0800720c */ /* 0x000fe20003f86270 */
[--C-:B------:R-:W-:Y:S01]  /*20e0*/  @!P3 IMAD.IADD R2, R2, 0x1, -R21.reuse ;  /* 0x000000010202b824 */ /* 0x100fe200078e0a15 */
[----:B------:R-:W-:Y:S01]  /*20f0*/  ISETP.GE.AND P3, PT, R9, RZ, PT ;  /* 0x000000ff0900720c */ /* 0x000fe20003f66270 */
[----:B------:R-:W-:Y:S01]  /*2100*/  @!P5 IMAD.IADD R6, R6, 0x1, -R21 ;  /* 0x000000010606d824 */ /* 0x000fe200078e0a15 */
[----:B------:R-:W-:Y:S01]  /*2110*/  STL [R1+0x194], R20 ;  /* 0x0001941401007387 */ /* 0x000fe20000100800 */
[----:B------:R-:W-:Y:S01]  /*2120*/  IMAD.HI.U32 R8, R3, R7, RZ ;  /* 0x0000000703087227 */ /* 0x000fe200078e00ff */
[----:B------:R-:W-:-:S03]  /*2130*/  ISETP.GT.U32.AND P5, PT, R21, R0, PT ;  /* 0x000000001500720c */ /* 0x000fc60003fa4070 */
[----:B------:R-:W-:Y:S01]  /*2140*/  IMAD.MOV R9, RZ, RZ, -R11 ;  /* 0x000000ffff097224 */ /* 0x000fe200078e0a0b */
[----:B------:R0:W-:Y:S01]  /*2150*/  STL [R1+0x190], R14 ;  /* 0x0001900e01007387 */ /* 0x0001e20000100800 */
[----:B------:R-:W-:Y:S02]  /*2160*/  IMAD.MOV.U32 R17, RZ, RZ, R12 ;  /* 0x000000ffff117224 */ /* 0x000fe400078e000c */
[----:B------:R-:W-:Y:S02]  /*2170*/  IMAD.MOV R8, RZ, RZ, -R8 ;  /* 0x000000ffff087224 */ /* 0x000fe400078e0a08 */
[----:B------:R-:W-:Y:S02]  /*2180*/  IMAD.MOV.U32 R12, RZ, RZ, R5 ;  /* 0x000000ffff0c7224 */ /* 0x000fe400078e0005 */
[----:B0-----:R-:W-:Y:S02]  /*2190*/  IMAD.MOV.U32 R14, RZ, RZ, R6 ;  /* 0x000000ffff0e7224 */ /* 0x001fe400078e0006 */
[----:B------:R-:W-:-:S02]  /*21a0*/  IMAD R6, R21, R9, R10 ;  /* 0x0000000915067224 */ /* 0x000fc400078e020a */
[C---:B------:R-:W-:Y:S02]  /*21b0*/  IMAD R5, R21.reuse, R8, R7 ;  /* 0x0000000815057224 */ /* 0x040fe400078e0207 */
[----:B------:R-:W-:Y:S02]  /*21c0*/  IMAD.MOV.U32 R11, RZ, RZ, R4 ;  /* 0x000000ffff0b7224 */ /* 0x000fe400078e0004 */
[----:B------:R-:W-:Y:S01]  /*21d0*/  @!P1 IMAD.MOV R12, RZ, RZ, -R12 ;  /* 0x000000ffff0c9224 */ /* 0x000fe200078e0a0c */
[C---:B------:R-:W-:Y:S01]  /*21e0*/  ISETP.GT.U32.AND P1, PT, R21.reuse, R6, PT ;  /* 0x000000061500720c */ /* 0x040fe20003f24070 */
[----:B------:R-:W-:Y:S01]  /*21f0*/  @!P0 IMAD.MOV R17, RZ, RZ, -R17 ;  /* 0x000000ffff118224 */ /* 0x000fe200078e0a11 */
[C---:B------:R-:W-:Y:S01]  /*2200*/  ISETP.GT.U32.AND P0, PT, R21.reuse, R2, PT ;  /* 0x000000021500720c */ /* 0x040fe20003f04070 */
[----:B------:R-:W-:Y:S01]  /*2210*/  @!P6 IMAD.MOV R11, RZ, RZ, -R11 ;  /* 0x000000ffff0be224 */ /* 0x000fe200078e0a0b */
[----:B------:R-:W-:Y:S01]  /*2220*/  ISETP.GT.U32.AND P6, PT, R21, R5, PT ;  /* 0x000000051500720c */ /* 0x000fe20003fc4070 */
[----:B------:R-:W-:-:S02]  /*2230*/  @!P5 IMAD.IADD R0, R0, 0x1, -R21 ;  /* 0x000000010000d824 */ /* 0x000fc400078e0a15 */
[----:B------:R-:W-:Y:S01]  /*2240*/  @!P2 IMAD.MOV R14, RZ, RZ, -R14 ;  /* 0x000000ffff0ea224 */ /* 0x000fe200078e0a0e */
[----:B------:R-:W-:Y:S01]  /*2250*/  STL [R1+0xd8], R17 ;  /* 0x0000d81101007387 */ /* 0x000fe20000100800 */
[----:B------:R-:W-:Y:S02]  /*2260*/  IADD3 R4, R23, 0x178, RZ ;  /* 0x0000017817047810 */ /* 0x000fe40007ffe0ff */
[----:B------:R-:W-:Y:S01]  /*2270*/  ISETP.GT.U32.AND P2, PT, R21, R0, PT ;  /* 0x000000001500720c */ /* 0x000fe20003f44070 */
[----:B------:R-:W-:Y:S01]  /*2280*/  STL [R1+0xd4], R14 ;  /* 0x0000d40e01007387 */ /* 0x000fe20000100800 */
[----:B------:R-:W-:-:S03]  /*2290*/  @!P1 IMAD.IADD R6, R6, 0x1, -R21 ;  /* 0x0000000106069824 */ /* 0x000fc600078e0a15 */
[----:B------:R-:W-:Y:S01]  /*22a0*/  STL [R1+0xcc], R12 ;  /* 0x0000cc0c01007387 */ /* 0x000fe20000100800 */
[----:B------:R-:W-:-:S03]  /*22b0*/  @!P0 IMAD.IADD R2, R2, 0x1, -R21 ;  /* 0x0000000102028824 */ /* 0x000fc600078e0a15 */
[----:B------:R0:W-:Y:S01]  /*22c0*/  STL [R1+0x170], R11 ;  /* 0x0001700b01007387 */ /* 0x0001e20000100800 */
[----:B------:R-:W-:Y:S01]  /*22d0*/  IADD3 R7, R23, 0x174, RZ ;  /* 0x0000017417077810 */ /* 0x000fe20007ffe0ff */
[----:B------:R-:W-:Y:S01]  /*22e0*/  @!P6 IMAD.IADD R5, R5, 0x1, -R21 ;  /* 0x000000010505e824 */ /* 0x000fe200078e0a15 */
[----:B------:R-:W-:Y:S01]  /*22f0*/  ISETP.GT.U32.AND P6, PT, R21, R6, PT ;  /* 0x000000061500720c */ /* 0x000fe20003fc4070 */
[----:B------:R-:W-:Y:S01]  /*2300*/  IMAD.MOV.U32 R9, RZ, RZ, R2 ;  /* 0x000000ffff097224 */ /* 0x000fe200078e0002 */
[----:B0-----:R-:W-:Y:S02]  /*2310*/  IABS R11, R4 ;  /* 0x00000004000b7213 */ /* 0x001fe40000000000 */
[----:B------:R-:W-:-:S03]  /*2320*/  IABS R8, R7 ;  /* 0x0000000700087213 */ /* 0x000fc60000000000 */
[----:B------:R-:W-:-:S04]  /*2330*/  IMAD.HI.U32 R2, R3, R11, RZ ;  /* 0x0000000b03027227 */ /* 0x000fc800078e00ff */
[----:B------:R-:W-:Y:S01]  /*2340*/  @!P2 IMAD.IADD R0, R0, 0x1, -R21 ;  /* 0x000000010000a824 */ /* 0x000fe200078e0a15 */
[----:B------:R-:W-:Y:S01]  /*2350*/  ISETP.GE.AND P2, PT, R4, RZ, PT ;  /* 0x000000ff0400720c */ /* 0x000fe20003f46270 */
[----:B------:R-:W-:Y:S02]  /*2360*/  IMAD.MOV R2, RZ, RZ, -R2 ;  /* 0x000000ffff027224 */ /* 0x000fe400078e0a02 */
[----:B------:R-:W-:Y:S01]  /*2370*/  IMAD.MOV.U32 R4, RZ, RZ, R8 ;  /* 0x000000ffff047224 */ /* 0x000fe200078e0008 */
[----:B------:R-:W-:Y:S01]  /*2380*/  ISETP.GE.AND P5, PT, R16, RZ, PT ;  /* 0x000000ff1000720c */ /* 0x000fe20003fa6270 */
[----:B------:R-:W-:Y:S01]  /*2390*/  IMAD R11, R21, R2, R11 ;  /* 0x00000002150b7224 */ /* 0x000fe200078e020b */
[----:B------:R-:W-:Y:S01]  /*23a0*/  ISETP.GE.AND P1, PT, R7, RZ, PT ;  /* 0x000000ff0700720c */ /* 0x000fe20003f26270 */
[----:B------:R-:W-:-:S04]  /*23b0*/  IMAD.HI.U32 R7, R3, R4, RZ ;  /* 0x0000000403077227 */ /* 0x000fc800078e00ff */
[----:B------:R-:W-:Y:S01]  /*23c0*/  @!P6 IMAD.IADD R6, R6, 0x1, -R21 ;  /* 0x000000010606e824 */ /* 0x000fe200078e0a15 */
[C---:B------:R-:W-:Y:S01]  /*23d0*/  ISETP.GT.U32.AND P6, PT, R21.reuse, R11, PT ;  /* 0x0000000b1500720c */ /* 0x040fe20003fc4070 */
[----:B------:R-:W-:Y:S01]  /*23e0*/  @!P4 IMAD.MOV R9, RZ, RZ, -R9 ;  /* 0x000000ffff09c224 */ /* 0x000fe200078e0a09 */
[C---:B------:R-:W-:Y:S01]  /*23f0*/  ISETP.GT.U32.AND P4, PT, R21.reuse, R5, PT ;  /* 0x000000051500720c */ /* 0x040fe20003f84070 */
[----:B------:R-:W-:Y:S02]  /*2400*/  IMAD.MOV.U32 R8, RZ, RZ, R0 ;  /* 0x000000ffff087224 */ /* 0x000fe400078e0000 */
[----:B------:R-:W-:Y:S02]  /*2410*/  IMAD.MOV R0, RZ, RZ, -R7 ;  /* 0x000000ffff007224 */ /* 0x000fe400078e0a07 */
[----:B------:R-:W-:Y:S02]  /*2420*/  IMAD.MOV.U32 R12, RZ, RZ, R6 ;  /* 0x000000ffff0c7224 */ /* 0x000fe400078e0006 */
[----:B------:R-:W-:Y:S01]  /*2430*/  IMAD R4, R21, R0, R4 ;  /* 0x0000000015047224 */ /* 0x000fe200078e0204 */
[----:B------:R-:W-:Y:S01]  /*2440*/  ISETP.GE.AND P0, PT, R15, RZ, PT ;  /* 0x000000ff0f00720c */ /* 0x000fe20003f06270 */
[----:B------:R-:W-:Y:S01]  /*2450*/  @!P5 IMAD.MOV R12, RZ, RZ, -R12 ;  /* 0x000000ffff0cd224 */ /* 0x000fe200078e0a0c */
[----:B------:R-:W-:-:S02]  /*2460*/  IADD3 R10, R23, 0x170, RZ ;  /* 0x00000170170a7810 */ /* 0x000fc40007ffe0ff */
[----:B------:R-:W-:Y:S01]  /*2470*/  ISETP.GT.U32.AND P5, PT, R21, R4, PT ;  /* 0x000000041500720c */ /* 0x000fe20003fa4070 */
[----:B------:R-:W-:Y:S01]  /*2480*/  @!P3 IMAD.MOV R8, RZ, RZ, -R8 ;  /* 0x000000ffff08b224 */ /* 0x000fe200078e0a08 */
[----:B------:R-:W-:Y:S01]  /*2490*/  ISETP.GE.AND P3, PT, R10, RZ, PT ;  /* 0x000000ff0a00720c */ /* 0x000fe20003f66270 */
[--C-:B------:R-:W-:Y:S01]  /*24a0*/  @!P6 IMAD.IADD R11, R11, 0x1, -R21.reuse ;  /* 0x000000010b0be824 */ /* 0x100fe200078e0a15 */
[----:B------:R-:W-:Y:S01]  /*24b0*/  IABS R10, R10 ;  /* 0x0000000a000a7213 */ /* 0x000fe20000000000 */
[----:B------:R-:W-:Y:S01]  /*24c0*/  @!P4 IMAD.IADD R5, R5, 0x1, -R21 ;  /* 0x000000010505c824 */ /* 0x000fe200078e0a15 */
[----:B------:R0:W-:Y:S02]  /*24d0*/  STL [R1+0x174], R9 ;  /* 0x0001740901007387 */ /* 0x0001e40000100800 */
[----:B------:R-:W-:Y:S02]  /*24e0*/  ISETP.GT.U32.AND P6, PT, R21, R11, PT ;  /* 0x0000000b1500720c */ /* 0x000fe40003fc4070 */
[----:B------:R1:W-:Y:S01]  /*24f0*/  STL [R1+0x178], R8 ;  /* 0x0001780801007387 */ /* 0x0003e20000100800 */
[----:B------:R-:W-:Y:S01]  /*2500*/  IMAD.HI.U32 R2, R3, R10, RZ ;  /* 0x0000000a03027227 */ /* 0x000fe200078e00ff */
[----:B------:R-:W-:-:S02]  /*2510*/  IADD3 R7, R23, 0x16c, RZ ;  /* 0x0000016c17077810 */ /* 0x000fc40007ffe0ff */
[C---:B0-----:R-:W-:Y:S01]  /*2520*/  IADD3 R9, R23.reuse, 0x168, RZ ;  /* 0x0000016817097810 */ /* 0x041fe20007ffe0ff */
[----:B-1----:R-:W-:Y:S01]  /*2530*/  IMAD.MOV.U32 R8, RZ, RZ, R5 ;  /* 0x000000ffff087224 */ /* 0x002fe200078e0005 */
[----:B------:R-:W-:Y:S01]  /*2540*/  IADD3 R0, R23, 0x164, RZ ;  /* 0x0000016417007810 */ /* 0x000fe20007ffe0ff */
[----:B------:R-:W-:Y:S02]  /*2550*/  IMAD.MOV R6, RZ, RZ, -R2 ;  /* 0x000000ffff067224 */ /* 0x000fe400078e0a02 */
[----:B------:R-:W-:Y:S01]  /*2560*/  @!P0 IMAD.MOV R8, RZ, RZ, -R8 ;  /* 0x000000ffff088224 */ /* 0x000fe200078e0a08 */
[----:B------:R-:W-:Y:S01]  /*2570*/  ISETP.GE.AND P0, PT, R9, RZ, PT ;  /* 0x000000ff0900720c */ /* 0x000fe20003f06270 */
[----:B------:R-:W-:Y:S01]  /*2580*/  @!P5 IMAD.IADD R4, R4, 0x1, -R21 ;  /* 0x000000010404d824 */ /* 0x000fe200078e0a15 */
[----:B------:R-:W-:Y:S01]  /*2590*/  IABS R9, R9 ;  /* 0x0000000900097213 */ /* 0x000fe20000000000 */
[----:B------:R-:W-:Y:S01]  /*25a0*/  STL [R1+0x17c], R12 ;  /* 0x00017c0c01007387 */ /* 0x000fe20000100800 */
[----:B------:R-:W-:Y:S01]  /*25b0*/  ISETP.GE.AND P4, PT, R7, RZ, PT ;  /* 0x000000ff0700720c */ /* 0x000fe20003f86270 */
[C---:B------:R-:W-:Y:S01]  /*25c0*/  IMAD R10, R21.reuse, R6, R10 ;  /* 0x00000006150a7224 */ /* 0x040fe200078e020a */
[----:B------:R-:W-:Y:S01]  /*25d0*/  IABS R7, R7 ;  /* 0x0000000700077213 */ /* 0x000fe20000000000 */
[----:B------:R0:W-:Y:S01]  /*25e0*/  STL [R1+0x188], R8 ;  /* 0x0001880801007387 */ /* 0x0001e20000100800 */
[----:B------:R-:W-:Y:S01]  /*25f0*/  ISETP.GT.U32.AND P5, PT, R21, R4, PT ;  /* 0x000000041500720c */ /* 0x000fe20003fa4070 */
[----:B------:R-:W-:-:S04]  /*2600*/  IMAD.HI.U32 R5, R3, R9, RZ ;  /* 0x0000000903057227 */ /* 0x000fc800078e00ff */
[----:B------:R-:W-:Y:S01]  /*2610*/  @!P6 IMAD.IADD R11, R11, 0x1, -R21 ;  /* 0x000000010b0be824 */ /* 0x000fe200078e0a15 */
[----:B0-----:R-:W-:Y:S01]  /*2620*/  IABS R8, R0 ;  /* 0x0000000000087213 */ /* 0x001fe20000000000 */
[----:B------:R-:W-:Y:S01]  /*2630*/  IMAD.HI.U32 R2, R3, R7, RZ ;  /* 0x0000000703027227 */ /* 0x000fe200078e00ff */
[----:B------:R-:W-:-:S03]  /*2640*/  ISETP.GT.U32.AND P6, PT, R21, R10, PT ;  /* 0x0000000a1500720c */ /* 0x000fc60003fc4070 */
[----:B------:R-:W-:-:S04]  /*2650*/  IMAD.HI.U32 R6, R3, R8, RZ ;  /* 0x0000000803067227 */ /* 0x000fc800078e00ff */
[----:B------:R-:W-:Y:S02]  /*2660*/  IMAD.MOV R5, RZ, RZ, -R5 ;  /* 0x000000ffff057224 */ /* 0x000fe400078e0a05 */
[----:B------:R-:W-:Y:S02]  /*2670*/  IMAD.MOV R2, RZ, RZ, -R2 ;  /* 0x000000ffff027224 */ /* 0x000fe400078e0a02 */
[----:B------:R-:W-:Y:S02]  /*2680*/  IMAD.MOV R6, RZ, RZ, -R6 ;  /* 0x000000ffff067224 */ /* 0x000fe400078e0a06 */
[C---:B------:R-:W-:Y:S02]  /*2690*/  IMAD R9, R21.reuse, R5, R9 ;  /* 0x0000000515097224 */ /* 0x040fe400078e0209 */
[----:B------:R-:W-:Y:S02]  /*26a0*/  IMAD R7, R21, R2, R7 ;  /* 0x0000000215077224 */ /* 0x000fe400078e0207 */
[----:B------:R-:W-:-:S02]  /*26b0*/  IMAD.MOV.U32 R12, RZ, RZ, R11 ;  /* 0x000000ffff0c7224 */ /* 0x000fc400078e000b */
[C---:B------:R-:W-:Y:S02]  /*26c0*/  IMAD R8, R21.reuse, R6, R8 ;  /* 0x0000000615087224 */ /* 0x040fe400078e0208 */
[--C-:B------:R-:W-:Y:S01]  /*26d0*/  @!P5 IMAD.IADD R4, R4, 0x1, -R21.reuse ;  /* 0x000000010404d824 */ /* 0x100fe200078e0a15 */
[C---:B------:R-:W-:Y:S01]  /*26e0*/  ISETP.GT.U32.AND P5, PT, R21.reuse, R9, PT ;  /* 0x000000091500720c */ /* 0x040fe20003fa4070 */
[----:B------:R-:W-:Y:S01]  /*26f0*/  @!P2 IMAD.MOV R12, RZ, RZ, -R12 ;  /* 0x000000ffff0ca224 */ /* 0x000fe200078e0a0c */
[C---:B------:R-:W-:Y:S01]  /*2700*/  ISETP.GT.U32.AND P2, PT, R21.reuse, R7, PT ;  /* 0x000000071500720c */ /* 0x040fe20003f44070 */
[----:B------:R-:W-:Y:S01]  /*2710*/  @!P6 IMAD.IADD R10, R10, 0x1, -R21 ;  /* 0x000000010a0ae824 */ /* 0x000fe200078e0a15 */
[----:B------:R-:W-:Y:S02]  /*2720*/  ISETP.GT.U32.AND P6, PT, R21, R8, PT ;  /* 0x000000081500720c */ /* 0x000fe40003fc4070 */
[C---:B------:R-:W-:Y:S02]  /*2730*/  IADD3 R16, R23.reuse, 0x160, RZ ;  /* 0x0000016017107810 */ /* 0x040fe40007ffe0ff */
[----:B------:R-:W-:Y:S01]  /*2740*/  IADD3 R13, R23, 0x15c, RZ ;  /* 0x0000015c170d7810 */ /* 0x000fe20007ffe0ff */
[----:B------:R0:W-:Y:S01]  /*2750*/  STL [R1+0x184], R12 ;  /* 0x0001840c01007387 */ /* 0x0001e20000100800 */
[----:B------:R-:W-:-:S03]  /*2760*/  IABS R2, R16 ;  /* 0x0000001000027213 */ /* 0x000fc60000000000 */
[--C-:B------:R-:W-:Y:S02]  /*2770*/  @!P5 IMAD.IADD R9, R9, 0x1, -R21.reuse ;  /* 0x000000010909d824 */ /* 0x100fe400078e0a15 */
[--C-:B------:R-:W-:Y:S01]  /*2780*/  @!P2 IMAD.IADD R7, R7, 0x1, -R21.reuse ;  /* 0x000000010707a824 */ /* 0x100fe200078e0a15 */
[----:B0-----:R-:W-:Y:S01]  /*2790*/  IABS R12, R13 ;  /* 0x0000000d000c7213 */ /* 0x001fe20000000000 */
[----:B------:R-:W-:Y:S01]  /*27a0*/  @!P6 IMAD.IADD R8, R8, 0x1, -R21 ;  /* 0x000000010808e824 */ /* 0x000fe200078e0a15 */
[C---:B------:R-:W-:Y:S01]  /*27b0*/  ISETP.GT.U32.AND P2, PT, R21.reuse, R10, PT ;  /* 0x0000000a1500720c */ /* 0x040fe20003f44070 */
[----:B------:R-:W-:Y:S01]  /*27c0*/  IMAD.MOV.U32 R11, RZ, RZ, R4 ;  /* 0x000000ffff0b7224 */ /* 0x000fe200078e0004 */
[----:B------:R-:W-:Y:S01]  /*27d0*/  ISETP.GT.U32.AND P6, PT, R21, R9, PT ;  /* 0x000000091500720c */ /* 0x000fe20003fc4070 */
[----:B------:R-:W-:-:S04]  /*27e0*/  IMAD.HI.U32 R5, R3, R2, RZ ;  /* 0x0000000203057227 */ /* 0x000fc800078e00ff */
[----:B------:R-:W-:-:S04]  /*27f0*/  IMAD.HI.U32 R4, R3, R12, RZ ;  /* 0x0000000c03047227 */ /* 0x000fc800078e00ff */
[----:B------:R-:W-:Y:S02]  /*2800*/  IMAD.MOV R5, RZ, RZ, -R5 ;  /* 0x000000ffff057224 */ /* 0x000fe400078e0a05 */
[----:B------:R-:W-:Y:S02]  /*2810*/  IMAD.MOV R4, RZ, RZ, -R4 ;  /* 0x000000ffff047224 */ /* 0x000fe400078e0a04 */
[----:B------:R-:W-:Y:S01]  /*2820*/  @!P1 IMAD.MOV R11, RZ, RZ, -R11 ;  /* 0x000000ffff0b9224 */ /* 0x000fe200078e0a0b */
[C---:B------:R-:W-:Y:S01]  /*2830*/  ISETP.GT.U32.AND P1, PT, R21.reuse, R8, PT ;  /* 0x000000081500720c */ /* 0x040fe20003f24070 */
[C---:B------:R-:W-:Y:S01]  /*2840*/  IMAD R2, R21.reuse, R5, R2 ;  /* 0x0000000515027224 */ /* 0x040fe200078e0202 */
[C---:B------:R-:W-:Y:S01]  /*2850*/  ISETP.GT.U32.AND P5, PT, R21.reuse, R7, PT ;  /* 0x000000071500720c */ /* 0x040fe20003fa4070 */
[C---:B------:R-:W-:Y:S02]  /*2860*/  IMAD R12, R21.reuse, R4, R12 ;  /* 0x00000004150c7224 */ /* 0x040fe400078e020c */
[--C-:B------:R-:W-:Y:S01]  /*2870*/  @!P2 IMAD.IADD R10, R10, 0x1, -R21.reuse ;  /* 0x000000010a0aa824 */ /* 0x100fe200078e0a15 */
[----:B------:R-:W-:Y:S01]  /*2880*/  ISETP.GT.U32.AND P2, PT, R21, R2, PT ;  /* 0x000000021500720c */ /* 0x000fe20003f44070 */
[----:B------:R-:W-:Y:S01]  /*2890*/  @!P6 IMAD.IADD R9, R9, 0x1, -R21 ;  /* 0x000000010909e824 */ /* 0x000fe200078e0a15 */
[----:B------:R-:W-:-:S02]  /*28a0*/  ISETP.GT.U32.AND P6, PT, R21, R12, PT ;  /* 0x0000000c1500720c */ /* 0x000fc40003fc4070 */
[C---:B------:R-:W-:Y:S02]  /*28b0*/  IADD3 R4, R23.reuse, 0x150, RZ ;  /* 0x0000015017047810 */ /* 0x040fe40007ffe0ff */
[----:B------:R-:W-:Y:S01]  /*28c0*/  IADD3 R6, R23, 0x158, RZ ;  /* 0x0000015817067810 */ /* 0x000fe20007ffe0ff */
[--C-:B------:R-:W-:Y:S01]  /*28d0*/  @!P1 IMAD.IADD R8, R8, 0x1, -R21.reuse ;  /* 0x0000000108089824 */ /* 0x100fe200078e0a15 */
[----:B------:R-:W-:Y:S01]  /*28e0*/  ISETP.GE.AND P1, PT, R16, RZ, PT ;  /* 0x000000ff1000720c */ /* 0x000fe20003f26270 */
[--C-:B------:R-:W-:Y:S01]  /*28f0*/  @!P5 IMAD.IADD R7, R7, 0x1, -R21.reuse ;  /* 0x000000010707d824 */ /* 0x100fe200078e0a15 */
[----:B------:R-:W-:Y:S02]  /*2900*/  IABS R16, R4 ;  /* 0x0000000400107213 */ /* 0x000fe40000000000 */
[----:B------:R-:W-:Y:S01]  /*2910*/  IABS R15, R6 ;  /* 0x00000006000f7213 */ /* 0x000fe20000000000 */
[--C-:B------:R-:W-:Y:S01]  /*2920*/  @!P2 IMAD.IADD R2, R2, 0x1, -R21.reuse ;  /* 0x000000010202a824 */ /* 0x100fe200078e0a15 */
[----:B------:R-:W-:Y:S01]  /*2930*/  ISETP.GE.AND P2, PT, R13, RZ, PT ;  /* 0x000000ff0d00720c */ /* 0x000fe20003f46270 */
[----:B------:R-:W-:-:S02]  /*2940*/  @!P6 IMAD.IADD R12, R12, 0x1, -R21 ;  /* 0x000000010c0ce824 */ /* 0x000fc400078e0a15 */
[----:B------:R-:W-:Y:S02]  /*2950*/  IMAD.MOV.U32 R17, RZ, RZ, R7 ;  /* 0x000000ffff117224 */ /* 0x000fe400078e0007 */
[----:B------:R-:W-:Y:S01]  /*2960*/  IMAD.MOV.U32 R13, RZ, RZ, R16 ;  /* 0x000000ffff0d7224 */ /* 0x000fe200078e0010 */
[----:B------:R0:W-:Y:S01]  /*2970*/  STL [R1+0x180], R11 ;  /* 0x0001800b01007387 */ /* 0x0001e20000100800 */
[----:B------:R-:W-:Y:S01]  /*2980*/  @!P4 IMAD.MOV R17, RZ, RZ, -R17 ;  /* 0x000000ffff11c224 */ /* 0x000fe200078e0a11 */
[----:B------:R-:W-:Y:S01]  /*2990*/  ISETP.GT.U32.AND P4, PT, R21, R12, PT ;  /* 0x0000000c1500720c */ /* 0x000fe20003f84070 */
[----:B------:R-:W-:Y:S02]  /*29a0*/  IMAD.MOV.U32 R18, RZ, RZ, R10 ;  /* 0x000000ffff127224 */ /* 0x000fe400078e000a */
[----:B------:R-:W-:-:S04]  /*29b0*/  IMAD.HI.U32 R10, R3, R13, RZ ;  /* 0x0000000d030a7227 */ /* 0x000fc800078e00ff */
[----:B0-----:R-:W-:-:S04]  /*29c0*/  IMAD.HI.U32 R11, R3, R15, RZ ;  /* 0x0000000f030b7227 */ /* 0x001fc800078e00ff */
[----:B------:R-:W-:Y:S02]  /*29d0*/  IMAD.MOV R11, RZ, RZ, -R11 ;  /* 0x000000ffff0b7224 */ /* 0x000fe400078e0a0b */
[----:B------:R-:W-:Y:S01]  /*29e0*/  @!P3 IMAD.MOV R18, RZ, RZ, -R18 ;  /* 0x000000ffff12b224 */ /* 0x000fe200078e0a12 */
[C---:B------:R-:W-:Y:S01]  /*29f0*/  ISETP.GT.U32.AND P3, PT, R21.reuse, R2, PT ;  /* 0x000000021500720c */ /* 0x040fe20003f64070 */
[----:B------:R-:W-:Y:S02]  /*2a00*/  IMAD.MOV R7, RZ, RZ, -R10 ;  /* 0x000000ffff077224 */ /* 0x000fe400078e0a0a */
[C---:B------:R-:W-:Y:S02]  /*2a10*/  IMAD R15, R21.reuse, R11, R15 ;  /* 0x0000000b150f7224 */ /* 0x040fe400078e020f */
[----:B------:R-:W-:Y:S01]  /*2a20*/  IMAD R13, R21, R7, R13 ;  /* 0x00000007150d7224 */ /* 0x000fe200078e020d */
[----:B------:R-:W-:Y:S01]  /*2a30*/  IADD3 R5, R23, 0x154, RZ ;  /* 0x0000015417057810 */ /* 0x000fe20007ffe0ff */
[----:B------:R-:W-:Y:S01]  /*2a40*/  @!P4 IMAD.IADD R12, R12, 0x1, -R21 ;  /* 0x000000010c0cc824 */ /* 0x000fe200078e0a15 */
[----:B------:R-:W-:-:S02]  /*2a50*/  ISETP.GE.AND P5, PT, R0, RZ, PT ;  /* 0x000000ff0000720c */ /* 0x000fc40003fa6270 */
[C---:B------:R-:W-:Y:S02]  /*2a60*/  ISETP.GT.U32.AND P6, PT, R21.reuse, R15, PT ;  /* 0x0000000f1500720c */ /* 0x040fe40003fc4070 */
[----:B------:R-:W-:Y:S02]  /*2a70*/  ISETP.GT.U32.AND P4, PT, R21, R13, PT ;  /* 0x0000000d1500720c */ /* 0x000fe40003f84070 */
[----:B------:R-:W-:Y:S01]  /*2a80*/  IABS R14, R5 ;  /* 0x00000005000e7213 */ /* 0x000fe20000000000 */
[----:B------:R-:W-:Y:S02]  /*2a90*/  @!P3 IMAD.IADD R2, R2, 0x1, -R21 ;  /* 0x000000010202b824 */ /* 0x000fe400078e0a15 */
[----:B------:R-:W-:Y:S02]  /*2aa0*/  @!P0 IMAD.MOV R9, RZ, RZ, -R9 ;  /* 0x000000ffff098224 */ /* 0x000fe400078e0a09 */
[----:B------:R-:W-:Y:S01]  /*2ab0*/  IMAD.HI.U32 R0, R3, R14, RZ ;  /* 0x0000000e03007227 */ /* 0x000fe200078e00ff */
[----:B------:R-:W-:-:S02]  /*2ac0*/  ISETP.GE.AND P0, PT, R6, RZ, PT ;  /* 0x000000ff0600720c */ /* 0x000fc40003f06270 */
[----:B------:R-:W-:Y:S01]  /*2ad0*/  ISETP.GE.AND P3, PT, R5, RZ, PT ;  /* 0x000000ff0500720c */ /* 0x000fe20003f66270 */
[----:B------:R-:W-:Y:S01]  /*2ae0*/  IMAD.MOV.U32 R6, RZ, RZ, R2 ;  /* 0x000000ffff067224 */ /* 0x000fe200078e0002 */
[----:B------:R-:W-:Y:S01]  /*2af0*/  IADD3 R5, R23, 0x148, RZ ;  /* 0x0000014817057810 */ /* 0x000fe20007ffe0ff */
[----:B------:R-:W-:Y:S02]  /*2b00*/  IMAD.MOV R0, RZ, RZ, -R0 ;  /* 0x000000ffff007224 */ /* 0x000fe400078e0a00 */
[----:B------:R-:W-:Y:S02]  /*2b10*/  @!P5 IMAD.MOV R8, RZ, RZ, -R8 ;  /* 0x000000ffff08d224 */ /* 0x000fe400078e0a08 */
[--C-:B------:R-:W-:Y:S01]  /*2b20*/  @!P6 IMAD.IADD R15, R15, 0x1, -R21.reuse ;  /* 0x000000010f0fe824 */ /* 0x100fe200078e0a15 */
[----:B------:R-:W-:Y:S01]  /*2b30*/  ISETP.GE.AND P6, PT, R4, RZ, PT ;  /* 0x000000ff0400720c */ /* 0x000fe20003fc6270 */
[----:B------:R-:W-:Y:S01]  /*2b40*/  @!P1 IMAD.MOV R6, RZ, RZ, -R6 ;  /* 0x000000ffff069224 */ /* 0x000fe200078e0a06 */
[----:B------:R-:W-:Y:S01]  /*2b50*/  STL [R1+0x15c], R18 ;  /* 0x00015c1201007387 */ /* 0x000fe20000100800 */
[----:B------:R-:W-:Y:S01]  /*2b60*/  @!P4 IMAD.IADD R13, R13, 0x1, -R21 ;  /* 0x000000010d0dc824 */ /* 0x000fe200078e0a15 */
[----:B------:R-:W-:Y:S01]  /*2b70*/  IABS R4, R5 ;  /* 0x0000000500047213 */ /* 0x000fe20000000000 */
[----:B------:R-:W-:Y:S01]  /*2b80*/  IMAD R14, R21, R0, R14 ;  /* 0x00000000150e7224 */ /* 0x000fe200078e020e */
[----:B------:R-:W-:Y:S01]  /*2b90*/  IADD3 R0, R23, 0x14c, RZ ;  /* 0x0000014c17007810 */ /* 0x000fe20007ffe0ff */
[----:B------:R-:W-:Y:S01]  /*2ba0*/  STL [R1+0x160], R17 ;  /* 0x0001601101007387 */ /* 0x000fe20000100800 */
[----:B------:R-:W-:-:S03]  /*2bb0*/  ISETP.GT.U32.AND P4, PT, R21, R13, PT ;  /* 0x0000000d1500720c */ /* 0x000fc60003f84070 */
[----:B------:R-:W-:Y:S01]  /*2bc0*/  STL [R1+0x164], R9 ;  /* 0x0001640901007387 */ /* 0x000fe20000100800 */
[----:B------:R-:W-:-:S03]  /*2bd0*/  IABS R10, R0 ;  /* 0x00000000000a7213 */ /* 0x000fc60000000000 */
[----:B------:R-:W-:Y:S04]  /*2be0*/  STL [R1+0x168], R8 ;  /* 0x0001680801007387 */ /* 0x000fe80000100800 */
[----:B------:R0:W-:Y:S01]  /*2bf0*/  STL [R1+0x16c], R6 ;  /* 0x00016c0601007387 */ /* 0x0001e20000100800 */
[----:B------:R-:W-:Y:S01]  /*2c00*/  ISETP.GT.U32.AND P5, PT, R21, R14, PT ;  /* 0x0000000e1500720c */ /* 0x000fe20003fa4070 */
[----:B------:R-:W-:Y:S01]  /*2c10*/  IMAD.HI.U32 R7, R3, R10, RZ ;  /* 0x0000000a03077227 */ /* 0x000fe200078e00ff */
[----:B------:R-:W-:-:S03]  /*2c20*/  ISETP.GT.U32.AND P1, PT, R21, R15, PT ;  /* 0x0000000f1500720c */ /* 0x000fc60003f24070 */
[----:B0-----:R-:W-:-:S04]  /*2c30*/  IMAD.HI.U32 R6, R3, R4, RZ ;  /* 0x0000000403067227 */ /* 0x001fc800078e00ff */
[----:B------:R-:W-:Y:S02]  /*2c40*/  IMAD.MOV R6, RZ, RZ, -R6 ;  /* 0x000000ffff067224 */ /* 0x000fe400078e0a06 */
[----:B------:R-:W-:Y:S02]  /*2c50*/  IMAD.MOV R7, RZ, RZ, -R7 ;  /* 0x000000ffff077224 */ /* 0x000fe400078e0a07 */
[----:B------:R-:W-:Y:S02]  /*2c60*/  IMAD R4, R21, R6, R4 ;  /* 0x0000000615047224 */ /* 0x000fe400078e0204 */
[--C-:B------:R-:W-:Y:S02]  /*2c70*/  @!P4 IMAD.IADD R13, R13, 0x1, -R21.reuse ;  /* 0x000000010d0dc824 */ /* 0x100fe400078e0a15 */
[C---:B------:R-:W-:Y:S01]  /*2c80*/  IMAD R10, R21.reuse, R7, R10 ;  /* 0x00000007150a7224 */ /* 0x040fe200078e020a */
[----:B------:R-:W-:Y:S01]  /*2c90*/  ISETP.GT.U32.AND P4, PT, R21, R4, PT ;  /* 0x000000041500720c */ /* 0x000fe20003f84070 */
[----:B------:R-:W-:-:S02]  /*2ca0*/  @!P5 IMAD.IADD R14, R14, 0x1, -R21 ;  /* 0x000000010e0ed824 */ /* 0x000fc400078e0a15 */
[----:B------:R-:W-:Y:S01]  /*2cb0*/  @!P1 IMAD.IADD R15, R15, 0x1, -R21 ;  /* 0x000000010f0f9824 */ /* 0x000fe200078e0a15 */
[C---:B------:R-:W-:Y:S02]  /*2cc0*/  ISETP.GT.U32.AND P1, PT, R21.reuse, R10, PT ;  /* 0x0000000a1500720c */ /* 0x040fe40003f24070 */
[----:B------:R-:W-:Y:S02]  /*2cd0*/  ISETP.GT.U32.AND P5, PT, R21, R14, PT ;  /* 0x0000000e1500720c */ /* 0x000fe40003fa4070 */
[C---:B------:R-:W-:Y:S01]  /*2ce0*/  IADD3 R6, R23.reuse, 0x13c, RZ ;  /* 0x0000013c17067810 */ /* 0x040fe20007ffe0ff */
[----:B------:R-:W-:Y:S01]  /*2cf0*/  IMAD.MOV.U32 R17, RZ, RZ, R15 ;  /* 0x000000ffff117224 */ /* 0x000fe200078e000f */
[C---:B------:R-:W-:Y:S02]  /*2d00*/  IADD3 R8, R23.reuse, 0x144, RZ ;  /* 0x0000014417087810 */ /* 0x040fe40007ffe0ff */
[----:B------:R-:W-:Y:S01]  /*2d10*/  IABS R9, R6 ;  /* 0x0000000600097213 */ /* 0x000fe20000000000 */
[----:B------:R-:W-:Y:S01]  /*2d20*/  @!P4 IMAD.IADD R4, R4, 0x1, -R21 ;  /* 0x000000010404c824 */ /* 0x000fe200078e0a15 */
[----:B------:R-:W-:Y:S01]  /*2d30*/  IADD3 R2, R23, 0x140, RZ ;  /* 0x0000014017027810 */ /* 0x000fe20007ffe0ff */
[----:B------:R-:W-:Y:S01]  /*2d40*/  @!P0 IMAD.MOV R17, RZ, RZ, -R17 ;  /* 0x000000ffff118224 */ /* 0x000fe200078e0a11 */
[----:B------:R-:W-:Y:S01]  /*2d50*/  IABS R11, R8 ;  /* 0x00000008000b7213 */ /* 0x000fe20000000000 */
[----:B------:R-:W-:Y:S01]  /*2d60*/  @!P1 IMAD.IADD R10, R10, 0x1, -R21 ;  /* 0x000000010a0a9824 */ /* 0x000fe200078e0a15 */
[----:B------:R-:W-:Y:S01]  /*2d70*/  ISETP.GT.U32.AND P0, PT, R21, R4, PT ;  /* 0x000000041500720c */ /* 0x000fe20003f04070 */
[----:B------:R-:W-:Y:S01]  /*2d80*/  IMAD.MOV.U32 R18, RZ, RZ, R12 ;  /* 0x000000ffff127224 */ /* 0x000fe200078e000c */
[----:B------:R-:W-:Y:S01]  /*2d90*/  IABS R7, R2 ;  /* 0x0000000200077213 */ /* 0x000fe20000000000 */
[----:B------:R-:W-:Y:S01]  /*2da0*/  IMAD.HI.U32 R12, R3, R9, RZ ;  /* 0x00000009030c7227 */ /* 0x000fe200078e00ff */
[----:B------:R-:W-:-:S03]  /*2db0*/  ISETP.GT.U32.AND P4, PT, R21, R10, PT ;  /* 0x0000000a1500720c */ /* 0x000fc60003f84070 */
[----:B------:R-:W-:Y:S02]  /*2dc0*/  @!P5 IMAD.IADD R14, R14, 0x1, -R21 ;  /* 0x000000010e0ed824 */ /* 0x000fe400078e0a15 */
[----:B------:R-:W-:Y:S01]  /*2dd0*/  IMAD.HI.U32 R16, R3, R11, RZ ;  /* 0x0000000b03107227 */ /* 0x000fe200078e00ff */
[----:B------:R-:W-:-:S03]  /*2de0*/  ISETP.GE.AND P5, PT, R0, RZ, PT ;  /* 0x000000ff0000720c */ /* 0x000fc60003fa6270 */
[----:B------:R-:W-:Y:S02]  /*2df0*/  IMAD.MOV R12, RZ, RZ, -R12 ;  /* 0x000000ffff0c7224 */ /* 0x000fe400078e0a0c */
[----:B------:R-:W-:-:S04]  /*2e00*/  IMAD.HI.U32 R0, R3, R7, RZ ;  /* 0x0000000703007227 */ /* 0x000fc800078e00ff */
[----:B------:R-:W-:Y:S02]  /*2e10*/  IMAD.MOV R16, RZ, RZ, -R16 ;  /* 0x000000ffff107224 */ /* 0x000fe400078e0a10 */
[----:B------:R-:W-:Y:S01]  /*2e20*/  @!P3 IMAD.MOV R14, RZ, RZ, -R14 ;  /* 0x000000ffff0eb224 */ /* 0x000fe200078e0a0e */
[----:B------:R-:W-:Y:S01]  /*2e30*/  ISETP.GE.AND P3, PT, R8, RZ, PT ;  /* 0x000000ff0800720c */ /* 0x000fe20003f66270 */
[C---:B------:R-:W-:Y:S02]  /*2e40*/  IMAD R8, R21.reuse, R12, R9 ;  /* 0x0000000c15087224 */ /* 0x040fe400078e0209 */
[----:B------:R-:W-:Y:S02]  /*2e50*/  IMAD.MOV R0, RZ, RZ, -R0 ;  /* 0x000000ffff007224 */ /* 0x000fe400078e0a00 */
[C---:B------:R-:W-:Y:S02]  /*2e60*/  IMAD R11, R21.reuse, R16, R11 ;  /* 0x00000010150b7224 */ /* 0x040fe400078e020b */
[----:B------:R-:W-:Y:S01]  /*2e70*/  @!P0 IMAD.IADD R4, R4, 0x1, -R21 ;  /* 0x0000000104048824 */ /* 0x000fe200078e0a15 */
[C---:B------:R-:W-:Y:S01]  /*2e80*/  ISETP.GT.U32.AND P0, PT, R21.reuse, R8, PT ;  /* 0x000000081500720c */ /* 0x040fe20003f04070 */
[----:B------:R-:W-:-:S02]  /*2e90*/  IMAD R7, R21, R0, R7 ;  /* 0x0000000015077224 */ /* 0x000fc400078e0207 */
[----:B------:R-:W-:Y:S01]  /*2ea0*/  @!P2 IMAD.MOV R18, RZ, RZ, -R18 ;  /* 0x000000ffff12a224 */ /* 0x000fe200078e0a12 */
[C---:B------:R-:W-:Y:S01]  /*2eb0*/  ISETP.GT.U32.AND P2, PT, R21.reuse, R11, PT ;  /* 0x0000000b1500720c */ /* 0x040fe20003f44070 */
[----:B------:R-:W-:Y:S02]  /*2ec0*/  @!P4 IMAD.IADD R10, R10, 0x1, -R21 ;  /* 0x000000010a0ac824 */ /* 0x000fe400078e0a15 */
[----:B------:R-:W-:Y:S01]  /*2ed0*/  @!P6 IMAD.MOV R13, RZ, RZ, -R13 ;  /* 0x000000ffff0de224 */ /* 0x000fe200078e0a0d */
[----:B------:R-:W-:Y:S01]  /*2ee0*/  ISETP.GT.U32.AND P6, PT, R21, R7, PT ;  /* 0x000000071500720c */ /* 0x000fe20003fc4070 */
[----:B------:R-:W-:Y:S01]  /*2ef0*/  IMAD.MOV.U32 R12, RZ, RZ, R10 ;  /* 0x000000ffff0c7224 */ /* 0x000fe200078e000a */
[----:B------:R-:W-:Y:S02]  /*2f00*/  ISETP.GE.AND P4, PT, R2, RZ, PT ;  /* 0x000000ff0200720c */ /* 0x000fe40003f86270 */
[----:B------:R-:W-:Y:S01]  /*2f10*/  IADD3 R2, R23, 0x134, RZ ;  /* 0x0000013417027810 */ /* 0x000fe20007ffe0ff */
[----:B------:R-:W-:Y:S01]  /*2f20*/  @!P5 IMAD.MOV R12, RZ, RZ, -R12 ;  /* 0x000000ffff0cd224 */ /* 0x000fe200078e0a0c */
[----:B------:R-:W-:Y:S01]  /*2f30*/  ISETP.GE.AND P1, PT, R5, RZ, PT ;  /* 0x000000ff0500720c */ /* 0x000fe20003f26270 */
[----:B------:R-:W-:Y:S01]  /*2f40*/  STL [R1+0xc4], R18 ;  /* 0x0000c41201007387 */ /* 0x000fe20000100800 */
[----:B------:R-:W-:Y:S01]  /*2f50*/  IADD3 R5, R23, 0x138, RZ ;  /* 0x0000013817057810 */ /* 0x000fe20007ffe0ff */
[--C-:B------:R-:W-:Y:S01]  /*2f60*/  @!P0 IMAD.IADD R8, R8, 0x1, -R21.reuse ;  /* 0x0000000108088824 */ /* 0x100fe200078e0a15 */
[----:B------:R-:W-:Y:S01]  /*2f70*/  IABS R10, R2 ;  /* 0x00000002000a7213 */ /* 0x000fe20000000000 */
[----:B------:R-:W-:Y:S01]  /*2f80*/  STL [R1+0xc0], R17 ;  /* 0x0000c01101007387 */ /* 0x000fe20000100800 */
[----:B------:R-:W-:Y:S01]  /*2f90*/  @!P2 IMAD.IADD R11, R11, 0x1, -R21 ;  /* 0x000000010b0ba824 */ /* 0x000fe200078e0a15 */
[----:B------:R-:W-:-:S02]  /*2fa0*/  IABS R0, R5 ;  /* 0x0000000500007213 */ /* 0x000fc40000000000 */
[----:B------:R-:W-:Y:S01]  /*2fb0*/  STL [R1+0xf8], R14 ;  /* 0x0000f80e01007387 */ /* 0x000fe20000100800 */
[----:B------:R-:W-:-:S03]  /*2fc0*/  ISETP.GT.U32.AND P0, PT, R21, R8, PT ;  /* 0x000000081500720c */ /* 0x000fc60003f04070 */
[----:B------:R-:W-:Y:S01]  /*2fd0*/  STL [R1+0x14c], R13 ;  /* 0x00014c0d01007387 */ /* 0x000fe20000100800 */
[----:B------:R-:W-:-:S03]  /*2fe0*/  @!P6 IMAD.IADD R7, R7, 0x1, -R21 ;  /* 0x000000010707e824 */ /* 0x000fc600078e0a15 */
[----:B------:R0:W-:Y:S01]  /*2ff0*/  STL [R1+0x150], R12 ;  /* 0x0001500c01007387 */ /* 0x0001e20000100800 */
[----:B------:R-:W-:Y:S01]  /*3000*/  ISETP.GT.U32.AND P6, PT, R21, R11, PT ;  /* 0x0000000b1500720c */ /* 0x000fe20003fc4070 */
[----:B------:R-:W-:-:S04]  /*3010*/  IMAD.HI.U32 R9, R3, R0, RZ ;  /* 0x0000000003097227 */ /* 0x000fc800078e00ff */
[----:B0-----:R-:W-:Y:S02]  /*3020*/  IMAD.MOV.U32 R12, RZ, RZ, R4 ;  /* 0x000000ffff0c7224 */ /* 0x001fe400078e0004 */
[----:B------:R-:W-:-:S04]  /*3030*/  IMAD.HI.U32 R4, R3, R10, RZ ;  /* 0x0000000a03047227 */ /* 0x000fc800078e00ff */
[----:B------:R-:W-:Y:S02]  /*3040*/  IMAD.MOV R4, RZ, RZ, -R4 ;  /* 0x000000ffff047224 */ /* 0x000fe400078e0a04 */
[----:B------:R-:W-:Y:S01]  /*3050*/  IMAD.MOV R9, RZ, RZ, -R9 ;  /* 0x000000ffff097224 */ /* 0x000fe200078e0a09 */
[C---:B------:R-:W-:Y:S01]  /*3060*/  ISETP.GT.U32.AND P5, PT, R21.reuse, R7, PT ;  /* 0x000000071500720c */ /* 0x040fe20003fa4070 */
[C---:B------:R-:W-:Y:S02]  /*3070*/  IMAD R10, R21.reuse, R4, R10 ;  /* 0x00000004150a7224 */ /* 0x040fe400078e020a */
[C---:B------:R-:W-:Y:S02]  /*3080*/  IMAD R0, R21.reuse, R9, R0 ;  /* 0x0000000915007224 */ /* 0x040fe400078e0200 */
[--C-:B------:R-:W-:Y:S01]  /*3090*/  @!P0 IMAD.IADD R8, R8, 0x1, -R21.reuse ;  /* 0x0000000108088824 */ /* 0x100fe200078e0a15 */
[----:B------:R-:W-:Y:S01]  /*30a0*/  ISETP.GT.U32.AND P0, PT, R21, R10, PT ;  /* 0x0000000a1500720c */ /* 0x000fe20003f04070 */
[----:B------:R-:W-:Y:S01]  /*30b0*/  @!P6 IMAD.IADD R11, R11, 0x1, -R21 ;  /* 0x000000010b0be824 */ /* 0x000fe200078e0a15 */
[----:B------:R-:W-:-:S02]  /*30c0*/  ISETP.GT.U32.AND P6, PT, R21, R0, PT ;  /* 0x000000001500720c */ /* 0x000fc40003fc4070 */
[----:B------:R-:W-:Y:S02]  /*30d0*/  ISETP.GE.AND P2, PT, R6, RZ, PT ;  /* 0x000000ff0600720c */ /* 0x000fe40003f46270 */
[----:B------:R-:W-:Y:S01]  /*30e0*/  IADD3 R6, R23, 0x130, RZ ;  /* 0x0000013017067810 */ /* 0x000fe20007ffe0ff */
[----:B------:R-:W-:Y:S01]  /*30f0*/  @!P5 IMAD.IADD R7, R7, 0x1, -R21 ;  /* 0x000000010707d824 */ /* 0x000fe200078e0a15 */
[----:B------:R-:W-:Y:S02]  /*3100*/  ISETP.GE.AND P5, PT, R2, RZ, PT ;  /* 0x000000ff0200720c */ /* 0x000fe40003fa6270 */
[----:B------:R-:W-:Y:S02]  /*3110*/  IABS R9, R6 ;  /* 0x0000000600097213 */ /* 0x000fe40000000000 */
[----:B------:R-:W-:Y:S01]  /*3120*/  IADD3 R2, R23, 0x12c, RZ ;  /* 0x0000012c17027810 */ /* 0x000fe20007ffe0ff */
[----:B------:R-:W-:Y:S01]  /*3130*/  @!P1 IMAD.MOV R12, RZ, RZ, -R12 ;  /* 0x000000ffff0c9224 */ /* 0x000fe200078e0a0c */
[----:B------:R-:W-:Y:S01]  /*3140*/  ISETP.GE.AND P1, PT, R5, RZ, PT ;  /* 0x000000ff0500720c */ /* 0x000fe20003f26270 */
[----:B------:R-:W-:Y:S01]  /*3150*/  IMAD.HI.U32 R13, R3, R9, RZ ;  /* 0x00000009030d7227 */ /* 0x000fe200078e00ff */
[----:B------:R-:W-:-:S03]  /*3160*/  IABS R5, R2 ;  /* 0x0000000200057213 */ /* 0x000fc60000000000 */
[----:B------:R-:W-:Y:S02]  /*3170*/  IMAD.MOV.U32 R14, RZ, RZ, R11 ;  /* 0x000000ffff0e7224 */ /* 0x000fe400078e000b */
[--C-:B------:R-:W-:Y:S02]  /*3180*/  @!P0 IMAD.IADD R10, R10, 0x1, -R21.reuse ;  /* 0x000000010a0a8824 */ /* 0x100fe400078e0a15 */
[----:B------:R-:W-:Y:S02]  /*3190*/  @!P6 IMAD.IADD R0, R0, 0x1, -R21 ;  /* 0x000000010000e824 */ /* 0x000fe400078e0a15 */
[----:B------:R-:W-:Y:S01]  /*31a0*/  IMAD.MOV R13, RZ, RZ, -R13 ;  /* 0x000000ffff0d7224 */ /* 0x000fe200078e0a0d */
[----:B------:R-:W-:Y:S01]  /*31b0*/  ISETP.GT.U32.AND P0, PT, R21, R10, PT ;  /* 0x0000000a1500720c */ /* 0x000fe20003f04070 */
[----:B------:R-:W-:Y:S01]  /*31c0*/  @!P3 IMAD.MOV R14, RZ, RZ, -R14 ;  /* 0x000000ffff0eb224 */ /* 0x000fe200078e0a0e */
[----:B------:R-:W-:Y:S01]  /*31d0*/  ISETP.GE.AND P3, PT, R6, RZ, PT ;  /* 0x000000ff0600720c */ /* 0x000fe20003f66270 */
[----:B------:R-:W-:Y:S01]  /*31e0*/  IMAD.HI.U32 R6, R3, R5, RZ ;  /* 0x0000000503067227 */ /* 0x000fe200078e00ff */
[----:B------:R-:W-:-:S02]  /*31f0*/  IADD3 R4, R23, 0x128, RZ ;  /* 0x0000012817047810 */ /* 0x000fc40007ffe0ff */
[C---:B------:R-:W-:Y:S01]  /*3200*/  ISETP.GT.U32.AND P6, PT, R21.reuse, R0, PT ;  /* 0x000000001500720c */ /* 0x040fe20003fc4070 */
[C---:B------:R-:W-:Y:S02]  /*3210*/  IMAD R9, R21.reuse, R13, R9 ;  /* 0x0000000d15097224 */ /* 0x040fe400078e0209 */
[----:B------:R-:W-:Y:S01]  /*3220*/  IMAD.MOV.U32 R11, RZ, RZ, R7 ;  /* 0x000000ffff0b7224 */ /* 0x000fe200078e0007 */
[----:B------:R0:W-:Y:S01]  /*3230*/  STL [R1+0x158], R12 ;  /* 0x0001580c01007387 */ /* 0x0001e20000100800 */
[----:B------:R-:W-:Y:S02]  /*3240*/  IMAD.MOV R6, RZ, RZ, -R6 ;  /* 0x000000ffff067224 */ /* 0x000fe400078e0a06 */
[----:B------:R-:W-:Y:S01]  /*3250*/  @!P4 IMAD.MOV R11, RZ, RZ, -R11 ;  /* 0x000000ffff0bc224 */ /* 0x000fe200078e0a0b */
[C---:B------:R-:W-:Y:S01]  /*3260*/  ISETP.GT.U32.AND P4, PT, R21.reuse, R9, PT ;  /* 0x000000091500720c */ /* 0x040fe20003f84070 */
[----:B------:R-:W-:Y:S01]  /*3270*/  IMAD R5, R21, R6, R5 ;  /* 0x0000000615057224 */ /* 0x000fe200078e0205 */
[----:B0-----:R-:W-:Y:S01]  /*3280*/  IABS R12, R4 ;  /* 0x00000004000c7213 */ /* 0x001fe20000000000 */
[----:B------:R-:W-:-:S03]  /*3290*/  @!P0 IMAD.IADD R10, R10, 0x1, -R21 ;  /* 0x000000010a0a8824 */ /* 0x000fc600078e0a15 */
[----:B------:R-:W-:Y:S01]  /*32a0*/  ISETP.GT.U32.AND P0, PT, R21, R5, PT ;  /* 0x000000051500720c */ /* 0x000fe20003f04070 */
[----:B------:R-:W-:-:S04]  /*32b0*/  IMAD.HI.U32 R7, R3, R12, RZ ;  /* 0x0000000c03077227 */ /* 0x000fc800078e00ff */
[----:B------:R-:W-:Y:S02]  /*32c0*/  IMAD.MOV R7, RZ, RZ, -R7 ;  /* 0x000000ffff077224 */ /* 0x000fe400078e0a07 */
[--C-:B------:R-:W-:Y:S02]  /*32d0*/  @!P6 IMAD.IADD R0, R0, 0x1, -R21.reuse ;  /* 0x000000010000e824 */ /* 0x100fe400078e0a15 */
[----:B------:R-:W-:Y:S02]  /*32e0*/  IMAD R12, R21, R7, R12 ;  /* 0x00000007150c7224 */ /* 0x000fe400078e020c */
[----:B------:R-:W-:Y:S02]  /*32f0*/  IMAD.MOV.U32 R13, RZ, RZ, R0 ;  /* 0x000000ffff0d7224 */ /* 0x000fe400078e0000 */
[----:B------:R-:W-:Y:S02]  /*3300*/  @!P4 IMAD.IADD R9, R9, 0x1, -R21 ;  /* 0x000000010909c824 */ /* 0x000fe400078e0a15 */
[----:B------:R-:W-:Y:S01]  /*3310*/  @!P1 IMAD.MOV R13, RZ, RZ, -R13 ;  /* 0x000000ffff0d9224 */ /* 0x000fe200078e0a0d */
[C---:B------:R-:W-:Y:S01]  /*3320*/  ISETP.GT.U32.AND P1, PT, R21.reuse, R12, PT ;  /* 0x0000000c1500720c */ /* 0x040fe20003f24070 */
[----:B------:R-:W-:Y:S01]  /*3330*/  @!P2 IMAD.MOV R8, RZ, RZ, -R8 ;  /* 0x000000ffff08a224 */ /* 0x000fe200078e0a08 */
[----:B------:R-:W-:Y:S01]  /*3340*/  ISETP.GT.U32.AND P4, PT, R21, R9, PT ;  /* 0x000000091500720c */ /* 0x000fe20003f84070 */
[----:B------:R-:W-:Y:S01]  /*3350*/  @!P0 IMAD.IADD R5, R5, 0x1, -R21 ;  /* 0x0000000105058824 */ /* 0x000fe200078e0a15 */
[----:B------:R-:W-:Y:S01]  /*3360*/  STL [R1+0x154], R14 ;  /* 0x0001540e01007387 */ /* 0x000fe20000100800 */
[----:B------:R-:W-:-:S03]  /*3370*/  IADD3 R7, R23, 0x120, RZ ;  /* 0x0000012017077810 */ /* 0x000fc60007ffe0ff */
[----:B------:R0:W-:Y:S01]  /*3380*/  STL [R1+0x120], R11 ;  /* 0x0001200b01007387 */ /* 0x0001e20000100800 */
[----:B------:R-:W-:-:S03]  /*3390*/  ISETP.GT.U32.AND P0, PT, R21, R5, PT ;  /* 0x000000051500720c */ /* 0x000fc60003f04070 */
[----:B------:R1:W-:Y:S01]  /*33a0*/  STL [R1+0x124], R8 ;  /* 0x0001240801007387 */ /* 0x0003e20000100800 */
[----:B------:R-:W-:Y:S01]  /*33b0*/  ISETP.GE.AND P6, PT, R4, RZ, PT ;  /* 0x000000ff0400720c */ /* 0x000fe20003fc6270 */
[----:B------:R-:W-:Y:S01]  /*33c0*/  @!P1 IMAD.IADD R12, R12, 0x1, -R21 ;  /* 0x000000010c0c9824 */ /* 0x000fe200078e0a15 */
[----:B------:R-:W-:Y:S01]  /*33d0*/  IABS R6, R7 ;  /* 0x0000000700067213 */ /* 0x000fe20000000000 */
[----:B0-----:R-:W-:Y:S01]  /*33e0*/  IMAD.MOV.U32 R11, RZ, RZ, R10 ;  /* 0x000000ffff0b7224 */ /* 0x001fe200078e000a */
[----:B-1----:R-:W-:-:S03]  /*33f0*/  IADD3 R8, R23, 0x124, RZ ;  /* 0x0000012417087810 */ /* 0x002fc60007ffe0ff */
[----:B------:R-:W-:Y:S01]  /*3400*/  @!P5 IMAD.MOV R11, RZ, RZ, -R11 ;  /* 0x000000ffff0bd224 */ /* 0x000fe200078e0a0b */
[----:B------:R-:W-:Y:S01]  /*3410*/  IABS R4, R8 ;  /* 0x0000000800047213 */ /* 0x000fe20000000000 */
[----:B------:R-:W-:Y:S01]  /*3420*/  @!P4 IMAD.IADD R9, R9, 0x1, -R21 ;  /* 0x000000010909c824 */ /* 0x000fe200078e0a15 */
[----:B------:R-:W-:Y:S01]  /*3430*/  ISETP.GE.AND P2, PT, R2, RZ, PT ;  /* 0x000000ff0200720c */ /* 0x000fe20003f46270 */
[----:B------:R-:W-:Y:S01]  /*3440*/  STL [R1+0x148], R13 ;  /* 0x0001480d01007387 */ /* 0x000fe20000100800 */
[----:B------:R-:W-:Y:S01]  /*3450*/  ISETP.GE.AND P4, PT, R7, RZ, PT ;  /* 0x000000ff0700720c */ /* 0x000fe20003f86270 */
[----:B------:R-:W-:Y:S01]  /*3460*/  IMAD.HI.U32 R10, R3, R4, RZ ;  /* 0x00000004030a7227 */ /* 0x000fe200078e00ff */
[----:B------:R-:W-:Y:S01]  /*3470*/  IADD3 R2, R23, 0x11c, RZ ;  /* 0x0000011c17027810 */ /* 0x000fe20007ffe0ff */
[----:B------:R0:W-:Y:S01]  /*3480*/  STL [R1+0x144], R11 ;  /* 0x0001440b01007387 */ /* 0x0001e20000100800 */
[----:B------:R-:W-:Y:S01]  /*3490*/  ISETP.GT.U32.AND P1, PT, R21, R12, PT ;  /* 0x0000000c1500720c */ /* 0x000fe20003f24070 */
[----:B------:R-:W-:Y:S01]  /*34a0*/  IMAD.HI.U32 R7, R3, R6, RZ ;  /* 0x0000000603077227 */ /* 0x000fe200078e00ff */
[----:B------:R-:W-:-:S03]  /*34b0*/  IABS R0, R2 ;  /* 0x0000000200007213 */ /* 0x000fc60000000000 */
[----:B------:R-:W-:Y:S02]  /*34c0*/  IMAD.MOV R10, RZ, RZ, -R10 ;  /* 0x000000ffff0a7224 */ /* 0x000fe400078e0a0a */
[----:B------:R-:W-:Y:S02]  /*34d0*/  IMAD.MOV R7, RZ, RZ, -R7 ;  /* 0x000000ffff077224 */ /* 0x000fe400078e0a07 */
[----:B0-----:R-:W-:Y:S02]  /*34e0*/  IMAD.MOV.U32 R11, RZ, RZ, R9 ;  /* 0x000000ffff0b7224 */ /* 0x001fe400078e0009 */
[----:B------:R-:W-:Y:S02]  /*34f0*/  @!P0 IMAD.IADD R5, R5, 0x1, -R21 ;  /* 0x0000000105058824 */ /* 0x000fe400078e0a15 */
[----:B------:R-:W-:Y:S01]  /*3500*/  @!P3 IMAD.MOV R11, RZ, RZ, -R11 ;  /* 0x000000ffff0bb224 */ /* 0x000fe200078e0a0b */
[----:B------:R-:W-:Y:S01]  /*3510*/  ISETP.GE.AND P3, PT, R2, RZ, PT ;  /* 0x000000ff0200720c */ /* 0x000fe20003f66270 */
[C---:B------:R-:W-:Y:S01]  /*3520*/  IMAD R4, R21.reuse, R10, R4 ;  /* 0x0000000a15047224 */ /* 0x040fe200078e0204 */
[----:B------:R-:W-:Y:S01]  /*3530*/  ISETP.GE.AND P5, PT, R8, RZ, PT ;  /* 0x000000ff0800720c */ /* 0x000fe20003fa6270 */
[----:B------:R-:W-:-:S02]  /*3540*/  IMAD R2, R21, R7, R6 ;  /* 0x0000000715027224 */ /* 0x000fc400078e0206 */
[----:B------:R-:W-:Y:S02]  /*3550*/  IMAD.MOV.U32 R9, RZ, RZ, R5 ;  /* 0x000000ffff097224 */ /* 0x000fe400078e0005 */
[----:B------:R-:W-:Y:S01]  /*3560*/  IMAD.HI.U32 R8, R3, R0, RZ ;  /* 0x0000000003087227 */ /* 0x000fe200078e00ff */
[----:B------:R-:W-:-:S03]  /*3570*/  ISETP.GT.U32.AND P0, PT, R21, R4, PT ;  /* 0x000000041500720c */ /* 0x000fc60003f04070 */
[----:B------:R-:W-:Y:S01]  /*3580*/  @!P2 IMAD.MOV R9, RZ, RZ, -R9 ;  /* 0x000000ffff09a224 */ /* 0x000fe200078e0a09 */
[C---:B------:R-:W-:Y:S01]  /*3590*/  ISETP.GT.U32.AND P2, PT, R21.reuse, R2, PT ;  /* 0x000000021500720c */ /* 0x040fe20003f44070 */
[----:B------:R-:W-:Y:S02]  /*35a0*/  IMAD.MOV R8, RZ, RZ, -R8 ;  /* 0x000000ffff087224 */ /* 0x000fe400078e0a08 */
[----:B------:R-:W-:Y:S02]  /*35b0*/  @!P1 IMAD.IADD R12, R12, 0x1, -R21 ;  /* 0x000000010c0c9824 */ /* 0x000fe400078e0a15 */
[----:B------:R-:W-:Y:S02]  /*35c0*/  IMAD R0, R21, R8, R0 ;  /* 0x0000000815007224 */ /* 0x000fe400078e0200 */
[----:B------:R-:W-:Y:S01]  /*35d0*/  IMAD.MOV.U32 R14, RZ, RZ, R12 ;  /* 0x000000ffff0e7224 */ /* 0x000fe200078e000c */
[----:B------:R-:W-:-:S03]  /*35e0*/  IADD3 R8, R23, 0x118, RZ ;  /* 0x0000011817087810 */ /* 0x000fc60007ffe0ff */
[----:B------:R-:W-:Y:S01]  /*35f0*/  @!P6 IMAD.MOV R14, RZ, RZ, -R14 ;  /* 0x000000ffff0ee224 */ /* 0x000fe200078e0a0e */
[C---:B------:R-:W-:Y:S01]  /*3600*/  ISETP.GT.U32.AND P6, PT, R21.reuse, R0, PT ;  /* 0x000000001500720c */ /* 0x040fe20003fc4070 */
[--C-:B------:R-:W-:Y:S02]  /*3610*/  @!P0 IMAD.IADD R4, R4, 0x1, -R21.reuse ;  /* 0x0000000104048824 */ /* 0x100fe400078e0a15 */
[----:B------:R-:W-:Y:S01]  /*3620*/  @!P2 IMAD.IADD R2, R2, 0x1, -R21 ;  /* 0x000000010202a824 */ /* 0x000fe200078e0a15 */
[----:B------:R-:W-:Y:S02]  /*3630*/  ISETP.GE.AND P1, PT, R8, RZ, PT ;  /* 0x000000ff0800720c */ /* 0x000fe40003f26270 */
[----:B------:R-:W-:Y:S02]  /*3640*/  IABS R8, R8 ;  /* 0x0000000800087213 */ /* 0x000fe40000000000 */
[C---:B------:R-:W-:Y:S02]  /*3650*/  ISETP.GT.U32.AND P0, PT, R21.reuse, R4, PT ;  /* 0x000000041500720c */ /* 0x040fe40003f04070 */
[----:B------:R-:W-:Y:S01]  /*3660*/  ISETP.GT.U32.AND P2, PT, R21, R2, PT ;  /* 0x000000021500720c */ /* 0x000fe20003f44070 */
[----:B------:R-:W-:-:S04]  /*3670*/  IMAD.HI.U32 R12, R3, R8, RZ ;  /* 0x00000008030c7227 */ /* 0x000fc800078e00ff */
[--C-:B------:R-:W-:Y:S02]  /*3680*/  @!P6 IMAD.IADD R0, R0, 0x1, -R21.reuse ;  /* 0x000000010000e824 */ /* 0x100fe400078e0a15 */
[----:B------:R-:W-:Y:S01]  /*3690*/  IMAD.MOV R12, RZ, RZ, -R12 ;  /* 0x000000ffff0c7224 */ /* 0x000fe200078e0a0c */
[----:B------:R-:W-:Y:S02]  /*36a0*/  IADD3 R7, R23, 0x10c, RZ ;  /* 0x0000010c17077810 */ /* 0x000fe40007ffe0ff */
[C---:B------:R-:W-:Y:S01]  /*36b0*/  ISETP.GT.U32.AND P6, PT, R21.reuse, R0, PT ;  /* 0x000000001500720c */ /* 0x040fe20003fc4070 */
[--C-:B------:R-:W-:Y:S01]  /*36c0*/  @!P0 IMAD.IADD R4, R4, 0x1, -R21.reuse ;  /* 0x0000000104048824 */ /* 0x100fe200078e0a15 */
[----:B------:R0:W-:Y:S01]  /*36d0*/  STL [R1+0x138], R11 ;  /* 0x0001380b01007387 */ /* 0x0001e20000100800 */
[----:B------:R-:W-:Y:S01]  /*36e0*/  IMAD R8, R21, R12, R8 ;  /* 0x0000000c15087224 */ /* 0x000fe200078e0208 */
[----:B------:R-:W-:Y:S01]  /*36f0*/  IADD3 R5, R23, 0x114, RZ ;  /* 0x0000011417057810 */ /* 0x000fe20007ffe0ff */
[----:B------:R-:W-:Y:S01]  /*3700*/  @!P2 IMAD.IADD R2, R2, 0x1, -R21 ;  /* 0x000000010202a824 */ /* 0x000fe200078e0a15 */
[----:B------:R1:W-:Y:S01]  /*3710*/  STL [R1+0x140], R9 ;  /* 0x0001400901007387 */ /* 0x0003e20000100800 */
[----:B------:R-:W-:Y:S01]  /*3720*/  IMAD.MOV.U32 R16, RZ, RZ, R4 ;  /* 0x000000ffff107224 */ /* 0x000fe200078e0004 */
[----:B------:R-:W-:Y:S01]  /*3730*/  ISETP.GT.U32.AND P2, PT, R21, R8, PT ;  /* 0x000000081500720c */ /* 0x000fe20003f44070 */
[----:B------:R-:W-:Y:S01]  /*3740*/  IMAD.MOV.U32 R15, RZ, RZ, R2 ;  /* 0x000000ffff0f7224 */ /* 0x000fe200078e0002 */
[----:B0-----:R-:W-:-:S02]  /*3750*/  IABS R11, R7 ;  /* 0x00000007000b7213 */ /* 0x001fc40000000000 */
[----:B------:R-:W-:Y:S02]  /*3760*/  ISETP.GE.AND P0, PT, R5, RZ, PT ;  /* 0x000000ff0500720c */ /* 0x000fe40003f06270 */
[----:B-1----:R-:W-:Y:S01]  /*3770*/  IABS R9, R5 ;  /* 0x0000000500097213 */ /* 0x002fe20000000000 */
[----:B------:R-:W-:-:S04]  /*3780*/  IMAD.HI.U32 R5, R3, R11, RZ ;  /* 0x0000000b03057227 */ /* 0x000fc800078e00ff */
[----:B------:R-:W-:Y:S02]  /*3790*/  @!P5 IMAD.MOV R16, RZ, RZ, -R16 ;  /* 0x000000ffff10d224 */ /* 0x000fe400078e0a10 */
[----:B------:R-:W-:Y:S01]  /*37a0*/  @!P4 IMAD.MOV R15, RZ, RZ, -R15 ;  /* 0x000000ffff0fc224 */ /* 0x000fe200078e0a0f */
[----:B------:R-:W-:Y:S01]  /*37b0*/  IADD3 R6, R23, 0x110, RZ ;  /* 0x0000011017067810 */ /* 0x000fe20007ffe0ff */
[----:B------:R-:W-:Y:S01]  /*37c0*/  IMAD.HI.U32 R13, R3, R9, RZ ;  /* 0x00000009030d7227 */ /* 0x000fe200078e00ff */
[----:B------:R-:W-:Y:S03]  /*37d0*/  STL [R1+0x134], R14 ;  /* 0x0001340e01007387 */ /* 0x000fe60000100800 */
[----:B------:R-:W-:Y:S02]  /*37e0*/  IMAD.MOV R4, RZ, RZ, -R5 ;  /* 0x000000ffff047224 */ /* 0x000fe400078e0a05 */
[----:B------:R-:W-:Y:S01]  /*37f0*/  @!P6 IMAD.IADD R0, R0, 0x1, -R21 ;  /* 0x000000010000e824 */ /* 0x000fe200078e0a15 */
[----:B------:R-:W-:Y:S01]  /*3800*/  STL [R1+0x11c], R16 ;  /* 0x00011c1001007387 */ /* 0x000fe20000100800 */
[----:B------:R-:W-:Y:S01]  /*3810*/  IMAD.MOV R13, RZ, RZ, -R13 ;  /* 0x000000ffff0d7224 */ /* 0x000fe200078e0a0d */
[----:B------:R-:W-:Y:S01]  /*3820*/  IABS R10, R6 ;  /* 0x00000006000a7213 */ /* 0x000fe20000000000 */
[----:B------:R-:W-:Y:S01]  /*3830*/  IMAD R11, R21, R4, R11 ;  /* 0x00000004150b7224 */ /* 0x000fe200078e020b */
[----:B------:R0:W-:Y:S01]  /*3840*/  STL [R1+0x118], R15 ;  /* 0x0001180f01007387 */ /* 0x0001e20000100800 */
[----:B------:R-:W-:-:S02]  /*3850*/  @!P2 IMAD.IADD R8, R8, 0x1, -R21 ;  /* 0x000000010808a824 */ /* 0x000fc400078e0a15 */
[----:B------:R-:W-:Y:S01]  /*3860*/  IMAD R9, R21, R13, R9 ;  /* 0x0000000d15097224 */ /* 0x000fe200078e0209 */
[----:B------:R-:W-:Y:S01]  /*3870*/  IADD3 R2, R23, 0x108, RZ ;  /* 0x0000010817027810 */ /* 0x000fe20007ffe0ff */
[----:B0-----:R-:W-:Y:S02]  /*3880*/  IMAD.MOV.U32 R15, RZ, RZ, R0 ;  /* 0x000000ffff0f7224 */ /* 0x001fe400078e0000 */
[----:B------:R-:W-:-:S04]  /*3890*/  IMAD.HI.U32 R14, R3, R10, RZ ;  /* 0x0000000a030e7227 */ /* 0x000fc800078e00ff */
[----:B------:R-:W-:Y:S01]  /*38a0*/  @!P3 IMAD.MOV R15, RZ, RZ, -R15 ;  /* 0x000000ffff0fb224 */ /* 0x000fe200078e0a0f */
[C---:B------:R-:W-:Y:S02]  /*38b0*/  ISETP.GT.U32.AND P3, PT, R21.reuse, R11, PT ;  /* 0x0000000b1500720c */ /* 0x040fe40003f64070 */
[C---:B------:R-:W-:Y:S01]  /*38c0*/  ISETP.GT.U32.AND P2, PT, R21.reuse, R8, PT ;  /* 0x000000081500720c */ /* 0x040fe20003f44070 */
[----:B------:R-:W-:Y:S01]  /*38d0*/  IMAD.MOV R14, RZ, RZ, -R14 ;  /* 0x000000ffff0e7224 */ /* 0x000fe200078e0a0e */
[C---:B------:R-:W-:Y:S02]  /*38e0*/  ISETP.GT.U32.AND P5, PT, R21.reuse, R9, PT ;  /* 0x000000091500720c */ /* 0x040fe40003fa4070 */
[----:B------:R-:W-:Y:S01]  /*38f0*/  IABS R12, R2 ;  /* 0x00000002000c7213 */ /* 0x000fe20000000000 */
[----:B------:R-:W-:Y:S01]  /*3900*/  IMAD R10, R21, R14, R10 ;  /* 0x0000000e150a7224 */ /* 0x000fe200078e020a */
[----:B------:R-:W-:-:S03]  /*3910*/  IADD3 R4, R23, 0x104, RZ ;  /* 0x0000010417047810 */ /* 0x000fc60007ffe0ff */
[----:B------:R-:W-:Y:S01]  /*3920*/  IMAD.HI.U32 R13, R3, R12, RZ ;  /* 0x0000000c030d7227 */ /* 0x000fe200078e00ff */
[----:B------:R-:W-:Y:S02]  /*3930*/  ISETP.GE.AND P4, PT, R6, RZ, PT ;  /* 0x000000ff0600720c */ /* 0x000fe40003f86270 */
[----:B------:R-:W-:Y:S01]  /*3940*/  ISETP.GT.U32.AND P6, PT, R21, R10, PT ;  /* 0x0000000a1500720c */ /* 0x000fe20003fc4070 */
[----:B------:R-:W-:Y:S01]  /*3950*/  @!P3 IMAD.IADD R11, R11, 0x1, -R21 ;  /* 0x000000010b0bb824 */ /* 0x000fe200078e0a15 */
[----:B------:R-:W-:Y:S01]  /*3960*/  IABS R6, R4 ;  /* 0x0000000400067213 */ /* 0x000fe20000000000 */
[----:B------:R-:W-:Y:S02]  /*3970*/  IMAD.MOV R13, RZ, RZ, -R13 ;  /* 0x000000ffff0d7224 */ /* 0x000fe400078e0a0d */
[--C-:B------:R-:W-:Y:S01]  /*3980*/  @!P2 IMAD.IADD R8, R8, 0x1, -R21.reuse ;  /* 0x000000010808a824 */ /* 0x100fe200078e0a15 */
[----:B------:R-:W-:Y:S01]  /*3990*/  ISETP.GE.AND P2, PT, R7, RZ, PT ;  /* 0x000000ff0700720c */ /* 0x000fe20003f46270 */
[----:B------:R-:W-:Y:S01]  /*39a0*/  @!P5 IMAD.IADD R9, R9, 0x1, -R21 ;  /* 0x000000010909d824 */ /* 0x000fe200078e0a15 */
[C---:B------:R-:W-:Y:S01]  /*39b0*/  ISETP.GT.U32.AND P3, PT, R21.reuse, R11, PT ;  /* 0x0000000b1500720c */ /* 0x040fe20003f64070 */
[----:B------:R-:W-:-:S02]  /*39c0*/  IMAD R7, R21, R13, R12 ;  /* 0x0000000d15077224 */ /* 0x000fc400078e020c */
[----:B------:R-:W-:Y:S01]  /*39d0*/  IMAD.HI.U32 R12, R3, R6, RZ ;  /* 0x00000006030c7227 */ /* 0x000fe200078e00ff */
[----:B------:R-:W-:Y:S02]  /*39e0*/  ISETP.GT.U32.AND P5, PT, R21, R9, PT ;  /* 0x000000091500720c */ /* 0x000fe40003fa4070 */
[----:B------:R-:W-:Y:S01]  /*39f0*/  IADD3 R5, R23, 0x100, RZ ;  /* 0x0000010017057810 */ /* 0x000fe20007ffe0ff */
[----:B------:R-:W-:Y:S02]  /*3a00*/  IMAD.MOV R12, RZ, RZ, -R12 ;  /* 0x000000ffff0c7224 */ /* 0x000fe400078e0a0c */
[--C-:B------:R-:W-:Y:S01]  /*3a10*/  @!P6 IMAD.IADD R10, R10, 0x1, -R21.reuse ;  /* 0x000000010a0ae824 */ /* 0x100fe200078e0a15 */
[----:B------:R-:W-:Y:S01]  /*3a20*/  IABS R0, R5 ;  /* 0x0000000500007213 */ /* 0x000fe20000000000 */
[----:B------:R-:W-:Y:S01]  /*3a30*/  IMAD R6, R21, R12, R6 ;  /* 0x0000000c15067224 */ /* 0x000fe200078e0206 */
[----:B------:R0:W-:Y:S01]  /*3a40*/  STL [R1+0x114], R15 ;  /* 0x0001140f01007387 */ /* 0x0001e20000100800 */
[----:B------:R-:W-:Y:S01]  /*3a50*/  @!P3 IMAD.IADD R11, R11, 0x1, -R21 ;  /* 0x000000010b0bb824 */ /* 0x000fe200078e0a15 */
[----:B------:R-:W-:-:S02]  /*3a60*/  ISETP.GT.U32.AND P6, PT, R21, R10, PT ;  /* 0x0000000a1500720c */ /* 0x000fc40003fc4070 */
[----:B------:R-:W-:Y:S01]  /*3a70*/  ISETP.GT.U32.AND P3, PT, R21, R6, PT ;  /* 0x000000061500720c */ /* 0x000fe20003f64070 */
[----:B------:R-:W-:Y:S02]  /*3a80*/  @!P5 IMAD.IADD R9, R9, 0x1, -R21 ;  /* 0x000000010909d824 */ /* 0x000fe400078e0a15 */
[----:B0-----:R-:W-:Y:S02]  /*3a90*/  IMAD.MOV.U32 R15, RZ, RZ, R8 ;  /* 0x000000ffff0f7224 */ /* 0x001fe400078e0008 */
[----:B------:R-:W-:Y:S01]  /*3aa0*/  IMAD.HI.U32 R8, R3, R0, RZ ;  /* 0x0000000003087227 */ /* 0x000fe200078e00ff */
[----:B------:R-:W-:-:S03]  /*3ab0*/  ISETP.GT.U32.AND P5, PT, R21, R7, PT ;  /* 0x000000071500720c */ /* 0x000fc60003fa4070 */
[----:B------:R-:W-:Y:S02]  /*3ac0*/  IMAD.MOV R8, RZ, RZ, -R8 ;  /* 0x000000ffff087224 */ /* 0x000fe400078e0a08 */
[----:B------:R-:W-:Y:S02]  /*3ad0*/  IMAD.MOV.U32 R14, RZ, RZ, R9 ;  /* 0x000000ffff0e7224 */ /* 0x000fe400078e0009 */
[----:B------:R-:W-:Y:S02]  /*3ae0*/  @!P1 IMAD.MOV R15, RZ, RZ, -R15 ;  /* 0x000000ffff0f9224 */ /* 0x000fe400078e0a0f */
[----:B------:R-:W-:Y:S01]  /*3af0*/  IMAD R9, R21, R8, R0 ;  /* 0x0000000815097224 */ /* 0x000fe200078e0200 */
[----:B------:R-:W-:Y:S01]  /*3b00*/  IADD3 R0, R23, 0xfc, RZ ;  /* 0x000000fc17007810 */ /* 0x000fe20007ffe0ff */
[----:B------:R-:W-:Y:S01]  /*3b10*/  @!P0 IMAD.MOV R14, RZ, RZ, -R14 ;  /* 0x000000ffff0e8224 */ /* 0x000fe200078e0a0e */
[----:B------:R0:W-:Y:S01]  /*3b20*/  STL [R1+0x110], R15 ;  /* 0x0001100f01007387 */ /* 0x0001e20000100800 */
[----:B------:R-:W-:-:S02]  /*3b30*/  @!P6 IMAD.IADD R10, R10, 0x1, -R21 ;  /* 0x000000010a0ae824 */ /* 0x000fc400078e0a15 */
[--C-:B------:R-:W-:Y:S01]  /*3b40*/  @!P3 IMAD.IADD R6, R6, 0x1, -R21.reuse ;  /* 0x000000010606b824 */ /* 0x100fe200078e0a15 */
[----:B------:R1:W-:Y:S01]  /*3b50*/  STL [R1+0xfc], R14 ;  /* 0x0000fc0e01007387 */ /* 0x0003e20000100800 */
[----:B------:R-:W-:Y:S01]  /*3b60*/  ISETP.GE.AND P6, PT, R5, RZ, PT ;  /* 0x000000ff0500720c */ /* 0x000fe20003fc6270 */
[----:B------:R-:W-:Y:S01]  /*3b70*/  @!P5 IMAD.IADD R7, R7, 0x1, -R21 ;  /* 0x000000010707d824 */ /* 0x000fe200078e0a15 */
[----:B0-----:R-:W-:Y:S02]  /*3b80*/  IABS R15, R0 ;  /* 0x00000000000f7213 */ /* 0x001fe40000000000 */
[----:B------:R-:W-:Y:S01]  /*3b90*/  ISETP.GT.U32.AND P3, PT, R21, R6, PT ;  /* 0x000000061500720c */ /* 0x000fe20003f64070 */
[----:B-1----:R-:W-:Y:S02]  /*3ba0*/  IMAD.MOV.U32 R14, RZ, RZ, R10 ;  /* 0x000000ffff0e7224 */ /* 0x002fe400078e000a */
[----:B------:R-:W-:Y:S01]  /*3bb0*/  IMAD.HI.U32 R5, R3, R15, RZ ;  /* 0x0000000f03057227 */ /* 0x000fe200078e00ff */
[----:B------:R-:W-:-:S03]  /*3bc0*/  ISETP.GE.AND P1, PT, R2, RZ, PT ;  /* 0x000000ff0200720c */ /* 0x000fc60003f26270 */
[----:B------:R-:W-:Y:S01]  /*3bd0*/  @!P4 IMAD.MOV R14, RZ, RZ, -R14 ;  /* 0x000000ffff0ec224 */ /* 0x000fe200078e0a0e */
[----:B------:R-:W-:Y:S01]  /*3be0*/  ISETP.GT.U32.AND P5, PT, R21, R7, PT ;  /* 0x000000071500720c */ /* 0x000fe20003fa4070 */
[----:B------:R-:W-:Y:S01]  /*3bf0*/  IMAD.MOV R5, RZ, RZ, -R5 ;  /* 0x000000ffff057224 */ /* 0x000fe200078e0a05 */
[----:B------:R-:W-:Y:S02]  /*3c00*/  IADD3 R2, R23, 0xf8, RZ ;  /* 0x000000f817027810 */ /* 0x000fe40007ffe0ff */
[----:B------:R0:W-:Y:S01]  /*3c10*/  STL [R1+0x108], R14 ;  /* 0x0001080e01007387 */ /* 0x0001e20000100800 */
[C---:B------:R-:W-:Y:S01]  /*3c20*/  IMAD R15, R21.reuse, R5, R15 ;  /* 0x00000005150f7224 */ /* 0x040fe200078e020f */
[----:B------:R-:W-:Y:S01]  /*3c30*/  ISETP.GE.AND P4, PT, R0, RZ, PT ;  /* 0x000000ff0000720c */ /* 0x000fe20003f86270 */
[----:B------:R-:W-:Y:S01]  /*3c40*/  @!P3 IMAD.IADD R6, R6, 0x1, -R21 ;  /* 0x000000010606b824 */ /* 0x000fe200078e0a15 */
[----:B0-----:R-:W-:Y:S02]  /*3c50*/  IABS R14, R2 ;  /* 0x00000002000e7213 */ /* 0x001fe40000000000 */
[----:B------:R-:W-:-:S03]  /*3c60*/  ISETP.GT.U32.AND P3, PT, R21, R15, PT ;  /* 0x0000000f1500720c */ /* 0x000fc60003f64070 */
[----:B------:R-:W-:-:S04]  /*3c70*/  IMAD.HI.U32 R0, R3, R14, RZ ;  /* 0x0000000e03007227 */ /* 0x000fc800078e00ff */
[----:B------:R-:W-:Y:S02]  /*3c80*/  IMAD.MOV.U32 R13, RZ, RZ, R11 ;  /* 0x000000ffff0d7224 */ /* 0x000fe400078e000b */
[----:B------:R-:W-:Y:S02]  /*3c90*/  @!P5 IMAD.IADD R7, R7, 0x1, -R21 ;  /* 0x000000010707d824 */ /* 0x000fe400078e0a15 */
[----:B------:R-:W-:Y:S02]  /*3ca0*/  IMAD.MOV R0, RZ, RZ, -R0 ;  /* 0x000000ffff007224 */ /* 0x000fe400078e0a00 */
[----:B------:R-:W-:Y:S01]  /*3cb0*/  @!P2 IMAD.MOV R13, RZ, RZ, -R13 ;  /* 0x000000ffff0da224 */ /* 0x000fe200078e0a0d */
[----:B------:R-:W-:Y:S01]  /*3cc0*/  ISETP.GE.AND P2, PT, R2, RZ, PT ;  /* 0x000000ff0200720c */ /* 0x000fe20003f46270 */
[----:B------:R-:W-:Y:S02]  /*3cd0*/  IMAD R14, R21, R0, R14 ;  /* 0x00000000150e7224 */ /* 0x000fe400078e020e */
[----:B------:R-:W-:Y:S01]  /*3ce0*/  IMAD.MOV.U32 R10, RZ, RZ, R7 ;  /* 0x000000ffff0a7224 */ /* 0x000fe200078e0007 */
[----:B------:R-:W-:Y:S01]  /*3cf0*/  IADD3 R2, R23, 0xf4, RZ ;  /* 0x000000f417027810 */ /* 0x000fe20007ffe0ff */
[----:B------:R0:W-:Y:S01]  /*3d00*/  STL [R1+0x10c], R13 ;  /* 0x00010c0d01007387 */ /* 0x0001e20000100800 */
[----:B------:R-:W-:-:S02]  /*3d10*/  @!P3 IMAD.IADD R15, R15, 0x1, -R21 ;  /* 0x000000010f0fb824 */ /* 0x000fc400078e0a15 */
[----:B------:R-:W-:Y:S01]  /*3d20*/  @!P1 IMAD.MOV R10, RZ, RZ, -R10 ;  /* 0x000000ffff0a9224 */ /* 0x000fe200078e0a0a */
[C---:B------:R-:W-:Y:S02]  /*3d30*/  ISETP.GT.U32.AND P1, PT, R21.reuse, R14, PT ;  /* 0x0000000e1500720c */ /* 0x040fe40003f24070 */
[----:B------:R-:W-:Y:S02]  /*3d40*/  ISETP.GT.U32.AND P3, PT, R21, R15, PT ;  /* 0x0000000f1500720c */ /* 0x000fe40003f64070 */
[----:B0-----:R-:W-:Y:S02]  /*3d50*/  IABS R13, R2 ;  /* 0x00000002000d7213 */ /* 0x001fe40000000000 */
[----:B------:R-:W-:-:S03]  /*3d60*/  ISETP.GE.AND P0, PT, R4, RZ, PT ;  /* 0x000000ff0400720c */ /* 0x000fc60003f06270 */
[----:B------:R-:W-:Y:S01]  /*3d70*/  IMAD.HI.U32 R5, R3, R13, RZ ;  /* 0x0000000d03057227 */ /* 0x000fe200078e00ff */
[----:B------:R-:W-:Y:S02]  /*3d80*/  IADD3 R4, R23, 0xf0, RZ ;  /* 0x000000f017047810 */ /* 0x000fe40007ffe0ff */
[----:B------:R-:W-:Y:S01]  /*3d90*/  ISETP.GT.U32.AND P5, PT, R21, R9, PT ;  /* 0x000000091500720c */ /* 0x000fe20003fa4070 */
[----:B------:R-:W-:Y:S01]  /*3da0*/  IMAD.MOV R5, RZ, RZ, -R5 ;  /* 0x000000ffff057224 */ /* 0x000fe200078e0a05 */
[----:B------:R-:W-:Y:S01]  /*3db0*/  IADD3 R16, R23, 0xec, RZ ;  /* 0x000000ec17107810 */ /* 0x000fe20007ffe0ff */
[----:B------:R-:W-:Y:S01]  /*3dc0*/  @!P1 IMAD.IADD R14, R14, 0x1, -R21 ;  /* 0x000000010e0e9824 */ /* 0x000fe200078e0a15 */
[----:B------:R-:W-:Y:S01]  /*3dd0*/  IABS R12, R4 ;  /* 0x00000004000c7213 */ /* 0x000fe20000000000 */
[C---:B------:R-:W-:Y:S01]  /*3de0*/  IMAD R13, R21.reuse, R5, R13 ;  /* 0x00000005150d7224 */ /* 0x040fe200078e020d */
[----:B------:R-:W-:Y:S01]  /*3df0*/  IABS R11, R16 ;  /* 0x00000010000b7213 */ /* 0x000fe20000000000 */
[----:B------:R-:W-:Y:S01]  /*3e00*/  IMAD.MOV.U32 R8, RZ, RZ, R6 ;  /* 0x000000ffff087224 */ /* 0x000fe200078e0006 */
[----:B------:R-:W-:Y:S01]  /*3e10*/  ISETP.GT.U32.AND P1, PT, R21, R14, PT ;  /* 0x0000000e1500720c */ /* 0x000fe20003f24070 */
[----:B------:R-:W-:Y:S01]  /*3e20*/  @!P3 IMAD.IADD R15, R15, 0x1, -R21 ;  /* 0x000000010f0fb824 */ /* 0x000fe200078e0a15 */
[----:B------:R-:W-:Y:S01]  /*3e30*/  ISETP.GT.U32.AND P3, PT, R21, R13, PT ;  /* 0x0000000d1500720c */ /* 0x000fe20003f64070 */
[----:B------:R-:W-:-:S04]  /*3e40*/  IMAD.HI.U32 R0, R3, R12, RZ ;  /* 0x0000000c03007227 */ /* 0x000fc800078e00ff */
[----:B------:R-:W-:-:S04]  /*3e50*/  IMAD.HI.U32 R6, R3, R11, RZ ;  /* 0x0000000b03067227 */ /* 0x000fc800078e00ff */
[----:B------:R-:W-:Y:S01]  /*3e60*/  @!P0 IMAD.MOV R8, RZ, RZ, -R8 ;  /* 0x000000ffff088224 */ /* 0x000fe200078e0a08 */
[----:B------:R-:W-:Y:S01]  /*3e70*/  ISETP.GE.AND P0, PT, R2, RZ, PT ;  /* 0x000000ff0200720c */ /* 0x000fe20003f06270 */
[----:B------:R-:W-:Y:S01]  /*3e80*/  IMAD.MOV R0, RZ, RZ, -R0 ;  /* 0x000000ffff007224 */ /* 0x000fe200078e0a00 */
[----:B------:R-:W-:Y:S01]  /*3e90*/  IADD3 R2, R23, 0xe8, RZ ;  /* 0x000000e817027810 */ /* 0x000fe20007ffe0ff */
[----:B------:R-:W-:Y:S02]  /*3ea0*/  @!P5 IMAD.IADD R9, R9, 0x1, -R21 ;  /* 0x000000010909d824 */ /* 0x000fe400078e0a15 */
[----:B------:R-:W-:Y:S01]  /*3eb0*/  IMAD.MOV R6, RZ, RZ, -R6 ;  /* 0x000000ffff067224 */ /* 0x000fe200078e0a06 */
[----:B------:R0:W-:Y:S01]  /*3ec0*/  STL [R1+0x100], R10 ;  /* 0x0001000a01007387 */ /* 0x0001e20000100800 */
[----:B------:R-:W-:Y:S01]  /*3ed0*/  IMAD R12, R21, R0, R12 ;  /* 0x00000000150c7224 */ /* 0x000fe200078e020c */
[----:B------:R-:W-:Y:S01]  /*3ee0*/  IADD3 R17, R23, 0xe4, RZ ;  /* 0x000000e417117810 */ /* 0x000fe20007ffe0ff */
[C---:B------:R-:W-:Y:S01]  /*3ef0*/  IMAD R11, R21.reuse, R6, R11 ;  /* 0x00000006150b7224 */ /* 0x040fe200078e020b */
[----:B------:R-:W-:Y:S01]  /*3f00*/  ISETP.GT.U32.AND P5, PT, R21, R9, PT ;  /* 0x000000091500720c */ /* 0x000fe20003fa4070 */
[----:B------:R-:W-:Y:S01]  /*3f10*/  @!P1 IMAD.IADD R14, R14, 0x1, -R21 ;  /* 0x000000010e0e9824 */ /* 0x000fe200078e0a15 */
[----:B------:R-:W-:-:S02]  /*3f20*/  IADD3 R0, R23, 0xe0, RZ ;  /* 0x000000e017007810 */ /* 0x000fc40007ffe0ff */
[----:B0-----:R-:W-:Y:S01]  /*3f30*/  IABS R10, R2 ;  /* 0x00000002000a7213 */ /* 0x001fe20000000000 */
[----:B------:R-:W-:Y:S01]  /*3f40*/  @!P3 IMAD.IADD R13, R13, 0x1, -R21 ;  /* 0x000000010d0db824 */ /* 0x000fe200078e0a15 */
[----:B------:R-:W-:Y:S02]  /*3f50*/  IABS R18, R17 ;  /* 0x0000001100127213 */ /* 0x000fe40000000000 */
[----:B------:R-:W-:Y:S01]  /*3f60*/  ISETP.GT.U32.AND P1, PT, R21, R12, PT ;  /* 0x0000000c1500720c */ /* 0x000fe20003f24070 */
[----:B------:R-:W-:Y:S01]  /*3f70*/  IMAD.HI.U32 R20, R3, R10, RZ ;  /* 0x0000000a03147227 */ /* 0x000fe200078e00ff */
[----:B------:R-:W-:Y:S02]  /*3f80*/  ISETP.GT.U32.AND P3, PT, R21, R11, PT ;  /* 0x0000000b1500720c */ /* 0x000fe40003f64070 */
[----:B------:R-:W-:Y:S01]  /*3f90*/  IABS R5, R0 ;  /* 0x0000000000057213 */ /* 0x000fe20000000000 */
[----:B------:R-:W-:-:S04]  /*3fa0*/  IMAD.HI.U32 R19, R3, R18, RZ ;  /* 0x0000001203137227 */ /* 0x000fc800078e00ff */
[----:B------:R-:W-:Y:S02]  /*3fb0*/  IMAD.MOV R20, RZ, RZ, -R20 ;  /* 0x000000ffff147224 */ /* 0x000fe400078e0a14 */
[----:B------:R-:W-:Y:S01]  /*3fc0*/  IMAD.HI.U32 R6, R3, R5, RZ ;  /* 0x0000000503067227 */ /* 0x000fe200078e00ff */
[----:B------:R-:W-:-:S03]  /*3fd0*/  IADD3 R7, R23, 0xdc, RZ ;  /* 0x000000dc17077810 */ /* 0x000fc60007ffe0ff */
[----:B------:R-:W-:Y:S02]  /*3fe0*/  IMAD.MOV R19, RZ, RZ, -R19 ;  /* 0x000000ffff137224 */ /* 0x000fe400078e0a13 */
[----:B------:R-:W-:Y:S02]  /*3ff0*/  IMAD R10, R21, R20, R10 ;  /* 0x00000014150a7224 */ /* 0x000fe400078e020a */
[--C-:B------:R-:W-:Y:S02]  /*4000*/  @!P5 IMAD.IADD R9, R9, 0x1, -R21.reuse ;  /* 0x000000010909d824 */ /* 0x100fe400078e0a15 */
[----:B------:R-:W-:Y:S01]  /*4010*/  IMAD.MOV R20, RZ, RZ, -R6 ;  /* 0x000000ffff147224 */ /* 0x000fe200078e0a06 */
[----:B------:R-:W-:Y:S01]  /*4020*/  ISETP.GE.AND P5, PT, R4, RZ, PT ;  /* 0x000000ff0400720c */ /* 0x000fe20003fa6270 */
[C---:B------:R-:W-:Y:S02]  /*4030*/  IMAD R6, R21.reuse, R19, R18 ;  /* 0x0000001315067224 */ /* 0x040fe400078e0212 */
[----:B------:R-:W-:Y:S01]  /*4040*/  @!P1 IMAD.IADD R12, R12, 0x1, -R21 ;  /* 0x000000010c0c9824 */ /* 0x000fe200078e0a15 */
[----:B------:R-:W-:Y:S01]  /*4050*/  ISETP.GT.U32.AND P1, PT, R21, R10, PT ;  /* 0x0000000a1500720c */ /* 0x000fe20003f24070 */
[----:B------:R-:W-:Y:S01]  /*4060*/  IMAD.MOV.U32 R22, RZ, RZ, R9 ;  /* 0x000000ffff167224 */ /* 0x000fe200078e0009 */
[----:B------:R-:W-:Y:S01]  /*4070*/  IABS R4, R7 ;  /* 0x0000000700047213 */ /* 0x000fe20000000000 */
[----:B------:R-:W-:-:S02]  /*4080*/  @!P3 IMAD.IADD R11, R11, 0x1, -R21 ;  /* 0x000000010b0bb824 */ /* 0x000fc400078e0a15 */
[----:B------:R-:W-:Y:S01]  /*4090*/  IMAD.MOV.U32 R19, RZ, RZ, R15 ;  /* 0x000000ffff137224 */ /* 0x000fe200078e000f */
[----:B------:R0:W-:Y:S01]  /*40a0*/  STL [R1+0x104], R8 ;  /* 0x0001040801007387 */ /* 0x0001e20000100800 */
[----:B------:R-:W-:Y:S01]  /*40b0*/  @!P6 IMAD.MOV R22, RZ, RZ, -R22 ;  /* 0x000000ffff16e224 */ /* 0x000fe200078e0a16 */
[C---:B------:R-:W-:Y:S01]  /*40c0*/  ISETP.GT.U32.AND P6, PT, R21.reuse, R13, PT ;  /* 0x0000000d1500720c */ /* 0x040fe20003fc4070 */
[----:B------:R-:W-:Y:S01]  /*40d0*/  @!P4 IMAD.MOV R19, RZ, RZ, -R19 ;  /* 0x000000ffff13c224 */ /* 0x000fe200078e0a13 */
[----:B------:R-:W-:Y:S01]  /*40e0*/  ISETP.GT.U32.AND P4, PT, R21, R11, PT ;  /* 0x0000000b1500720c */ /* 0x000fe20003f84070 */
[----:B------:R-:W-:Y:S02]  /*40f0*/  @!P2 IMAD.MOV R14, RZ, RZ, -R14 ;  /* 0x000000ffff0ea224 */ /* 0x000fe400078e0a0e */
[----:B0-----:R-:W-:Y:S01]  /*4100*/  IMAD.HI.U32 R8, R3, R4, RZ ;  /* 0x0000000403087227 */ /* 0x001fe200078e00ff */
[C---:B------:R-:W-:Y:S02]  /*4110*/  ISETP.GT.U32.AND P3, PT, R21.reuse, R12, PT ;  /* 0x0000000c1500720c */ /* 0x040fe40003f64070 */
[----:B------:R-:W-:Y:S01]  /*4120*/  ISETP.GT.U32.AND P2, PT, R21, R6, PT ;  /* 0x000000061500720c */ /* 0x000fe20003f44070 */
[----:B------:R-:W-:-:S02]  /*4130*/  IMAD.MOV R18, RZ, RZ, -R8 ;  /* 0x000000ffff127224 */ /* 0x000fc400078e0a08 */
[----:B------:R-:W-:Y:S02]  /*4140*/  @!P1 IMAD.IADD R10, R10, 0x1, -R21 ;  /* 0x000000010a0a9824 */ /* 0x000fe400078e0a15 */
[C---:B------:R-:W-:Y:S02]  /*4150*/  IMAD R5, R21.reuse, R20, R5 ;  /* 0x0000001415057224 */ /* 0x040fe400078e0205 */
[----:B------:R-:W-:Y:S01]  /*4160*/  IMAD R4, R21, R18, R4 ;  /* 0x0000001215047224 */ /* 0x000fe200078e0204 */
[----:B------:R-:W-:Y:S01]  /*4170*/  IADD3 R8, R23, 0xd8, RZ ;  /* 0x000000d817087810 */ /* 0x000fe20007ffe0ff */
[--C-:B------:R-:W-:Y:S01]  /*4180*/  @!P6 IMAD.IADD R13, R13, 0x1, -R21.reuse ;  /* 0x000000010d0de824 */ /* 0x100fe200078e0a15 */
[----:B------:R-:W-:Y:S01]  /*4190*/  ISETP.GT.U32.AND P1, PT, R21, R10, PT ;  /* 0x0000000a1500720c */ /* 0x000fe20003f24070 */
[----:B------:R-:W-:Y:S01]  /*41a0*/  @!P4 IMAD.IADD R11, R11, 0x1, -R21 ;  /* 0x000000010b0bc824 */ /* 0x000fe200078e0a15 */
[C---:B------:R-:W-:Y:S02]  /*41b0*/  ISETP.GT.U32.AND P6, PT, R21.reuse, R5, PT ;  /* 0x000000051500720c */ /* 0x040fe40003fc4070 */
[----:B------:R-:W-:-:S02]  /*41c0*/  ISETP.GT.U32.AND P4, PT, R21, R4, PT ;  /* 0x000000041500720c */ /* 0x000fc40003f84070 */
[----:B------:R-:W-:Y:S02]  /*41d0*/  IADD3 R9, R23, 0xd4, RZ ;  /* 0x000000d417097810 */ /* 0x000fe40007ffe0ff */
[----:B------:R-:W-:Y:S01]  /*41e0*/  IABS R18, R8 ;  /* 0x0000000800127213 */ /* 0x000fe20000000000 */
[--C-:B------:R-:W-:Y:S01]  /*41f0*/  @!P3 IMAD.IADD R12, R12, 0x1, -R21.reuse ;  /* 0x000000010c0cb824 */ /* 0x100fe200078e0a15 */
[----:B------:R-:W-:Y:S01]  /*4200*/  IABS R15, R9 ;  /* 0x00000009000f7213 */ /* 0x000fe20000000000 */
[----:B------:R-:W-:Y:S01]  /*4210*/  @!P2 IMAD.IADD R6, R6, 0x1, -R21 ;  /* 0x000000010606a824 */ /* 0x000fe200078e0a15 */
[----:B------:R-:W-:Y:S01]  /*4220*/  ISETP.GE.AND P3, PT, R16, RZ, PT ;  /* 0x000000ff1000720c */ /* 0x000fe20003f66270 */
[----:B------:R-:W-:Y:S01]  /*4230*/  IMAD.MOV.U32 R20, RZ, RZ, R13 ;  /* 0x000000ffff147224 */ /* 0x000fe200078e000d */
[----:B------:R-:W-:Y:S01]  /*4240*/  STL [R1+0xe8], R22 ;  /* 0x0000e81601007387 */ /* 0x000fe20000100800 */
[----:B------:R-:W-:-:S03]  /*4250*/  IMAD.HI.U32 R16, R3, R18, RZ ;  /* 0x0000001203107227 */ /* 0x000fc600078e00ff */
[----:B------:R0:W-:Y:S01]  /*4260*/  STL [R1+0xe4], R19 ;  /* 0x0000e41301007387 */ /* 0x0001e20000100800 */
[----:B------:R-:W-:Y:S01]  /*4270*/  @!P0 IMAD.MOV R20, RZ, RZ, -R20 ;  /* 0x000000ffff148224 */ /* 0x000fe200078e0a14 */
[----:B------:R-:W-:Y:S01]  /*4280*/  ISETP.GT.U32.AND P0, PT, R21, R6, PT ;  /* 0x000000061500720c */ /* 0x000fe20003f04070 */
[----:B------:R-:W-:Y:S01]  /*4290*/  IMAD.MOV R16, RZ, RZ, -R16 ;  /* 0x000000ffff107224 */ /* 0x000fe200078e0a10 */
[----:B------:R1:W-:Y:S01]  /*42a0*/  STL [R1+0xe0], R14 ;  /* 0x0000e00e01007387 */ /* 0x0003e20000100800 */
[--C-:B------:R-:W-:Y:S01]  /*42b0*/  @!P1 IMAD.IADD R10, R10, 0x1, -R21.reuse ;  /* 0x000000010a0a9824 */ /* 0x100fe200078e0a15 */
[----:B------:R-:W-:Y:S01]  /*42c0*/  ISETP.GE.AND P1, PT, R2, RZ, PT ;  /* 0x000000ff0200720c */ /* 0x000fe20003f26270 */
[--C-:B------:R-:W-:Y:S02]  /*42d0*/  @!P6 IMAD.IADD R5, R5, 0x1, -R21.reuse ;  /* 0x000000010505e824 */ /* 0x100fe400078e0a15 */
[----:B------:R-:W-:Y:S02]  /*42e0*/  @!P4 IMAD.IADD R4, R4, 0x1, -R21 ;  /* 0x000000010404c824 */ /* 0x000fe400078e0a15 */
[----:B0-----:R-:W-:-:S02]  /*42f0*/  IMAD.MOV.U32 R19, RZ, RZ, R12 ;  /* 0x000000ffff137224 */ /* 0x001fc400078e000c */
[----:B-1----:R-:W-:Y:S01]  /*4300*/  IMAD.HI.U32 R14, R3, R15, RZ ;  /* 0x0000000f030e7227 */ /* 0x002fe200078e00ff */
[----:B------:R-:W-:-:S03]  /*4310*/  ISETP.GE.AND P6, PT, R0, RZ, PT ;  /* 0x000000ff0000720c */ /* 0x000fc60003fc6270 */
[----:B------:R-:W-:Y:S02]  /*4320*/  IMAD.MOV R14, RZ, RZ, -R14 ;  /* 0x000000ffff0e7224 */ /* 0x000fe400078e0a0e */
[C---:B------:R-:W-:Y:S02]  /*4330*/  IMAD R2, R21.reuse, R16, R18 ;  /* 0x0000001015027224 */ /* 0x040fe400078e0212 */
[----:B------:R-:W-:Y:S01]  /*4340*/  IMAD.MOV.U32 R12, RZ, RZ, R11 ;  /* 0x000000ffff0c7224 */ /* 0x000fe200078e000b */
[C---:B------:R-:W-:Y:S01]  /*4350*/  ISETP.GT.U32.AND P4, PT, R21.reuse, R5, PT ;  /* 0x000000051500720c */ /* 0x040fe20003f84070 */
[----:B------:R-:W-:Y:S01]  /*4360*/  @!P5 IMAD.MOV R19, RZ, RZ, -R19 ;  /* 0x000000ffff13d224 */ /* 0x000fe200078e0a13 */
[C---:B------:R-:W-:Y:S01]  /*4370*/  ISETP.GT.U32.AND P5, PT, R21.reuse, R4, PT ;  /* 0x000000041500720c */ /* 0x040fe20003fa4070 */
[C---:B------:R-:W-:Y:S02]  /*4380*/  IMAD R0, R21.reuse, R14, R15 ;  /* 0x0000000e15007224 */ /* 0x040fe400078e020f */
[----:B------:R-:W-:Y:S01]  /*4390*/  @!P3 IMAD.MOV R12, RZ, RZ, -R12 ;  /* 0x000000ffff0cb224 */ /* 0x000fe200078e0a0c */
[----:B------:R-:W-:Y:S01]  /*43a0*/  ISETP.GT.U32.AND P3, PT, R21, R2, PT ;  /* 0x000000021500720c */ /* 0x000fe20003f64070 */
[----:B------:R-:W-:Y:S01]  /*43b0*/  @!P0 IMAD.IADD R6, R6, 0x1, -R21 ;  /* 0x0000000106068824 */ /* 0x000fe200078e0a15 */
[----:B------:R-:W-:-:S02]  /*43c0*/  IADD3 R13, R23, 0xd0, RZ ;  /* 0x000000d0170d7810 */ /* 0x000fc40007ffe0ff */
[----:B------:R-:W-:Y:S01]  /*43d0*/  ISETP.GT.U32.AND P0, PT, R21, R0, PT ;  /* 0x000000001500720c */ /* 0x000fe20003f04070 */
[----:B------:R-:W-:Y:S01]  /*43e0*/  @!P1 IMAD.MOV R10, RZ, RZ, -R10 ;  /* 0x000000ffff0a9224 */ /* 0x000fe200078e0a0a */
[----:B------:R-:W-:Y:S02]  /*43f0*/  ISETP.GE.AND P1, PT, R7, RZ, PT ;  /* 0x000000ff0700720c */ /* 0x000fe40003f26270 */
[----:B------:R-:W-:Y:S01]  /*4400*/  IABS R7, R13 ;  /* 0x0000000d00077213 */ /* 0x000fe20000000000 */
[----:B------:R-:W-:Y:S01]  /*4410*/  STL [R1+0xb4], R20 ;  /* 0x0000b41401007387 */ /* 0x000fe20000100800 */
[--C-:B------:R-:W-:Y:S02]  /*4420*/  @!P4 IMAD.IADD R5, R5, 0x1, -R21.reuse ;  /* 0x000000010505c824 */ /* 0x100fe400078e0a15 */
[----:B------:R-:W-:Y:S01]  /*4430*/  @!P5 IMAD.IADD R4, R4, 0x1, -R21 ;  /* 0x000000010404d824 */ /* 0x000fe200078e0a15 */
[----:B------:R-:W-:Y:S01]  /*4440*/  STL [R1+0xb0], R19 ;  /* 0x0000b01301007387 */ /* 0x000fe20000100800 */
[----:B------:R-:W-:Y:S01]  /*4450*/  ISETP.GE.AND P5, PT, R9, RZ, PT ;  /* 0x000000ff0900720c */ /* 0x000fe20003fa6270 */
[----:B------:R-:W-:-:S02]  /*4460*/  IMAD.HI.U32 R9, R3, R7, RZ ;  /* 0x0000000703097227 */ /* 0x000fc400078e00ff */
[----:B------:R-:W-:Y:S02]  /*4470*/  STL [R1+0xac], R12 ;  /* 0x0000ac0c01007387 */ /* 0x000fe40000100800 */
[----:B------:R-:W-:Y:S02]  /*4480*/  @!P3 IMAD.IADD R2, R2, 0x1, -R21 ;  /* 0x000000010202b824 */ /* 0x000fe400078e0a15 */
[----:B------:R0:W-:Y:S01]  /*4490*/  STL [R1+0xa8], R10 ;  /* 0x0000a80a01007387 */ /* 0x0001e20000100800 */
[----:B------:R-:W-:Y:S01]  /*44a0*/  ISETP.GE.AND P2, PT, R17, RZ, PT ;  /* 0x000000ff1100720c */ /* 0x000fe20003f46270 */
[----:B------:R-:W-:Y:S01]  /*44b0*/  IMAD.MOV R9, RZ, RZ, -R9 ;  /* 0x000000ffff097224 */ /* 0x000fe200078e0a09 */
[----:B------:R-:W-:Y:S01]  /*44c0*/  IADD3 R11, R23, 0xcc, RZ ;  /* 0x000000cc170b7810 */ /* 0x000fe20007ffe0ff */
[----:B------:R-:W-:Y:S01]  /*44d0*/  @!P0 IMAD.IADD R0, R0, 0x1, -R21 ;  /* 0x0000000100008824 */ /* 0x000fe200078e0a15 */
[----:B------:R-:W-:Y:S01]  /*44e0*/  ISETP.GT.U32.AND P0, PT, R21, R2, PT ;  /* 0x000000021500720c */ /* 0x000fe20003f04070 */
[----:B0-----:R-:W-:Y:S01]  /*44f0*/  IMAD.MOV.U32 R10, RZ, RZ, R5 ;  /* 0x000000ffff0a7224 */ /* 0x001fe200078e0005 */
[----:B------:R-:W-:-:S03]  /*4500*/  IABS R14, R11 ;  /* 0x0000000b000e7213 */ /* 0x000fc60000000000 */
[----:B------:R-:W-:Y:S01]  /*4510*/  @!P6 IMAD.MOV R10, RZ, RZ, -R10 ;  /* 0x000000ffff0ae224 */ /* 0x000fe200078e0a0a */
[----:B------:R-:W-:Y:S01]  /*4520*/  ISETP.GE.AND P6, PT, R11, RZ, PT ;  /* 0x000000ff0b00720c */ /* 0x000fe20003fc6270 */
[C---:B------:R-:W-:Y:S01]  /*4530*/  IMAD R11, R21.reuse, R9, R7 ;  /* 0x00000009150b7224 */ /* 0x040fe200078e0207 */
[----:B------:R-:W-:Y:S01]  /*4540*/  ISETP.GE.AND P4, PT, R8, RZ, PT ;  /* 0x000000ff0800720c */ /* 0x000fe20003f86270 */
[----:B------:R-:W-:Y:S02]  /*4550*/  IMAD.MOV.U32 R12, RZ, RZ, R6 ;  /* 0x000000ffff0c7224 */ /* 0x000fe400078e0006 */
[----:B------:R-:W-:Y:S01]  /*4560*/  @!P1 IMAD.MOV R4, RZ, RZ, -R4 ;  /* 0x000000ffff049224 */ /* 0x000fe200078e0a04 */
[C---:B------:R-:W-:Y:S01]  /*4570*/  ISETP.GT.U32.AND P1, PT, R21.reuse, R11, PT ;  /* 0x0000000b1500720c */ /* 0x040fe20003f24070 */
[----:B------:R-:W-:Y:S01]  /*4580*/  @!P2 IMAD.MOV R12, RZ, RZ, -R12 ;  /* 0x000000ffff0ca224 */ /* 0x000fe200078e0a0c */
[----:B------:R-:W-:Y:S01]  /*4590*/  ISETP.GT.U32.AND P2, PT, R21, R0, PT ;  /* 0x000000001500720c */ /* 0x000fe20003f44070 */
[----:B------:R-:W-:-:S02]  /*45a0*/  @!P0 IMAD.IADD R2, R2, 0x1, -R21 ;  /* 0x0000000102028824 */ /* 0x000fc400078e0a15 */
[----:B------:R-:W-:Y:S01]  /*45b0*/  IMAD.HI.U32 R8, R3, R14, RZ ;  /* 0x0000000e03087227 */ /* 0x000fe200078e00ff */
[----:B------:R0:W-:Y:S03]  /*45c0*/  STL [R1+0xa4], R12 ;  /* 0x0000a40c01007387 */ /* 0x0001e60000100800 */
[----:B------:R-:W-:Y:S02]  /*45d0*/  IMAD.MOV.U32 R7, RZ, RZ, R2 ;  /* 0x000000ffff077224 */ /* 0x000fe400078e0002 */
[----:B------:R-:W-:Y:S01]  /*45e0*/  IMAD.MOV R8, RZ, RZ, -R8 ;  /* 0x000000ffff087224 */ /* 0x000fe200078e0a08 */
[----:B0-----:R-:W-:Y:S01]  /*45f0*/  IADD3 R12, R23, 0xc8, RZ ;  /* 0x000000c8170c7810 */ /* 0x001fe20007ffe0ff */
[----:B------:R-:W-:Y:S02]  /*4600*/  @!P1 IMAD.IADD R11, R11, 0x1, -R21 ;  /* 0x000000010b0b9824 */ /* 0x000fe400078e0a15 */
[----:B------:R-:W-:Y:S01]  /*4610*/  @!P4 IMAD.MOV R7, RZ, RZ, -R7 ;  /* 0x000000ffff07c224 */ /* 0x000fe200078e0a07 */
[----:B------:R-:W-:Y:S01]  /*4620*/  ISETP.GE.AND P0, PT, R12, RZ, PT ;  /* 0x000000ff0c00720c */ /* 0x000fe20003f06270 */
[C---:B------:R-:W-:Y:S01]  /*4630*/  IMAD R14, R21.reuse, R8, R14 ;  /* 0x00000008150e7224 */ /* 0x040fe200078e020e */
[----:B------:R-:W-:Y:S01]  /*4640*/  IABS R12, R12 ;  /* 0x0000000c000c7213 */ /* 0x000fe20000000000 */
[----:B------:R-:W-:Y:S01]  /*4650*/  STL [R1+0xa0], R10 ;  /* 0x0000a00a01007387 */ /* 0x000fe20000100800 */
[----:B------:R-:W-:Y:S01]  /*4660*/  ISETP.GT.U32.AND P4, PT, R21, R11, PT ;  /* 0x0000000b1500720c */ /* 0x000fe20003f84070 */
[----:B------:R-:W-:-:S02]  /*4670*/  @!P2 IMAD.IADD R0, R0, 0x1, -R21 ;  /* 0x000000010000a824 */ /* 0x000fc400078e0a15 */
[----:B------:R-:W-:Y:S01]  /*4680*/  STL [R1+0x98], R4 ;  /* 0x0000980401007387 */ /* 0x000fe20000100800 */
[----:B------:R-:W-:-:S03]  /*4690*/  IADD3 R5, R23, 0xc4, RZ ;  /* 0x000000c417057810 */ /* 0x000fc60007ffe0ff */
[----:B------:R0:W-:Y:S01]  /*46a0*/  STL [R1+0x94], R7 ;  /* 0x0000940701007387 */ /* 0x0001e20000100800 */
[----:B------:R-:W-:Y:S02]  /*46b0*/  ISETP.GT.U32.AND P2, PT, R21, R14, PT ;  /* 0x0000000e1500720c */ /* 0x000fe40003f44070 */
[----:B------:R-:W-:Y:S01]  /*46c0*/  IABS R6, R5 ;  /* 0x0000000500067213 */ /* 0x000fe20000000000 */
[----:B0-----:R-:W-:-:S04]  /*46d0*/  IMAD.HI.U32 R7, R3, R12, RZ ;  /* 0x0000000c03077227 */ /* 0x001fc800078e00ff */
[----:B------:R-:W-:Y:S02]  /*46e0*/  IMAD.MOV R7, RZ, RZ, -R7 ;  /* 0x000000ffff077224 */ /* 0x000fe400078e0a07 */
[----:B------:R-:W-:Y:S02]  /*46f0*/  IMAD.MOV.U32 R2, RZ, RZ, R6 ;  /* 0x000000ffff027224 */ /* 0x000fe400078e0006 */
[----:B------:R-:W-:Y:S01]  /*4700*/  IMAD R12, R21, R7, R12 ;  /* 0x00000007150c7224 */ /* 0x000fe200078e020c */
[----:B------:R-:W-:Y:S01]  /*4710*/  IADD3 R4, R23, 0xc0, RZ ;  /* 0x000000c017047810 */ /* 0x000fe20007ffe0ff */
[----:B------:R-:W-:Y:S02]  /*4720*/  @!P4 IMAD.IADD R11, R11, 0x1, -R21 ;  /* 0x000000010b0bc824 */ /* 0x000fe400078e0a15 */
[----:B------:R-:W-:Y:S01]  /*4730*/  IMAD.HI.U32 R6, R3, R2, RZ ;  /* 0x0000000203067227 */ /* 0x000fe200078e00ff */
[----:B------:R-:W-:-:S03]  /*4740*/  ISETP.GT.U32.AND P4, PT, R21, R12, PT ;  /* 0x0000000c1500720c */ /* 0x000fc60003f84070 */
[----:B------:R-:W-:Y:S01]  /*4750*/  @!P2 IMAD.IADD R14, R14, 0x1, -R21 ;  /* 0x000000010e0ea824 */ /* 0x000fe200078e0a15 */
[----:B------:R-:W-:Y:S01]  /*4760*/  ISETP.GE.AND P3, PT, R13, RZ, PT ;  /* 0x000000ff0d00720c */ /* 0x000fe20003f66270 */
[----:B------:R-:W-:Y:S01]  /*4770*/  @!P5 IMAD.MOV R0, RZ, RZ, -R0 ;  /* 0x000000ffff00d224 */ /* 0x000fe200078e0a00 */
[----:B------:R-:W-:Y:S01]  /*4780*/  IABS R9, R4 ;  /* 0x0000000400097213 */ /* 0x000fe20000000000 */
[----:B------:R-:W-:Y:S01]  /*4790*/  IMAD.MOV R6, RZ, RZ, -R6 ;  /* 0x000000ffff067224 */ /* 0x000fe200078e0a06 */
[----:B------:R-:W-:Y:S02]  /*47a0*/  ISETP.GT.U32.AND P2, PT, R21, R14, PT ;  /* 0x0000000e1500720c */ /* 0x000fe40003f44070 */
[----:B------:R-:W-:Y:S01]  /*47b0*/  ISETP.GE.AND P1, PT, R5, RZ, PT ;  /* 0x000000ff0500720c */ /* 0x000fe20003f26270 */
[----:B------:R0:W-:Y:S01]  /*47c0*/  STL [R1+0xd0], R0 ;  /* 0x0000d00001007387 */ /* 0x0001e20000100800 */
[----:B------:R-:W-:-:S04]  /*47d0*/  IMAD.HI.U32 R5, R3, R9, RZ ;  /* 0x0000000903057227 */ /* 0x000fc800078e00ff */
[----:B------:R-:W-:Y:S02]  /*47e0*/  IMAD.MOV R5, RZ, RZ, -R5 ;  /* 0x000000ffff057224 */ /* 0x000fe400078e0a05 */
[----:B0-----:R-:W-:Y:S01]  /*47f0*/  IMAD R0, R21, R6, R2 ;  /* 0x0000000615007224 */ /* 0x001fe200078e0202 */
[----:B------:R-:W-:Y:S01]  /*4800*/  IADD3 R2, R23, 0xbc, RZ ;  /* 0x000000bc17027810 */ /* 0x000fe20007ffe0ff */
[----:B------:R-:W-:Y:S02]  /*4810*/  IMAD.MOV.U32 R15, RZ, RZ, R11 ;  /* 0x000000ffff0f7224 */ /* 0x000fe400078e000b */
[----:B------:R-:W-:Y:S01]  /*4820*/  @!P4 IMAD.IADD R12, R12, 0x1, -R21 ;  /* 0x000000010c0cc824 */ /* 0x000fe200078e0a15 */
[----:B------:R-:W-:Y:S01]  /*4830*/  IABS R6, R2 ;  /* 0x0000000200067213 */ /* 0x000fe20000000000 */
[C---:B------:R-:W-:Y:S02]  /*4840*/  IMAD R9, R21.reuse, R5, R9 ;  /* 0x0000000515097224 */ /* 0x040fe400078e0209 */
[----:B------:R-:W-:Y:S01]  /*4850*/  @!P3 IMAD.MOV R15, RZ, RZ, -R15 ;  /* 0x000000ffff0fb224 */ /* 0x000fe200078e0a0f */
[C---:B------:R-:W-:Y:S01]  /*4860*/  ISETP.GT.U32.AND P3, PT, R21.reuse, R12, PT ;  /* 0x0000000c1500720c */ /* 0x040fe20003f64070 */
[----:B------:R-:W-:Y:S01]  /*4870*/  @!P2 IMAD.IADD R14, R14, 0x1, -R21 ;  /* 0x000000010e0ea824 */ /* 0x000fe200078e0a15 */
[----:B------:R-:W-:Y:S01]  /*4880*/  ISETP.GT.U32.AND P2, PT, R21, R0, PT ;  /* 0x000000001500720c */ /* 0x000fe20003f44070 */
[----:B------:R-:W-:Y:S01]  /*4890*/  IMAD.HI.U32 R11, R3, R6, RZ ;  /* 0x00000006030b7227 */ /* 0x000fe200078e00ff */
[----:B------:R-:W-:-:S03]  /*48a0*/  ISETP.GT.U32.AND P4, PT, R21, R9, PT ;  /* 0x000000091500720c */ /* 0x000fc60003f84070 */
[----:B------:R-:W-:Y:S02]  /*48b0*/  IMAD.MOV R11, RZ, RZ, -R11 ;  /* 0x000000ffff0b7224 */ /* 0x000fe400078e0a0b */
[----:B------:R-:W-:Y:S01]  /*48c0*/  @!P6 IMAD.MOV R14, RZ, RZ, -R14 ;  /* 0x000000ffff0ee224 */ /* 0x000fe200078e0a0e */
[----:B------:R-:W-:Y:S01]  /*48d0*/  ISETP.GE.AND P6, PT, R2, RZ, PT ;  /* 0x000000ff0200720c */ /* 0x000fe20003fc6270 */
[----:B------:R-:W-:Y:S01]  /*48e0*/  IMAD R2, R21, R11, R6 ;  /* 0x0000000b15027224 */ /* 0x000fe200078e0206 */
[----:B------:R-:W-:Y:S01]  /*48f0*/  IADD3 R7, R23, 0xb4, RZ ;  /* 0x000000b417077810 */ /* 0x000fe20007ffe0ff */
[--C-:B------:R-:W-:Y:S02]  /*4900*/  @!P3 IMAD.IADD R12, R12, 0x1, -R21.reuse ;  /* 0x000000010c0cb824 */ /* 0x100fe400078e0a15 */
[--C-:B------:R-:W-:Y:S01]  /*4910*/  @!P2 IMAD.IADD R0, R0, 0x1, -R21.reuse ;  /* 0x000000010000a824 */ /* 0x100fe200078e0a15 */
[----:B------:R-:W-:Y:S01]  /*4920*/  ISETP.GT.U32.AND P3, PT, R21, R2, PT ;  /* 0x000000021500720c */ /* 0x000fe20003f64070 */
[----:B------:R-:W-:Y:S01]  /*4930*/  @!P4 IMAD.IADD R9, R9, 0x1, -R21 ;  /* 0x000000010909c824 */ /* 0x000fe200078e0a15 */
[----:B------:R-:W-:-:S02]  /*4940*/  ISETP.GE.AND P5, PT, R4, RZ, PT ;  /* 0x000000ff0400720c */ /* 0x000fc40003fa6270 */
[C---:B------:R-:W-:Y:S02]  /*4950*/  IADD3 R10, R23.reuse, 0xb8, RZ ;  /* 0x000000b8170a7810 */ /* 0x040fe40007ffe0ff */
[----:B------:R-:W-:Y:S02]  /*4960*/  IABS R8, R7 ;  /* 0x0000000700087213 */ /* 0x000fe40000000000 */
[----:B------:R-:W-:Y:S02]  /*4970*/  IADD3 R4, R23, 0xb0, RZ ;  /* 0x000000b017047810 */ /* 0x000fe40007ffe0ff */
[----:B------:R-:W-:Y:S01]  /*4980*/  ISETP.GT.U32.AND P2, PT, R21, R0, PT ;  /* 0x000000001500720c */ /* 0x000fe20003f44070 */
[----:B------:R-:W-:Y:S01]  /*4990*/  IMAD.HI.U32 R6, R3, R8, RZ ;  /* 0x0000000803067227 */ /* 0x000fe200078e00ff */
[----:B------:R-:W-:Y:S02]  /*49a0*/  IABS R13, R10 ;  /* 0x0000000a000d7213 */ /* 0x000fe40000000000 */
[----:B------:R-:W-:-:S02]  /*49b0*/  ISETP.GT.U32.AND P4, PT, R21, R9, PT ;  /* 0x000000091500720c */ /* 0x000fc40003f84070 */
[----:B------:R-:W-:Y:S01]  /*49c0*/  IABS R5, R4 ;  /* 0x0000000400057213 */ /* 0x000fe20000000000 */
[----:B------:R0:W-:Y:S01]  /*49d0*/  STL [R1+0xc8], R15 ;  /* 0x0000c80f01007387 */ /* 0x0001e20000100800 */
[----:B------:R-:W-:Y:S02]  /*49e0*/  IMAD.MOV R6, RZ, RZ, -R6 ;  /* 0x000000ffff067224 */ /* 0x000fe400078e0a06 */
[----:B------:R-:W-:Y:S01]  /*49f0*/  @!P3 IMAD.IADD R2, R2, 0x1, -R21 ;  /* 0x000000010202b824 */ /* 0x000fe200078e0a15 */
[----:B------:R1:W-:Y:S01]  /*4a00*/  STL [R1+0x90], R14 ;  /* 0x0000900e01007387 */ /* 0x0003e20000100800 */
[----:B------:R-:W-:-:S04]  /*4a10*/  IMAD.HI.U32 R11, R3, R5, RZ ;  /* 0x00000005030b7227 */ /* 0x000fc800078e00ff */
[----:B0-----:R-:W-:Y:S02]  /*4a20*/  IMAD.MOV.U32 R15, RZ, RZ, R12 ;  /* 0x000000ffff0f7224 */ /* 0x001fe400078e000c */
[----:B-1----:R-:W-:-:S04]  /*4a30*/  IMAD.HI.U32 R14, R3, R13, RZ ;  /* 0x0000000d030e7227 */ /* 0x002fc800078e00ff */
[----:B------:R-:W-:Y:S02]  /*4a40*/  IMAD.MOV R14, RZ, RZ, -R14 ;  /* 0x000000ffff0e7224 */ /* 0x000fe400078e0a0e */
[C---:B------:R-:W-:Y:S02]  /*4a50*/  IMAD R8, R21.reuse, R6, R8 ;  /* 0x0000000615087224 */ /* 0x040fe400078e0208 */
[----:B------:R-:W-:Y:S01]  /*4a60*/  @!P0 IMAD.MOV R15, RZ, RZ, -R15 ;  /* 0x000000ffff0f8224 */ /* 0x000fe200078e0a0f */
[----:B------:R-:W-:Y:S01]  /*4a70*/  ISETP.GT.U32.AND P0, PT, R21, R2, PT ;  /* 0x000000021500720c */ /* 0x000fe20003f04070 */
[----:B------:R-:W-:Y:S01]  /*4a80*/  IMAD.MOV R11, RZ, RZ, -R11 ;  /* 0x000000ffff0b7224 */ /* 0x000fe200078e0a0b */
[----:B------:R-:W-:Y:S01]  /*4a90*/  IADD3 R6, R23, 0xac, RZ ;  /* 0x000000ac17067810 */ /* 0x000fe20007ffe0ff */
[----:B------:R-:W-:Y:S01]  /*4aa0*/  @!P2 IMAD.IADD R0, R0, 0x1, -R21 ;  /* 0x000000010000a824 */ /* 0x000fe200078e0a15 */
[----:B------:R-:W-:Y:S01]  /*4ab0*/  ISETP.GE.AND P2, PT, R10, RZ, PT ;  /* 0x000000ff0a00720c */ /* 0x000fe20003f46270 */
[----:B------:R-:W-:-:S02]  /*4ac0*/  IMAD R10, R21, R14, R13 ;  /* 0x0000000e150a7224 */ /* 0x000fc400078e020d */
[----:B------:R-:W-:Y:S01]  /*4ad0*/  @!P4 IMAD.IADD R9, R9, 0x1, -R21 ;  /* 0x000000010909c824 */ /* 0x000fe200078e0a15 */
[C---:B------:R-:W-:Y:S01]  /*4ae0*/  ISETP.GT.U32.AND P4, PT, R21.reuse, R8, PT ;  /* 0x000000081500720c */ /* 0x040fe20003f84070 */
[C---:B------:R-:W-:Y:S01]  /*4af0*/  IMAD R5, R21.reuse, R11, R5 ;  /* 0x0000000b15057224 */ /* 0x040fe200078e0205 */
[----:B------:R-:W-:Y:S01]  /*4b00*/  IABS R11, R6 ;  /* 0x00000006000b7213 */ /* 0x000fe20000000000 */
[----:B------:R-:W-:Y:S01]  /*4b10*/  IMAD.MOV.U32 R13, RZ, RZ, R0 ;  /* 0x000000ffff0d7224 */ /* 0x000fe200078e0000 */
[----:B------:R-:W-:-:S03]  /*4b20*/  ISETP.GT.U32.AND P3, PT, R21, R10, PT ;  /* 0x0000000a1500720c */ /* 0x000fc60003f64070 */
[----:B------:R-:W-:Y:S02]  /*4b30*/  IMAD.MOV.U32 R0, RZ, RZ, R11 ;  /* 0x000000ffff007224 */ /* 0x000fe400078e000b */
[----:B------:R-:W-:Y:S01]  /*4b40*/  @!P1 IMAD.MOV R13, RZ, RZ, -R13 ;  /* 0x000000ffff0d9224 */ /* 0x000fe200078e0a0d */
[----:B------:R-:W-:Y:S01]  /*4b50*/  ISETP.GE.AND P1, PT, R7, RZ, PT ;  /* 0x000000ff0700720c */ /* 0x000fe20003f26270 */
[----:B------:R-:W-:Y:S01]  /*4b60*/  IMAD.MOV.U32 R12, RZ, RZ, R9 ;  /* 0x000000ffff0c7224 */ /* 0x000fe200078e0009 */
[----:B------:R-:W-:Y:S01]  /*4b70*/  IADD3 R7, R23, 0xa8, RZ ;  /* 0x000000a817077810 */ /* 0x000fe20007ffe0ff */
[----:B------:R-:W-:Y:S02]  /*4b80*/  @!P0 IMAD.IADD R2, R2, 0x1, -R21 ;  /* 0x0000000102028824 */ /* 0x000fe400078e0a15 */
[----:B------:R-:W-:Y:S01]  /*4b90*/  IMAD.HI.U32 R9, R3, R0, RZ ;  /* 0x0000000003097227 */ /* 0x000fe200078e00ff */
[----:B------:R-:W-:-:S03]  /*4ba0*/  IABS R14, R7 ;  /* 0x00000007000e7213 */ /* 0x000fc60000000000 */
[----:B------:R-:W-:Y:S01]  /*4bb0*/  @!P5 IMAD.MOV R12, RZ, RZ, -R12 ;  /* 0x000000ffff0cd224 */ /* 0x000fe200078e0a0c */
[C---:B------:R-:W-:Y:S01]  /*4bc0*/  ISETP.GT.U32.AND P5, PT, R21.reuse, R5, PT ;  /* 0x000000051500720c */ /* 0x040fe20003fa4070 */
[----:B------:R-:W-:Y:S02]  /*4bd0*/  @!P4 IMAD.IADD R8, R8, 0x1, -R21 ;  /* 0x000000010808c824 */ /* 0x000fe400078e0a15 */
[----:B------:R-:W-:Y:S02]  /*4be0*/  IMAD.MOV.U32 R11, RZ, RZ, R2 ;  /* 0x000000ffff0b7224 */ /* 0x000fe400078e0002 */
[----:B------:R-:W-:Y:S02]  /*4bf0*/  IMAD.MOV R9, RZ, RZ, -R9 ;  /* 0x000000ffff097224 */ /* 0x000fe400078e0a09 */
[----:B------:R-:W-:Y:S02]  /*4c00*/  @!P3 IMAD.IADD R10, R10, 0x1, -R21 ;  /* 0x000000010a0ab824 */ /* 0x000fe400078e0a15 */
[----:B------:R-:W-:Y:S01]  /*4c10*/  @!P6 IMAD.MOV R11, RZ, RZ, -R11 ;  /* 0x000000ffff0be224 */ /* 0x000fe200078e0a0b */
[C---:B------:R-:W-:Y:S01]  /*4c20*/  ISETP.GT.U32.AND P6, PT, R21.reuse, R8, PT ;  /* 0x000000081500720c */ /* 0x040fe20003fc4070 */
[----:B------:R-:W-:-:S02]  /*4c30*/  IMAD R0, R21, R9, R0 ;  /* 0x0000000915007224 */ /* 0x000fc400078e0200 */
[----:B------:R-:W-:Y:S01]  /*4c40*/  IMAD.HI.U32 R9, R3, R14, RZ ;  /* 0x0000000e03097227 */ /* 0x000fe200078e00ff */
[----:B------:R-:W-:-:S03]  /*4c50*/  ISETP.GT.U32.AND P4, PT, R21, R10, PT ;  /* 0x0000000a1500720c */ /* 0x000fc60003f84070 */
[----:B------:R-:W-:Y:S02]  /*4c60*/  IMAD.MOV R9, RZ, RZ, -R9 ;  /* 0x000000ffff097224 */ /* 0x000fe400078e0a09 */
[--C-:B------:R-:W-:Y:S02]  /*4c70*/  @!P5 IMAD.IADD R5, R5, 0x1, -R21.reuse ;  /* 0x000000010505d824 */ /* 0x100fe400078e0a15 */
[C---:B------:R-:W-:Y:S02]  /*4c80*/  IMAD R14, R21.reuse, R9, R14 ;  /* 0x00000009150e7224 */ /* 0x040fe400078e020e */
[--C-:B------:R-:W-:Y:S01]  /*4c90*/  @!P6 IMAD.IADD R8, R8, 0x1, -R21.reuse ;  /* 0x000000010808e824 */ /* 0x100fe200078e0a15 */
[C---:B------:R-:W-:Y:S02]  /*4ca0*/  ISETP.GT.U32.AND P5, PT, R21.reuse, R5, PT ;  /* 0x000000051500720c */ /* 0x040fe40003fa4070 */
[C---:B------:R-:W-:Y:S01]  /*4cb0*/  ISETP.GT.U32.AND P6, PT, R21.reuse, R14, PT ;  /* 0x0000000e1500720c */ /* 0x040fe20003fc4070 */
[----:B------:R-:W-:Y:S01]  /*4cc0*/  @!P4 IMAD.IADD R10, R10, 0x1, -R21 ;  /* 0x000000010a0ac824 */ /* 0x000fe200078e0a15 */
[----:B------:R-:W-:Y:S01]  /*4cd0*/  ISETP.GT.U32.AND P4, PT, R21, R0, PT ;  /* 0x000000001500720c */ /* 0x000fe20003f84070 */
[----:B------:R-:W-:Y:S01]  /*4ce0*/  STL [R1+0x84], R15 ;  /* 0x0000840f01007387 */ /* 0x000fe20000100800 */
[----:B------:R-:W-:-:S02]  /*4cf0*/  IADD3 R2, R23, 0xa0, RZ ;  /* 0x000000a017027810 */ /* 0x000fc40007ffe0ff */
[----:B------:R-:W-:Y:S01]  /*4d00*/  ISETP.GE.AND P3, PT, R6, RZ, PT ;  /* 0x000000ff0600720c */ /* 0x000fe20003f66270 */
[----:B------:R-:W-:Y:S01]  /*4d10*/  STL [R1+0x80], R13 ;  /* 0x0000800d01007387 */ /* 0x000fe20000100800 */
[----:B------:R-:W-:-:S03]  /*4d20*/  IADD3 R6, R23, 0x9c, RZ ;  /* 0x0000009c17067810 */ /* 0x000fc60007ffe0ff */
[----:B------:R0:W-:Y:S01]  /*4d30*/  STL [R1+0x7c], R12 ;  /* 0x00007c0c01007387 */ /* 0x0001e20000100800 */
[----:B------:R-:W-:Y:S01]  /*4d40*/  ISETP.GE.AND P0, PT, R4, RZ, PT ;  /* 0x000000ff0400720c */ /* 0x000fe20003f06270 */
[--C-:B------:R-:W-:Y:S01]  /*4d50*/  @!P5 IMAD.IADD R5, R5, 0x1, -R21.reuse ;  /* 0x000000010505d824 */ /* 0x100fe200078e0a15 */
[----:B------:R-:W-:Y:S01]  /*4d60*/  IADD3 R4, R23, 0xa4, RZ ;  /* 0x000000a417047810 */ /* 0x000fe20007ffe0ff */
[----:B------:R1:W-:Y:S01]  /*4d70*/  STL [R1+0x78], R11 ;  /* 0x0000780b01007387 */ /* 0x0003e20000100800 */
[--C-:B------:R-:W-:Y:S01]  /*4d80*/  @!P6 IMAD.IADD R14, R14, 0x1, -R21.reuse ;  /* 0x000000010e0ee824 */ /* 0x100fe200078e0a15 */
[----:B------:R-:W-:Y:S02]  /*4d90*/  ISETP.GE.AND P5, PT, R7, RZ, PT ;  /* 0x000000ff0700720c */ /* 0x000fe40003fa6270 */
[----:B0-----:R-:W-:Y:S01]  /*4da0*/  IABS R12, R2 ;  /* 0x00000002000c7213 */ /* 0x001fe20000000000 */
[----:B------:R-:W-:Y:S01]  /*4db0*/  @!P4 IMAD.IADD R0, R0, 0x1, -R21 ;  /* 0x000000010000c824 */ /* 0x000fe200078e0a15 */
[----:B-1----:R-:W-:-:S03]  /*4dc0*/  IABS R11, R6 ;  /* 0x00000006000b7213 */ /* 0x002fc60000000000 */
[C---:B------:R-:W-:Y:S01]  /*4dd0*/  IMAD.HI.U32 R7, R3.reuse, R12, RZ ;  /* 0x0000000c03077227 */ /* 0x040fe200078e00ff */
[----:B------:R-:W-:Y:S02]  /*4de0*/  IABS R13, R4 ;  /* 0x00000004000d7213 */ /* 0x000fe40000000000 */
[----:B------:R-:W-:Y:S01]  /*4df0*/  ISETP.GE.AND P4, PT, R4, RZ, PT ;  /* 0x000000ff0400720c */ /* 0x000fe20003f86270 */
[----:B------:R-:W-:Y:S01]  /*4e00*/  IMAD.HI.U32 R4, R3, R11, RZ ;  /* 0x0000000b03047227 */ /* 0x000fe200078e00ff */
[----:B------:R-:W-:-:S03]  /*4e10*/  ISETP.GT.U32.AND P6, PT, R21, R14, PT ;  /* 0x0000000e1500720c */ /* 0x000fc60003fc4070 */
[----:B------:R-:W-:Y:S02]  /*4e20*/  IMAD.MOV R7, RZ, RZ, -R7 ;  /* 0x000000ffff077224 */ /* 0x000fe400078e0a07 */
[----:B------:R-:W-:Y:S02]  /*4e30*/  IMAD.MOV.U32 R15, RZ, RZ, R10 ;  /* 0x000000ffff0f7224 */ /* 0x000fe400078e000a */
[----:B------:R-:W-:Y:S02]  /*4e40*/  IMAD.MOV R4, RZ, RZ, -R4 ;  /* 0x000000ffff047224 */ /* 0x000fe400078e0a04 */
[----:B------:R-:W-:Y:S02]  /*4e50*/  IMAD R12, R21, R7, R12 ;  /* 0x00000007150c7224 */ /* 0x000fe400078e020c */
[----:B------:R-:W-:Y:S02]  /*4e60*/  IMAD.MOV.U32 R10, RZ, RZ, R5 ;  /* 0x000000ffff0a7224 */ /* 0x000fe400078e0005 */
[----:B------:R-:W-:-:S04]  /*4e70*/  IMAD.HI.U32 R9, R3, R13, RZ ;  /* 0x0000000d03097227 */ /* 0x000fc800078e00ff */
[----:B------:R-:W-:Y:S01]  /*4e80*/  @!P2 IMAD.MOV R15, RZ, RZ, -R15 ;  /* 0x000000ffff0fa224 */ /* 0x000fe200078e0a0f */
[C---:B------:R-:W-:Y:S01]  /*4e90*/  ISETP.GT.U32.AND P2, PT, R21.reuse, R0, PT ;  /* 0x000000001500720c */ /* 0x040fe20003f44070 */
[C---:B------:R-:W-:Y:S02]  /*4ea0*/  IMAD R11, R21.reuse, R4, R11 ;  /* 0x00000004150b7224 */ /* 0x040fe400078e020b */
[----:B------:R-:W-:Y:S01]  /*4eb0*/  @!P0 IMAD.MOV R10, RZ, RZ, -R10 ;  /* 0x000000ffff0a8224 */ /* 0x000fe200078e0a0a */
[C---:B------:R-:W-:Y:S01]  /*4ec0*/  ISETP.GT.U32.AND P0, PT, R21.reuse, R12, PT ;  /* 0x0000000c1500720c */ /* 0x040fe20003f04070 */
[----:B------:R-:W-:Y:S02]  /*4ed0*/  IMAD.MOV R9, RZ, RZ, -R9 ;  /* 0x000000ffff097224 */ /* 0x000fe400078e0a09 */
[----:B------:R-:W-:Y:S01]  /*4ee0*/  @!P6 IMAD.IADD R14, R14, 0x1, -R21 ;  /* 0x000000010e0ee824 */ /* 0x000fe200078e0a15 */
[C---:B------:R-:W-:Y:S01]  /*4ef0*/  ISETP.GT.U32.AND P6, PT, R21.reuse, R11, PT ;  /* 0x0000000b1500720c */ /* 0x040fe20003fc4070 */
[----:B------:R-:W-:-:S02]  /*4f00*/  IMAD R13, R21, R9, R13 ;  /* 0x00000009150d7224 */ /* 0x000fc400078e020d */
[----:B------:R-:W-:Y:S01]  /*4f10*/  @!P1 IMAD.MOV R8, RZ, RZ, -R8 ;  /* 0x000000ffff089224 */ /* 0x000fe200078e0a08 */
[----:B------:R-:W-:Y:S02]  /*4f20*/  STL [R1+0x74], R15 ;  /* 0x0000740f01007387 */ /* 0x000fe40000100800 */
[----:B------:R-:W-:Y:S02]  /*4f30*/  ISETP.GT.U32.AND P1, PT, R21, R13, PT ;  /* 0x0000000d1500720c */ /* 0x000fe40003f24070 */
[----:B------:R0:W-:Y:S01]  /*4f40*/  STL [R1+0x70], R8 ;  /* 0x0000700801007387 */ /* 0x0001e20000100800 */
[--C-:B------:R-:W-:Y:S01]  /*4f50*/  @!P2 IMAD.IADD R0, R0, 0x1, -R21.reuse ;  /* 0x000000010000a824 */ /* 0x100fe200078e0a15 */
[----:B------:R-:W-:Y:S01]  /*4f60*/  ISETP.GE.AND P2, PT, R2, RZ, PT ;  /* 0x000000ff0200720c */ /* 0x000fe20003f46270 */
[--C-:B------:R-:W-:Y:S01]  /*4f70*/  @!P0 IMAD.IADD R12, R12, 0x1, -R21.reuse ;  /* 0x000000010c0c8824 */ /* 0x100fe200078e0a15 */
[----:B0-----:R-:W-:Y:S01]  /*4f80*/  IADD3 R8, R23, 0x94, RZ ;  /* 0x0000009417087810 */ /* 0x001fe20007ffe0ff */
[----:B------:R-:W-:-:S03]  /*4f90*/  @!P6 IMAD.IADD R11, R11, 0x1, -R21 ;  /* 0x000000010b0be824 */ /* 0x000fc600078e0a15 */
[----:B------:R-:W-:Y:S01]  /*4fa0*/  IABS R2, R8 ;  /* 0x0000000800027213 */ /* 0x000fe20000000000 */
[----:B------:R-:W-:Y:S01]  /*4fb0*/  IMAD.MOV.U32 R9, RZ, RZ, R0 ;  /* 0x000000ffff097224 */ /* 0x000fe200078e0000 */
[----:B------:R-:W-:Y:S02]  /*4fc0*/  ISETP.GT.U32.AND P6, PT, R21, R12, PT ;  /* 0x0000000c1500720c */ /* 0x000fe40003fc4070 */
[----:B------:R-:W-:Y:S01]  /*4fd0*/  IADD3 R5, R23, 0x98, RZ ;  /* 0x0000009817057810 */ /* 0x000fe20007ffe0ff */
[----:B------:R-:W-:-:S03]  /*4fe0*/  IMAD.HI.U32 R0, R3, R2, RZ ;  /* 0x0000000203007227 */ /* 0x000fc600078e00ff */
[----:B------:R-:W-:Y:S01]  /*4ff0*/  IABS R4, R5 ;  /* 0x0000000500047213 */ /* 0x000fe20000000000 */
[----:B------:R-:W-:Y:S02]  /*5000*/  @!P1 IMAD.IADD R13, R13, 0x1, -R21 ;  /* 0x000000010d0d9824 */ /* 0x000fe400078e0a15 */
[----:B------:R-:W-:Y:S02]  /*5010*/  IMAD.MOV R0, RZ, RZ, -R0 ;  /* 0x000000ffff007224 */ /* 0x000fe400078e0a00 */
[----:B------:R-:W-:Y:S01]  /*5020*/  IMAD.HI.U32 R7, R3, R4, RZ ;  /* 0x0000000403077227 */ /* 0x000fe200078e00ff */
[----:B------:R-:W-:-:S03]  /*5030*/  ISETP.GT.U32.AND P0, PT, R21, R13, PT ;  /* 0x0000000d1500720c */ /* 0x000fc60003f04070 */
[C---:B------:R-:W-:Y:S02]  /*5040*/  IMAD R2, R21.reuse, R0, R2 ;  /* 0x0000000015027224 */ /* 0x040fe400078e0202 */
[----:B------:R-:W-:Y:S02]  /*5050*/  @!P6 IMAD.IADD R12, R12, 0x1, -R21 ;  /* 0x000000010c0ce824 */ /* 0x000fe400078e0a15 */
[----:B------:R-:W-:Y:S01]  /*5060*/  IMAD.MOV R7, RZ, RZ, -R7 ;  /* 0x000000ffff077224 */ /* 0x000fe200078e0a07 */
[----:B------:R-:W-:-:S03]  /*5070*/  ISETP.GT.U32.AND P6, PT, R21, R2, PT ;  /* 0x000000021500720c */ /* 0x000fc60003fc4070 */
[----:B------:R-:W-:Y:S02]  /*5080*/  IMAD R4, R21, R7, R4 ;  /* 0x0000000715047224 */ /* 0x000fe400078e0204 */
[----:B------:R-:W-:Y:S01]  /*5090*/  @!P0 IMAD.IADD R13, R13, 0x1, -R21 ;  /* 0x000000010d0d8824 */ /* 0x000fe200078e0a15 */
[----:B------:R-:W-:Y:S02]  /*50a0*/  IADD3 R7, R23, 0x8c, RZ ;  /* 0x0000008c17077810 */ /* 0x000fe40007ffe0ff */
[----:B------:R-:W-:Y:S01]  /*50b0*/  ISETP.GT.U32.AND P0, PT, R21, R4, PT ;  /* 0x000000041500720c */ /* 0x000fe20003f04070 */
[----:B------:R0:W-:Y:S01]  /*50c0*/  STL [R1+0x6c], R10 ;  /* 0x00006c0a01007387 */ /* 0x0001e20000100800 */
[----:B------:R-:W-:Y:S01]  /*50d0*/  @!P3 IMAD.MOV R9, RZ, RZ, -R9 ;  /* 0x000000ffff09b224 */ /* 0x000fe200078e0a09 */
[----:B------:R-:W-:Y:S02]  /*50e0*/  ISETP.GE.AND P1, PT, R6, RZ, PT ;  /* 0x000000ff0600720c */ /* 0x000fe40003f26270 */
[----:B------:R-:W-:Y:S01]  /*50f0*/  @!P6 IMAD.IADD R2, R2, 0x1, -R21 ;  /* 0x000000010202e824 */ /* 0x000fe200078e0a15 */
[----:B------:R-:W-:Y:S01]  /*5100*/  IADD3 R6, R23, 0x90, RZ ;  /* 0x0000009017067810 */ /* 0x000fe20007ffe0ff */
[----:B------:R1:W-:Y:S01]  /*5110*/  STL [R1+0x54], R9 ;  /* 0x0000540901007387 */ /* 0x0003e20000100800 */
[----:B0-----:R-:W-:-:S02]  /*5120*/  IABS R10, R7 ;  /* 0x00000007000a7213 */ /* 0x001fc40000000000 */
[C---:B------:R-:W-:Y:S02]  /*5130*/  ISETP.GT.U32.AND P3, PT, R21.reuse, R11, PT ;  /* 0x0000000b1500720c */ /* 0x040fe40003f64070 */
[----:B------:R-:W-:Y:S01]  /*5140*/  ISETP.GT.U32.AND P6, PT, R21, R2, PT ;  /* 0x000000021500720c */ /* 0x000fe20003fc4070 */
[----:B-1----:R-:W-:Y:S01]  /*5150*/  IMAD.HI.U32 R9, R3, R10, RZ ;  /* 0x0000000a03097227 */ /* 0x002fe200078e00ff */
[----:B------:R-:W-:-:S03]  /*5160*/  IABS R15, R6 ;  /* 0x00000006000f7213 */ /* 0x000fc60000000000 */
[----:B------:R-:W-:Y:S02]  /*5170*/  @!P0 IMAD.IADD R4, R4, 0x1, -R21 ;  /* 0x0000000104048824 */ /* 0x000fe400078e0a15 */
[----:B------:R-:W-:Y:S02]  /*5180*/  IMAD.MOV R9, RZ, RZ, -R9 ;  /* 0x000000ffff097224 */ /* 0x000fe400078e0a09 */
[----:B------:R-:W-:Y:S01]  /*5190*/  IMAD.HI.U32 R16, R3, R15, RZ ;  /* 0x0000000f03107227 */ /* 0x000fe200078e00ff */
[----:B------:R-:W-:-:S03]  /*51a0*/  IADD3 R0, R23, 0x88, RZ ;  /* 0x0000008817007810 */ /* 0x000fc60007ffe0ff */
[----:B------:R-:W-:Y:S01]  /*51b0*/  @!P5 IMAD.MOV R14, RZ, RZ, -R14 ;  /* 0x000000ffff0ed224 */ /* 0x000fe200078e0a0e */
[C---:B------:R-:W-:Y:S01]  /*51c0*/  ISETP.GT.U32.AND P5, PT, R21.reuse, R4, PT ;  /* 0x000000041500720c */ /* 0x040fe20003fa4070 */
[----:B------:R-:W-:Y:S02]  /*51d0*/  IMAD R10, R21, R9, R10 ;  /* 0x00000009150a7224 */ /* 0x000fe400078e020a */
[----:B------:R-:W-:Y:S01]  /*51e0*/  IMAD.MOV R16, RZ, RZ, -R16 ;  /* 0x000000ffff107224 */ /* 0x000fe200078e0a10 */
[----:B------:R-:W-:Y:S01]  /*51f0*/  ISETP.GE.AND P0, PT, R8, RZ, PT ;  /* 0x000000ff0800720c */ /* 0x000fe20003f06270 */
[--C-:B------:R-:W-:Y:S01]  /*5200*/  @!P3 IMAD.IADD R11, R11, 0x1, -R21.reuse ;  /* 0x000000010b0bb824 */ /* 0x100fe200078e0a15 */
[----:B------:R-:W-:Y:S01]  /*5210*/  ISETP.GE.AND P3, PT, R5, RZ, PT ;  /* 0x000000ff0500720c */ /* 0x000fe20003f66270 */
[----:B------:R-:W-:Y:S01]  /*5220*/  @!P6 IMAD.IADD R2, R2, 0x1, -R21 ;  /* 0x000000010202e824 */ /* 0x000fe200078e0a15 */
[C---:B------:R-:W-:Y:S01]  /*5230*/  ISETP.GT.U32.AND P6, PT, R21.reuse, R10, PT ;  /* 0x0000000a1500720c */ /* 0x040fe20003fc4070 */
[----:B------:R-:W-:Y:S01]  /*5240*/  IMAD R8, R21, R16, R15 ;  /* 0x0000001015087224 */ /* 0x000fe200078e020f */
[----:B------:R-:W-:Y:S01]  /*5250*/  IABS R5, R0 ;  /* 0x0000000000057213 */ /* 0x000fe20000000000 */
[----:B------:R-:W-:Y:S01]  /*5260*/  @!P1 IMAD.MOV R11, RZ, RZ, -R11 ;  /* 0x000000ffff0b9224 */ /* 0x000fe200078e0a0b */
[----:B------:R-:W-:Y:S01]  /*5270*/  ISETP.GE.AND P1, PT, R7, RZ, PT ;  /* 0x000000ff0700720c */ /* 0x000fe20003f26270 */
[----:B------:R-:W-:Y:S01]  /*5280*/  @!P4 IMAD.MOV R13, RZ, RZ, -R13 ;  /* 0x000000ffff0dc224 */ /* 0x000fe200078e0a0d */
[----:B------:R-:W-:Y:S01]  /*5290*/  ISETP.GT.U32.AND P4, PT, R21, R8, PT ;  /* 0x000000081500720c */ /* 0x000fe20003f84070 */
[----:B------:R-:W-:Y:S01]  /*52a0*/  IMAD.HI.U32 R7, R3, R5, RZ ;  /* 0x0000000503077227 */ /* 0x000fe200078e00ff */
[----:B------:R-:W-:Y:S03]  /*52b0*/  STL [R1+0x50], R14 ;  /* 0x0000500e01007387 */ /* 0x000fe60000100800 */
[----:B------:R-:W-:Y:S01]  /*52c0*/  @!P2 IMAD.MOV R12, RZ, RZ, -R12 ;  /* 0x000000ffff0ca224 */ /* 0x000fe200078e0a0c */
[----:B------:R-:W-:Y:S01]  /*52d0*/  ISETP.GE.AND P2, PT, R6, RZ, PT ;  /* 0x000000ff0600720c */ /* 0x000fe20003f46270 */
[----:B------:R-:W-:Y:S01]  /*52e0*/  @!P5 IMAD.IADD R4, R4, 0x1, -R21 ;  /* 0x000000010404d824 */ /* 0x000fe200078e0a15 */
[----:B------:R-:W-:Y:S01]  /*52f0*/  ISETP.GE.AND P5, PT, R0, RZ, PT ;  /* 0x000000ff0000720c */ /* 0x000fe20003fa6270 */
[----:B------:R-:W-:Y:S01]  /*5300*/  IMAD.MOV R0, RZ, RZ, -R7 ;  /* 0x000000ffff007224 */ /* 0x000fe200078e0a07 */
[----:B------:R-:W-:Y:S01]  /*5310*/  IADD3 R6, R23, 0x84, RZ ;  /* 0x0000008417067810 */ /* 0x000fe20007ffe0ff */
[----:B------:R-:W-:Y:S01]  /*5320*/  STL [R1+0x4c], R13 ;  /* 0x00004c0d01007387 */ /* 0x000fe20000100800 */
[----:B------:R-:W-:-:S03]  /*5330*/  @!P6 IMAD.IADD R10, R10, 0x1, -R21 ;  /* 0x000000010a0ae824 */ /* 0x000fc600078e0a15 */
[----:B------:R-:W-:Y:S01]  /*5340*/  STL [R1+0x48], R12 ;  /* 0x0000480c01007387 */ /* 0x000fe20000100800 */
[----:B------:R-:W-:Y:S01]  /*5350*/  IABS R7, R6 ;  /* 0x0000000600077213 */ /* 0x000fe20000000000 */
[C---:B------:R-:W-:Y:S02]  /*5360*/  IMAD R0, R21.reuse, R0, R5 ;  /* 0x0000000015007224 */ /* 0x040fe400078e0205 */
[----:B------:R0:W-:Y:S01]  /*5370*/  STL [R1+0x44], R11 ;  /* 0x0000440b01007387 */ /* 0x0001e20000100800 */
[----:B------:R-:W-:Y:S01]  /*5380*/  ISETP.GT.U32.AND P6, PT, R21, R10, PT ;  /* 0x0000000a1500720c */ /* 0x000fe20003fc4070 */
[----:B------:R-:W-:Y:S02]  /*5390*/  @!P4 IMAD.IADD R8, R8, 0x1, -R21 ;  /* 0x000000010808c824 */ /* 0x000fe400078e0a15 */
[----:B0-----:R-:W-:Y:S02]  /*53a0*/  IMAD.MOV.U32 R11, RZ, RZ, R2 ;  /* 0x000000ffff0b7224 */ /* 0x001fe400078e0002 */
[----:B------:R-:W-:-:S04]  /*53b0*/  IMAD.HI.U32 R2, R3, R7, RZ ;  /* 0x0000000703027227 */ /* 0x000fc800078e00ff */
[----:B------:R-:W-:Y:S01]  /*53c0*/  @!P0 IMAD.MOV R11, RZ, RZ, -R11 ;  /* 0x000000ffff0b8224 */ /* 0x000fe200078e0a0b */
[C---:B------:R-:W-:Y:S01]  /*53d0*/  ISETP.GT.U32.AND P0, PT, R21.reuse, R0, PT ;  /* 0x000000001500720c */ /* 0x040fe20003f04070 */
[----:B------:R-:W-:Y:S01]  /*53e0*/  IMAD.MOV.U32 R12, RZ, RZ, R4 ;  /* 0x000000ffff0c7224 */ /* 0x000fe200078e0004 */
[C---:B------:R-:W-:Y:S01]  /*53f0*/  ISETP.GT.U32.AND P4, PT, R21.reuse, R8, PT ;  /* 0x000000081500720c */ /* 0x040fe20003f84070 */
[----:B------:R-:W-:Y:S02]  /*5400*/  IMAD.MOV R2, RZ, RZ, -R2 ;  /* 0x000000ffff027224 */ /* 0x000fe400078e0a02 */
[----:B------:R-:W-:Y:S02]  /*5410*/  @!P3 IMAD.MOV R12, RZ, RZ, -R12 ;  /* 0x000000ffff0cb224 */ /* 0x000fe400078e0a0c */
[----:B------:R-:W-:Y:S01]  /*5420*/  IMAD R7, R21, R2, R7 ;  /* 0x0000000215077224 */ /* 0x000fe200078e0207 */
[----:B------:R-:W-:Y:S01]  /*5430*/  IADD3 R4, R23, 0x80, RZ ;  /* 0x0000008017047810 */ /* 0x000fe20007ffe0ff */
[--C-:B------:R-:W-:Y:S01]  /*5440*/  @!P6 IMAD.IADD R10, R10, 0x1, -R21.reuse ;  /* 0x000000010a0ae824 */ /* 0x100fe200078e0a15 */
[----:B------:R-:W-:Y:S02]  /*5450*/  STL [R1+0x40], R12 ;  /* 0x0000400c01007387 */ /* 0x000fe40000100800 */
[----:B------:R-:W-:Y:S01]  /*5460*/  ISETP.GT.U32.AND P6, PT, R21, R7, PT ;  /* 0x000000071500720c */ /* 0x000fe20003fc4070 */
[--C-:B------:R-:W-:Y:S01]  /*5470*/  @!P0 IMAD.IADD R0, R0, 0x1, -R21.reuse ;  /* 0x0000000100008824 */ /* 0x100fe200078e0a15 */
[----:B------:R0:W-:Y:S01]  /*5480*/  STL [R1+0x3c], R11 ;  /* 0x00003c0b01007387 */ /* 0x0001e20000100800 */
[----:B------:R-:W-:Y:S01]  /*5490*/  IABS R5, R4 ;  /* 0x0000000400057213 */ /* 0x000fe20000000000 */
[----:B------:R-:W-:Y:S01]  /*54a0*/  @!P4 IMAD.IADD R8, R8, 0x1, -R21 ;  /* 0x000000010808c824 */ /* 0x000fe200078e0a15 */
[----:B------:R-:W-:-:S02]  /*54b0*/  ISETP.GE.AND P3, PT, R6, RZ, PT ;  /* 0x000000ff0600720c */ /* 0x000fc40003f66270 */
[----:B------:R-:W-:Y:S02]  /*54c0*/  ISETP.GT.U32.AND P0, PT, R21, R0, PT ;  /* 0x000000001500720c */ /* 0x000fe40003f04070 */
[----:B0-----:R-:W-:Y:S01]  /*54d0*/  IADD3 R11, R23, 0x7c, RZ ;  /* 0x0000007c170b7810 */ /* 0x001fe20007ffe0ff */
[----:B------:R-:W-:-:S03]  /*54e0*/  IMAD.HI.U32 R9, R3, R5, RZ ;  /* 0x0000000503097227 */ /* 0x000fc600078e00ff */
[----:B------:R-:W-:Y:S01]  /*54f0*/  IABS R6, R11 ;  /* 0x0000000b00067213 */ /* 0x000fe20000000000 */
[----:B------:R-:W-:Y:S01]  /*5500*/  IMAD.MOV.U32 R12, RZ, RZ, R8 ;  /* 0x000000ffff0c7224 */ /* 0x000fe200078e0008 */
[----:B------:R-:W-:Y:S01]  /*5510*/  ISETP.GE.AND P4, PT, R4, RZ, PT ;  /* 0x000000ff0400720c */ /* 0x000fe20003f86270 */
[----:B------:R-:W-:Y:S01]  /*5520*/  IMAD.MOV R9, RZ, RZ, -R9 ;  /* 0x000000ffff097224 */ /* 0x000fe200078e0a09 */
[----:B------:R-:W-:Y:S01]  /*5530*/  IADD3 R4, R23, 0x78, RZ ;  /* 0x0000007817047810 */ /* 0x000fe20007ffe0ff */
[----:B------:R-:W-:-:S03]  /*5540*/  IMAD.HI.U32 R8, R3, R6, RZ ;  /* 0x0000000603087227 */ /* 0x000fc600078e00ff */
[----:B------:R-:W-:Y:S01]  /*5550*/  IABS R2, R4 ;  /* 0x0000000400027213 */ /* 0x000fe20000000000 */
[----:B------:R-:W-:Y:S02]  /*5560*/  @!P6 IMAD.IADD R7, R7, 0x1, -R21 ;  /* 0x000000010707e824 */ /* 0x000fe400078e0a15 */
[----:B------:R-:W-:Y:S02]  /*5570*/  IMAD.MOV R8, RZ, RZ, -R8 ;  /* 0x000000ffff087224 */ /* 0x000fe400078e0a08 */
[C---:B------:R-:W-:Y:S02]  /*5580*/  IMAD R5, R21.reuse, R9, R5 ;  /* 0x0000000915057224 */ /* 0x040fe400078e0205 */
[----:B------:R-:W-:Y:S01]  /*5590*/  @!P1 IMAD.MOV R10, RZ, RZ, -R10 ;  /* 0x000000ffff0a9224 */ /* 0x000fe200078e0a0a */
[----:B------:R-:W-:Y:S01]  /*55a0*/  ISETP.GE.AND P1, PT, R4, RZ, PT ;  /* 0x000000ff0400720c */ /* 0x000fe20003f26270 */
[C---:B------:R-:W-:Y:S01]  /*55b0*/  IMAD R4, R21.reuse, R8, R6 ;  /* 0x0000000815047224 */ /* 0x040fe200078e0206 */
[C---:B------:R-:W-:Y:S01]  /*55c0*/  ISETP.GT.U32.AND P6, PT, R21.reuse, R7, PT ;  /* 0x000000071500720c */ /* 0x040fe20003fc4070 */
[----:B------:R-:W-:Y:S01]  /*55d0*/  @!P0 IMAD.IADD R0, R0, 0x1, -R21 ;  /* 0x0000000100008824 */ /* 0x000fe200078e0a15 */
[----:B------:R-:W-:Y:S01]  /*55e0*/  ISETP.GT.U32.AND P0, PT, R21, R5, PT ;  /* 0x000000051500720c */ /* 0x000fe20003f04070 */
[----:B------:R-:W-:-:S04]  /*55f0*/  IMAD.HI.U32 R6, R3, R2, RZ ;  /* 0x0000000203067227 */ /* 0x000fc800078e00ff */
[----:B------:R-:W-:Y:S02]  /*5600*/  IMAD.MOV.U32 R9, RZ, RZ, R0 ;  /* 0x000000ffff097224 */ /* 0x000fe400078e0000 */
[----:B------:R-:W-:-:S04]  /*5610*/  IMAD.MOV R0, RZ, RZ, -R6 ;  /* 0x000000ffff007224 */ /* 0x000fc800078e0a06 */
[----:B------:R-:W-:Y:S02]  /*5620*/  IMAD R2, R21, R0, R2 ;  /* 0x0000000015027224 */ /* 0x000fe400078e0202 */
[--C-:B------:R-:W-:Y:S02]  /*5630*/  @!P6 IMAD.IADD R7, R7, 0x1, -R21.reuse ;  /* 0x000000010707e824 */ /* 0x100fe400078e0a15 */
[----:B------:R-:W-:Y:S01]  /*5640*/  @!P0 IMAD.IADD R5, R5, 0x1, -R21 ;  /* 0x0000000105058824 */ /* 0x000fe200078e0a15 */
[C---:B------:R-:W-:Y:S01]  /*5650*/  ISETP.GT.U32.AND P6, PT, R21.reuse, R2, PT ;  /* 0x000000021500720c */ /* 0x040fe20003fc4070 */
[----:B------:R-:W-:Y:S02]  /*5660*/  @!P2 IMAD.MOV R12, RZ, RZ, -R12 ;  /* 0x000000ffff0ca224 */ /* 0x000fe400078e0a0c */
[----:B------:R-:W-:Y:S01]  /*5670*/  @!P5 IMAD.MOV R9, RZ, RZ, -R9 ;  /* 0x000000ffff09d224 */ /* 0x000fe200078e0a09 */
[----:B------:R-:W-:Y:S02]  /*5680*/  ISETP.GT.U32.AND P5, PT, R21, R4, PT ;  /* 0x000000041500720c */ /* 0x000fe40003fa4070 */
[----:B------:R-:W-:Y:S01]  /*5690*/  IADD3 R6, R23, 0x70, RZ ;  /* 0x0000007017067810 */ /* 0x000fe20007ffe0ff */
[----:B------:R0:W-:Y:S01]  /*56a0*/  STL [R1+0x38], R12 ;  /* 0x0000380c01007387 */ /* 0x0001e20000100800 */
[----:B------:R-:W-:-:S03]  /*56b0*/  ISETP.GT.U32.AND P0, PT, R21, R5, PT ;  /* 0x000000051500720c */ /* 0x000fc60003f04070 */
[----:B------:R-:W-:Y:S01]  /*56c0*/  STL [R1+0x34], R10 ;  /* 0x0000340a01007387 */ /* 0x000fe20000100800 */
[----:B------:R-:W-:-:S03]  /*56d0*/  IADD3 R0, R23, 0x6c, RZ ;  /* 0x0000006c17007810 */ /* 0x000fc60007ffe0ff */
[----:B------:R1:W-:Y:S01]  /*56e0*/  STL [R1+0x30], R9 ;  /* 0x0000300901007387 */ /* 0x0003e20000100800 */
[----:B------:R-:W-:Y:S01]  /*56f0*/  IMAD.MOV.U32 R13, RZ, RZ, R7 ;  /* 0x000000ffff0d7224 */ /* 0x000fe200078e0007 */
[----:B0-----:R-:W-:Y:S01]  /*5700*/  IADD3 R12, R23, 0x74, RZ ;  /* 0x00000074170c7810 */ /* 0x001fe20007ffe0ff */
[----:B------:R-:W-:Y:S01]  /*5710*/  @!P6 IMAD.IADD R2, R2, 0x1, -R21 ;  /* 0x000000010202e824 */ /* 0x000fe200078e0a15 */
[----:B------:R-:W-:Y:S02]  /*5720*/  IABS R8, R0 ;  /* 0x0000000000087213 */ /* 0x000fe40000000000 */
[----:B-1----:R-:W-:Y:S01]  /*5730*/  IABS R9, R6 ;  /* 0x0000000600097213 */ /* 0x002fe20000000000 */
[----:B------:R-:W-:Y:S01]  /*5740*/  @!P3 IMAD.MOV R13, RZ, RZ, -R13 ;  /* 0x000000ffff0db224 */ /* 0x000fe200078e0a0d */
[----:B------:R-:W-:-:S03]  /*5750*/  IABS R10, R12 ;  /* 0x0000000c000a7213 */ /* 0x000fc60000000000 */
[----:B------:R-:W-:Y:S01]  /*5760*/  IMAD.HI.U32 R7, R3, R9, RZ ;  /* 0x0000000903077227 */ /* 0x000fe200078e00ff */
[----:B------:R-:W-:Y:S02]  /*5770*/  ISETP.GE.AND P3, PT, R12, RZ, PT ;  /* 0x000000ff0c00720c */ /* 0x000fe40003f66270 */
[----:B------:R-:W-:Y:S01]  /*5780*/  ISETP.GT.U32.AND P6, PT, R21, R2, PT ;  /* 0x000000021500720c */ /* 0x000fe20003fc4070 */
[----:B------:R-:W-:Y:S02]  /*5790*/  @!P5 IMAD.IADD R4, R4, 0x1, -R21 ;  /* 0x000000010404d824 */ /* 0x000fe400078e0a15 */
[----:B------:R-:W-:-:S04]  /*57a0*/  IMAD.HI.U32 R12, R3, R8, RZ ;  /* 0x00000008030c7227 */ /* 0x000fc800078e00ff */
[----:B------:R-:W-:Y:S02]  /*57b0*/  IMAD.MOV R7, RZ, RZ, -R7 ;  /* 0x000000ffff077224 */ /* 0x000fe400078e0a07 */
[----:B------:R-:W-:Y:S01]  /*57c0*/  @!P0 IMAD.IADD R5, R5, 0x1, -R21 ;  /* 0x0000000105058824 */ /* 0x000fe200078e0a15 */
[----:B------:R-:W-:Y:S01]  /*57d0*/  ISETP.GE.AND P0, PT, R6, RZ, PT ;  /* 0x000000ff0600720c */ /* 0x000fe20003f06270 */
[----:B------:R-:W-:Y:S01]  /*57e0*/  IMAD.MOV R6, RZ, RZ, -R12 ;  /* 0x000000ffff067224 */ /* 0x000fe200078e0a0c */
[----:B------:R-:W-:Y:S01]  /*57f0*/  ISETP.GE.AND P2, PT, R11, RZ, PT ;  /* 0x000000ff0b00720c */ /* 0x000fe20003f46270 */
[C---:B------:R-:W-:Y:S01]  /*5800*/  IMAD R9, R21.reuse, R7, R9 ;  /* 0x0000000715097224 */ /* 0x040fe200078e0209 */
[----:B------:R-:W-:Y:S01]  /*5810*/  ISETP.GT.U32.AND P5, PT, R21, R4, PT ;  /* 0x000000041500720c */ /* 0x000fe20003fa4070 */
[----:B------:R-:W-:Y:S02]  /*5820*/  IMAD.MOV.U32 R14, RZ, RZ, R5 ;  /* 0x000000ffff0e7224 */ /* 0x000fe400078e0005 */
[----:B------:R-:W-:-:S04]  /*5830*/  IMAD.HI.U32 R11, R3, R10, RZ ;  /* 0x0000000a030b7227 */ /* 0x000fc800078e00ff */
[C---:B------:R-:W-:Y:S02]  /*5840*/  IMAD R8, R21.reuse, R6, R8 ;  /* 0x0000000615087224 */ /* 0x040fe400078e0208 */
[----:B------:R-:W-:Y:S01]  /*5850*/  @!P4 IMAD.MOV R14, RZ, RZ, -R14 ;  /* 0x000000ffff0ec224 */ /* 0x000fe200078e0a0e */
[C---:B------:R-:W-:Y:S01]  /*5860*/  ISETP.GT.U32.AND P4, PT, R21.reuse, R9, PT ;  /* 0x000000091500720c */ /* 0x040fe20003f84070 */
[----:B------:R-:W-:Y:S02]  /*5870*/  IMAD.MOV R11, RZ, RZ, -R11 ;  /* 0x000000ffff0b7224 */ /* 0x000fe400078e0a0b */
[--C-:B------:R-:W-:Y:S01]  /*5880*/  @!P6 IMAD.IADD R2, R2, 0x1, -R21.reuse ;  /* 0x000000010202e824 */ /* 0x100fe200078e0a15 */
[C---:B------:R-:W-:Y:S01]  /*5890*/  ISETP.GT.U32.AND P6, PT, R21.reuse, R8, PT ;  /* 0x000000081500720c */ /* 0x040fe20003fc4070 */
[----:B------:R-:W-:Y:S02]  /*58a0*/  IMAD R10, R21, R11, R10 ;  /* 0x0000000b150a7224 */ /* 0x000fe400078e020a */
[----:B------:R-:W-:Y:S01]  /*58b0*/  @!P5 IMAD.IADD R4, R4, 0x1, -R21 ;  /* 0x000000010404d824 */ /* 0x000fe200078e0a15 */
[----:B------:R-:W-:-:S02]  /*58c0*/  IADD3 R7, R23, 0x64, RZ ;  /* 0x0000006417077810 */ /* 0x000fc40007ffe0ff */
[----:B------:R-:W-:Y:S02]  /*58d0*/  ISETP.GT.U32.AND P5, PT, R21, R10, PT ;  /* 0x0000000a1500720c */ /* 0x000fe40003fa4070 */
[----:B------:R-:W-:Y:S01]  /*58e0*/  IABS R28, R7 ;  /* 0x00000007001c7213 */ /* 0x000fe20000000000 */
[--C-:B------:R-:W-:Y:S02]  /*58f0*/  @!P4 IMAD.IADD R9, R9, 0x1, -R21.reuse ;  /* 0x000000010909c824 */ /* 0x100fe400078e0a15 */
[----:B------:R-:W-:Y:S02]  /*5900*/  IMAD.MOV.U32 R5, RZ, RZ, R2 ;  /* 0x000000ffff057224 */ /* 0x000fe400078e0002 */
[--C-:B------:R-:W-:Y:S01]  /*5910*/  @!P6 IMAD.IADD R8, R8, 0x1, -R21.reuse ;  /* 0x000000010808e824 */ /* 0x100fe200078e0a15 */
[----:B------:R-:W-:Y:S01]  /*5920*/  ISETP.GT.U32.AND P6, PT, R21, R9, PT ;  /* 0x000000091500720c */ /* 0x000fe20003fc4070 */
[----:B------:R-:W-:Y:S01]  /*5930*/  IMAD.HI.U32 R2, R3, R28, RZ ;  /* 0x0000001c03027227 */ /* 0x000fe200078e00ff */
[----:B------:R0:W-:Y:S03]  /*5940*/  STL [R1+0x2c], R13 ;  /* 0x00002c0d01007387 */ /* 0x0001e60000100800 */
[----:B------:R-:W-:-:S02]  /*5950*/  @!P5 IMAD.IADD R10, R10, 0x1, -R21 ;  /* 0x000000010a0ad824 */ /* 0x000fc400078e0a15 */
[----:B------:R-:W-:Y:S02]  /*5960*/  IMAD.MOV R2, RZ, RZ, -R2 ;  /* 0x000000ffff027224 */ /* 0x000fe400078e0a02 */
[----:B0-----:R-:W-:Y:S01]  /*5970*/  IMAD.MOV.U32 R13, RZ, RZ, R4 ;  /* 0x000000ffff0d7224 */ /* 0x001fe200078e0004 */
[----:B------:R-:W-:Y:S01]  /*5980*/  IADD3 R4, R23, 0x68, RZ ;  /* 0x0000006817047810 */ /* 0x000fe20007ffe0ff */
[C---:B------:R-:W-:Y:S01]  /*5990*/  IMAD R28, R21.reuse, R2, R28 ;  /* 0x00000002151c7224 */ /* 0x040fe200078e021c */
[C---:B------:R-:W-:Y:S02]  /*59a0*/  ISETP.GT.U32.AND P4, PT, R21.reuse, R10, PT ;  /* 0x0000000a1500720c */ /* 0x040fe40003f84070 */
[----:B------:R-:W-:Y:S01]  /*59b0*/  IABS R29, R4 ;  /* 0x00000004001d7213 */ /* 0x000fe20000000000 */
[----:B------:R-:W-:Y:S01]  /*59c0*/  @!P1 IMAD.MOV R5, RZ, RZ, -R5 ;  /* 0x000000ffff059224 */ /* 0x000fe200078e0a05 */
[----:B------:R-:W-:Y:S01]  /*59d0*/  ISETP.GT.U32.AND P1, PT, R21, R8, PT ;  /* 0x000000081500720c */ /* 0x000fe20003f24070 */
[----:B------:R-:W-:Y:S01]  /*59e0*/  @!P2 IMAD.MOV R13, RZ, RZ, -R13 ;  /* 0x000000ffff0da224 */ /* 0x000fe200078e0a0d */
[----:B------:R-:W-:Y:S01]  /*59f0*/  ISETP.GE.AND P2, PT, R0, RZ, PT ;  /* 0x000000ff0000720c */ /* 0x000fe20003f46270 */
[----:B------:R-:W-:Y:S01]  /*5a00*/  @!P6 IMAD.IADD R9, R9, 0x1, -R21 ;  /* 0x000000010909e824 */ /* 0x000fe200078e0a15 */
[----:B------:R-:W-:Y:S01]  /*5a10*/  ISETP.GT.U32.AND P6, PT, R21, R28, PT ;  /* 0x0000001c1500720c */ /* 0x000fe20003fc4070 */
[----:B------:R-:W-:-:S04]  /*5a20*/  IMAD.HI.U32 R0, R3, R29, RZ ;  /* 0x0000001d03007227 */ /* 0x000fc800078e00ff */
[----:B------:R-:W-:Y:S01]  /*5a30*/  IMAD.MOV R0, RZ, RZ, -R0 ;  /* 0x000000ffff007224 */ /* 0x000fe200078e0a00 */
[----:B------:R-:W-:Y:S01]  /*5a40*/  IADD3 R6, R23, 0x58, RZ ;  /* 0x0000005817067810 */ /* 0x000fe20007ffe0ff */
[----:B------:R-:W-:Y:S02]  /*5a50*/  @!P4 IMAD.IADD R10, R10, 0x1, -R21 ;  /* 0x000000010a0ac824 */ /* 0x000fe400078e0a15 */
[----:B------:R-:W-:Y:S01]  /*5a60*/  IMAD R29, R21, R0, R29 ;  /* 0x00000000151d7224 */ /* 0x000fe200078e021d */
[----:B------:R-:W-:Y:S01]  /*5a70*/  IADD3 R0, R23, 0x5c, RZ ;  /* 0x0000005c17007810 */ /* 0x000fe20007ffe0ff */
[----:B------:R-:W-:Y:S01]  /*5a80*/  STL [R1+0x28], R14 ;  /* 0x0000280e01007387 */ /* 0x000fe20000100800 */
[--C-:B------:R-:W-:Y:S01]  /*5a90*/  @!P1 IMAD.IADD R8, R8, 0x1, -R21.reuse ;  /* 0x0000000108089824 */ /* 0x100fe200078e0a15 */
[----:B------:R-:W-:Y:S01]  /*5aa0*/  ISETP.GE.AND P5, PT, R4, RZ, PT ;  /* 0x000000ff0400720c */ /* 0x000fe20003fa6270 */
[----:B------:R-:W-:Y:S01]  /*5ab0*/  IMAD.MOV.U32 R11, RZ, RZ, R10 ;  /* 0x000000ffff0b7224 */ /* 0x000fe200078e000a */
[----:B------:R-:W-:Y:S01]  /*5ac0*/  STL [R1+0x24], R13 ;  /* 0x0000240d01007387 */ /* 0x000fe20000100800 */
[----:B------:R-:W-:Y:S01]  /*5ad0*/  ISETP.GE.AND P1, PT, R7, RZ, PT ;  /* 0x000000ff0700720c */ /* 0x000fe20003f26270 */
[----:B------:R-:W-:Y:S01]  /*5ae0*/  @!P6 IMAD.IADD R28, R28, 0x1, -R21 ;  /* 0x000000011c1ce824 */ /* 0x000fe200078e0a15 */
[----:B------:R-:W-:Y:S01]  /*5af0*/  IADD3 R4, R23, 0x60, RZ ;  /* 0x0000006017047810 */ /* 0x000fe20007ffe0ff */
[----:B------:R0:W-:Y:S01]  /*5b00*/  STL [R1+0xc], R5 ;  /* 0x00000c0501007387 */ /* 0x0001e20000100800 */
[----:B------:R-:W-:-:S02]  /*5b10*/  ISETP.GT.U32.AND P4, PT, R21, R29, PT ;  /* 0x0000001d1500720c */ /* 0x000fc40003f84070 */
[----:B------:R-:W-:Y:S01]  /*5b20*/  IABS R7, R6 ;  /* 0x0000000600077213 */ /* 0x000fe20000000000 */
[----:B------:R-:W-:Y:S01]  /*5b30*/  @!P3 IMAD.MOV R11, RZ, RZ, -R11 ;  /* 0x000000ffff0bb224 */ /* 0x000fe200078e0a0b */
[----:B------:R-:W-:Y:S02]  /*5b40*/  IABS R27, R4 ;  /* 0x00000004001b7213 */ /* 0x000fe40000000000 */
[----:B------:R-:W-:Y:S02]  /*5b50*/  ISETP.GE.AND P3, PT, R4, RZ, PT ;  /* 0x000000ff0400720c */ /* 0x000fe40003f66270 */
[----:B0-----:R-:W-:Y:S01]  /*5b60*/  IABS R5, R0 ;  /* 0x0000000000057213 */ /* 0x001fe20000000000 */
[----:B------:R-:W-:Y:S01]  /*5b70*/  IMAD.MOV.U32 R4, RZ, RZ, R7 ;  /* 0x000000ffff047224 */ /* 0x000fe200078e0007 */
[----:B------:R-:W-:-:S03]  /*5b80*/  ISETP.GT.U32.AND P6, PT, R21, R28, PT ;  /* 0x0000001c1500720c */ /* 0x000fc60003fc4070 */
[----:B------:R-:W-:-:S04]  /*5b90*/  IMAD.HI.U32 R7, R3, R5, RZ ;  /* 0x0000000503077227 */ /* 0x000fc800078e00ff */
[----:B------:R-:W-:Y:S02]  /*5ba0*/  IMAD.MOV R7, RZ, RZ, -R7 ;  /* 0x000000ffff077224 */ /* 0x000fe400078e0a07 */
[----:B------:R-:W-:Y:S01]  /*5bb0*/  @!P2 IMAD.MOV R8, RZ, RZ, -R8 ;  /* 0x000000ffff08a224 */ /* 0x000fe200078e0a08 */
[----:B------:R-:W-:Y:S01]  /*5bc0*/  ISETP.GE.AND P2, PT, R0, RZ, PT ;  /* 0x000000ff0000720c */ /* 0x000fe20003f46270 */
[----:B------:R-:W-:Y:S02]  /*5bd0*/  @!P4 IMAD.IADD R29, R29, 0x1, -R21 ;  /* 0x000000011d1dc824 */ /* 0x000fe400078e0a15 */
[----:B------:R-:W-:-:S04]  /*5be0*/  IMAD.HI.U32 R2, R3, R27, RZ ;  /* 0x0000001b03027227 */ /* 0x000fc800078e00ff */
[C---:B------:R-:W-:Y:S01]  /*5bf0*/  IMAD R0, R21.reuse, R7, R5 ;  /* 0x0000000715007224 */ /* 0x040fe200078e0205 */
[C---:B------:R-:W-:Y:S01]  /*5c00*/  ISETP.GT.U32.AND P4, PT, R21.reuse, R29, PT ;  /* 0x0000001d1500720c */ /* 0x040fe20003f84070 */
[----:B------:R-:W-:Y:S02]  /*5c10*/  IMAD.MOV R2, RZ, RZ, -R2 ;  /* 0x000000ffff027224 */ /* 0x000fe400078e0a02 */
[----:B------:R-:W-:Y:S01]  /*5c20*/  @!P6 IMAD.IADD R28, R28, 0x1, -R21 ;  /* 0x000000011c1ce824 */ /* 0x000fe200078e0a15 */
[C---:B------:R-:W-:Y:S01]  /*5c30*/  ISETP.GT.U32.AND P6, PT, R21.reuse, R0, PT ;  /* 0x000000001500720c */ /* 0x040fe20003fc4070 */
[----:B------:R-:W-:Y:S02]  /*5c40*/  IMAD R27, R21, R2, R27 ;  /* 0x00000002151b7224 */ /* 0x000fe400078e021b */
[----:B------:R-:W-:-:S04]  /*5c50*/  IMAD.HI.U32 R2, R3, R4, RZ ;  /* 0x0000000403027227 */ /* 0x000fc800078e00ff */
[----:B------:R-:W-:Y:S02]  /*5c60*/  IMAD.MOV R2, RZ, RZ, -R2 ;  /* 0x000000ffff027224 */ /* 0x000fe400078e0a02 */
[----:B------:R-:W-:Y:S02]  /*5c70*/  @!P0 IMAD.MOV R9, RZ, RZ, -R9 ;  /* 0x000000ffff098224 */ /* 0x000fe400078e0a09 */
[--C-:B------:R-:W-:Y:S02]  /*5c80*/  @!P4 IMAD.IADD R29, R29, 0x1, -R21.reuse ;  /* 0x000000011d1dc824 */ /* 0x100fe400078e0a15 */
[C---:B------:R-:W-:Y:S01]  /*5c90*/  IMAD R4, R21.reuse, R2, R4 ;  /* 0x0000000215047224 */ /* 0x040fe200078e0204 */
[----:B------:R-:W-:Y:S01]  /*5ca0*/  ISETP.GT.U32.AND P0, PT, R21, R27, PT ;  /* 0x0000001b1500720c */ /* 0x000fe20003f04070 */
[----:B------:R-:W-:Y:S01]  /*5cb0*/  @!P6 IMAD.IADD R0, R0, 0x1, -R21 ;  /* 0x000000010000e824 */ /* 0x000fe200078e0a15 */
[----:B------:R-:W-:Y:S01]  /*5cc0*/  IADD3 R2, R23, 0x50, RZ ;  /* 0x0000005017027810 */ /* 0x000fe20007ffe0ff */
[----:B------:R-:W-:Y:S01]  /*5cd0*/  STL [R1+0x8], R11 ;  /* 0x0000080b01007387 */ /* 0x000fe20000100800 */
[----:B------:R-:W-:Y:S01]  /*5ce0*/  @!P5 IMAD.MOV R29, RZ, RZ, -R29 ;  /* 0x000000ffff1dd224 */ /* 0x000fe200078e0a1d */
[----:B------:R-:W-:Y:S01]  /*5cf0*/  ISETP.GT.U32.AND P5, PT, R21, R4, PT ;  /* 0x000000041500720c */ /* 0x000fe20003fa4070 */
[----:B------:R-:W-:Y:S01]  /*5d00*/  @!P1 IMAD.MOV R28, RZ, RZ, -R28 ;  /* 0x000000ffff1c9224 */ /* 0x000fe200078e0a1c */
[----:B------:R-:W-:Y:S01]  /*5d10*/  STL [R1+0x4], R9 ;  /* 0x0000040901007387 */ /* 0x000fe20000100800 */
[----:B------:R-:W-:-:S02]  /*5d20*/  IADD3 R7, R23, 0x54, RZ ;  /* 0x0000005417077810 */ /* 0x000fc40007ffe0ff */
[----:B------:R-:W-:Y:S01]  /*5d30*/  ISETP.GT.U32.AND P1, PT, R21, R0, PT ;  /* 0x000000001500720c */ /* 0x000fe20003f24070 */
[----:B------:R0:W-:Y:S01]  /*5d40*/  STL [R1], R8 ;  /* 0x0000000801007387 */ /* 0x0001e20000100800 */
[----:B------:R-:W-:Y:S02]  /*5d50*/  ISETP.GE.AND P4, PT, R6, RZ, PT ;  /* 0x000000ff0600720c */ /* 0x000fe40003f86270 */
[----:B------:R-:W-:Y:S02]  /*5d60*/  IABS R6, R7 ;  /* 0x0000000700067213 */ /* 0x000fe40000000000 */
[----:B------:R-:W-:Y:S02]  /*5d70*/  ISETP.GE.AND P6, PT, R7, RZ, PT ;  /* 0x000000ff0700720c */ /* 0x000fe40003fc6270 */
[----:B0-----:R-:W-:Y:S01]  /*5d80*/  IABS R8, R2 ;  /* 0x0000000200087213 */ /* 0x001fe20000000000 */
[----:B------:R-:W-:-:S04]  /*5d90*/  @!P0 IMAD.IADD R27, R27, 0x1, -R21 ;  /* 0x000000011b1b8824 */ /* 0x000fc800078e0a15 */
[----:B------:R-:W-:-:S04]  /*5da0*/  IMAD.HI.U32 R7, R3, R8, RZ ;  /* 0x0000000803077227 */ /* 0x000fc800078e00ff */
[----:B------:R-:W-:Y:S02]  /*5db0*/  IMAD.MOV R7, RZ, RZ, -R7 ;  /* 0x000000ffff077224 */ /* 0x000fe400078e0a07 */
[--C-:B------:R-:W-:Y:S01]  /*5dc0*/  @!P5 IMAD.IADD R4, R4, 0x1, -R21.reuse ;  /* 0x000000010404d824 */ /* 0x100fe200078e0a15 */
[C---:B------:R-:W-:Y:S01]  /*5dd0*/  ISETP.GT.U32.AND P0, PT, R21.reuse, R27, PT ;  /* 0x0000001b1500720c */ /* 0x040fe20003f04070 */
[----:B------:R-:W-:Y:S02]  /*5de0*/  @!P1 IMAD.IADD R0, R0, 0x1, -R21 ;  /* 0x0000000100009824 */ /* 0x000fe400078e0a15 */
[C---:B------:R-:W-:Y:S01]  /*5df0*/  IMAD R8, R21.reuse, R7, R8 ;  /* 0x0000000715087224 */ /* 0x040fe200078e0208 */
[----:B------:R-:W-:Y:S01]  /*5e00*/  ISETP.GT.U32.AND P5, PT, R21, R4, PT ;  /* 0x000000041500720c */ /* 0x000fe20003fa4070 */
[----:B------:R-:W-:Y:S02]  /*5e10*/  @!P2 IMAD.MOV R0, RZ, RZ, -R0 ;  /* 0x000000ffff00a224 */ /* 0x000fe400078e0a00 */
[----:B------:R-:W-:Y:S01]  /*5e20*/  IMAD.HI.U32 R10, R3, R6, RZ ;  /* 0x00000006030a7227 */ /* 0x000fe200078e00ff */
[----:B------:R-:W-:-:S02]  /*5e30*/  ISETP.GT.U32.AND P2, PT, R21, R8, PT ;  /* 0x000000081500720c */ /* 0x000fc40003f44070 */
[C---:B------:R-:W-:Y:S01]  /*5e40*/  IADD3 R5, R23.reuse, 0x4c, RZ ;  /* 0x0000004c17057810 */ /* 0x040fe20007ffe0ff */
[----:B------:R-:W-:Y:S01]  /*5e50*/  IMAD.MOV R10, RZ, RZ, -R10 ;  /* 0x000000ffff0a7224 */ /* 0x000fe200078e0a0a */
[----:B------:R-:W-:Y:S01]  /*5e60*/  IADD3 R11, R23, 0x48, RZ ;  /* 0x00000048170b7810 */ /* 0x000fe20007ffe0ff */
[--C-:B------:R-:W-:Y:S01]  /*5e70*/  @!P0 IMAD.IADD R27, R27, 0x1, -R21.reuse ;  /* 0x000000011b1b8824 */ /* 0x100fe200078e0a15 */
[----:B------:R-:W-:Y:S01]  /*5e80*/  IABS R9, R5 ;  /* 0x0000000500097213 */ /* 0x000fe20000000000 */
[----:B------:R-:W-:Y:S02]  /*5e90*/  IMAD R6, R21, R10, R6 ;  /* 0x0000000a15067224 */ /* 0x000fe400078e0206 */
[----:B------:R-:W-:Y:S01]  /*5ea0*/  @!P5 IMAD.IADD R4, R4, 0x1, -R21 ;  /* 0x000000010404d824 */ /* 0x000fe200078e0a15 */
[----:B------:R-:W-:Y:S01]  /*5eb0*/  ISETP.GE.AND P5, PT, R11, RZ, PT ;  /* 0x000000ff0b00720c */ /* 0x000fe20003fa6270 */
[----:B------:R-:W-:Y:S01]  /*5ec0*/  @!P3 IMAD.MOV R27, RZ, RZ, -R27 ;  /* 0x000000ffff1bb224 */ /* 0x000fe200078e0a1b */
[----:B------:R-:W-:Y:S01]  /*5ed0*/  ISETP.GE.AND P0, PT, R2, RZ, PT ;  /* 0x000000ff0200720c */ /* 0x000fe20003f06270 */
[----:B------:R-:W-:Y:S01]  /*5ee0*/  @!P2 IMAD.IADD R8, R8, 0x1, -R21 ;  /* 0x000000010808a824 */ /* 0x000fe200078e0a15 */
[----:B------:R-:W-:Y:S01]  /*5ef0*/  ISETP.GT.U32.AND P3, PT, R21, R6, PT ;  /* 0x000000061500720c */ /* 0x000fe20003f64070 */
[----:B------:R-:W-:Y:S01]  /*5f00*/  IMAD.HI.U32 R2, R3, R9, RZ ;  /* 0x0000000903027227 */ /* 0x000fe200078e00ff */
[----:B------:R-:W-:-:S02]  /*5f10*/  IABS R11, R11 ;  /* 0x0000000b000b7213 */ /* 0x000fc40000000000 */
[----:B------:R-:W-:Y:S01]  /*5f20*/  ISETP.GT.U32.AND P2, PT, R21, R8, PT ;  /* 0x000000081500720c */ /* 0x000fe20003f44070 */
[----:B------:R-:W-:Y:S02]  /*5f30*/  IMAD.MOV R2, RZ, RZ, -R2 ;  /* 0x000000ffff027224 */ /* 0x000fe400078e0a02 */
[----:B------:R-:W-:-:S04]  /*5f40*/  IMAD.HI.U32 R13, R3, R11, RZ ;  /* 0x0000000b030d7227 */ /* 0x000fc800078e00ff */
[C---:B------:R-:W-:Y:S02]  /*5f50*/  IMAD R9, R21.reuse, R2, R9 ;  /* 0x0000000215097224 */ /* 0x040fe400078e0209 */
[----:B------:R-:W-:Y:S02]  /*5f60*/  IMAD.MOV R13, RZ, RZ, -R13 ;  /* 0x000000ffff0d7224 */ /* 0x000fe400078e0a0d */
[----:B------:R-:W-:Y:S02]  /*5f70*/  @!P3 IMAD.IADD R6, R6, 0x1, -R21 ;  /* 0x000000010606b824 */ /* 0x000fe400078e0a15 */
[----:B------:R-:W-:Y:S01]  /*5f80*/  @!P4 IMAD.MOV R4, RZ, RZ, -R4 ;  /* 0x000000ffff04c224 */ /* 0x000fe200078e0a04 */
[C---:B------:R-:W-:Y:S01]  /*5f90*/  ISETP.GT.U32.AND P4, PT, R21.reuse, R9, PT ;  /* 0x000000091500720c */ /* 0x040fe20003f84070 */
[C---:B------:R-:W-:Y:S01]  /*5fa0*/  IMAD R11, R21.reuse, R13, R11 ;  /* 0x0000000d150b7224 */ /* 0x040fe200078e020b */
[----:B------:R-:W-:Y:S01]  /*5fb0*/  ISETP.GT.U32.AND P3, PT, R21, R6, PT ;  /* 0x000000061500720c */ /* 0x000fe20003f64070 */
[----:B------:R-:W-:-:S03]  /*5fc0*/  @!P2 IMAD.IADD R8, R8, 0x1, -R21 ;  /* 0x000000010808a824 */ /* 0x000fc600078e0a15 */
[----:B------:R-:W-:Y:S02]  /*5fd0*/  ISETP.GT.U32.AND P2, PT, R21, R11, PT ;  /* 0x0000000b1500720c */ /* 0x000fe40003f44070 */
[C---:B------:R-:W-:Y:S02]  /*5fe0*/  IADD3 R2, R23.reuse, 0x44, RZ ;  /* 0x0000004417027810 */ /* 0x040fe40007ffe0ff */
[----:B------:R-:W-:Y:S02]  /*5ff0*/  IADD3 R7, R23, 0x40, RZ ;  /* 0x0000004017077810 */ /* 0x000fe40007ffe0ff */
[----:B------:R-:W-:Y:S01]  /*6000*/  IABS R12, R2 ;  /* 0x00000002000c7213 */ /* 0x000fe20000000000 */
[--C-:B------:R-:W-:Y:S01]  /*6010*/  @!P4 IMAD.IADD R9, R9, 0x1, -R21.reuse ;  /* 0x000000010909c824 */ /* 0x100fe200078e0a15 */
[----:B------:R-:W-:Y:S01]  /*6020*/  IABS R14, R7 ;  /* 0x00000007000e7213 */ /* 0x000fe20000000000 */
[----:B------:R-:W-:Y:S02]  /*6030*/  @!P3 IMAD.IADD R6, R6, 0x1, -R21 ;  /* 0x000000010606b824 */ /* 0x000fe400078e0a15 */
[----:B------:R-:W-:-:S04]  /*6040*/  IMAD.HI.U32 R10, R3, R12, RZ ;  /* 0x0000000c030a7227 */ /* 0x000fc800078e00ff */
[----:B------:R-:W-:Y:S01]  /*6050*/  @!P2 IMAD.IADD R11, R11, 0x1, -R21 ;  /* 0x000000010b0ba824 */ /* 0x000fe200078e0a15 */
[----:B------:R-:W-:Y:S01]  /*6060*/  ISETP.GT.U32.AND P2, PT, R21, R9, PT ;  /* 0x000000091500720c */ /* 0x000fe20003f44070 */
[----:B------:R-:W-:Y:S01]  /*6070*/  @!P6 IMAD.MOV R6, RZ, RZ, -R6 ;  /* 0x000000ffff06e224 */ /* 0x000fe200078e0a06 */
[----:B------:R-:W-:Y:S01]  /*6080*/  ISETP.GE.AND P1, PT, R5, RZ, PT ;  /* 0x000000ff0500720c */ /* 0x000fe20003f26270 */
[----:B------:R-:W-:Y:S01]  /*6090*/  IMAD.HI.U32 R5, R3, R14, RZ ;  /* 0x0000000e03057227 */ /* 0x000fe200078e00ff */
[----:B------:R-:W-:Y:S02]  /*60a0*/  ISETP.GT.U32.AND P6, PT, R21, R11, PT ;  /* 0x0000000b1500720c */ /* 0x000fe40003fc4070 */
[C---:B------:R-:W-:Y:S01]  /*60b0*/  IADD3 R24, R23.reuse, 0x3c, RZ ;  /* 0x0000003c17187810 */ /* 0x040fe20007ffe0ff */
[----:B------:R-:W-:Y:S01]  /*60c0*/  IMAD.MOV R10, RZ, RZ, -R10 ;  /* 0x000000ffff0a7224 */ /* 0x000fe200078e0a0a */
[----:B------:R-:W-:Y:S01]  /*60d0*/  IADD3 R25, R23, 0x38, RZ ;  /* 0x0000003817197810 */ /* 0x000fe20007ffe0ff */
[----:B------:R-:W-:Y:S01]  /*60e0*/  IMAD.MOV R5, RZ, RZ, -R5 ;  /* 0x000000ffff057224 */ /* 0x000fe200078e0a05 */
[----:B------:R-:W-:Y:S01]  /*60f0*/  IABS R15, R24 ;  /* 0x00000018000f7213 */ /* 0x000fe20000000000 */
[C---:B------:R-:W-:Y:S01]  /*6100*/  IMAD R12, R21.reuse, R10, R12 ;  /* 0x0000000a150c7224 */ /* 0x040fe200078e020c */
[----:B------:R-:W-:Y:S01]  /*6110*/  STL [R1+0x6c0], R29 ;  /* 0x0006c01d01007387 */ /* 0x000fe20000100800 */
[----:B------:R-:W-:Y:S01]  /*6120*/  IMAD R14, R21, R5, R14 ;  /* 0x00000005150e7224 */ /* 0x000fe200078e020e */
[----:B------:R-:W-:Y:S01]  /*6130*/  ISETP.GE.AND P3, PT, R2, RZ, PT ;  /* 0x000000ff0200720c */ /* 0x000fe20003f66270 */
[--C-:B------:R-:W-:Y:S01]  /*6140*/  @!P2 IMAD.IADD R9, R9, 0x1, -R21.reuse ;  /* 0x000000010909a824 */ /* 0x100fe200078e0a15 */
[----:B------:R-:W-:Y:S01]  /*6150*/  STL [R1+0x6c4], R28 ;  /* 0x0006c41c01007387 */ /* 0x000fe20000100800 */
[----:B------:R-:W-:Y:S01]  /*6160*/  IABS R16, R25 ;  /* 0x0000001900107213 */ /* 0x000fe20000000000 */
[----:B------:R-:W-:Y:S01]  /*6170*/  IMAD.HI.U32 R2, R3, R15, RZ ;  /* 0x0000000f03027227 */ /* 0x000fe200078e00ff */
[----:B------:R-:W-:Y:S01]  /*6180*/  ISETP.GT.U32.AND P2, PT, R21, R12, PT ;  /* 0x0000000c1500720c */ /* 0x000fe20003f44070 */
[----:B------:R-:W-:Y:S01]  /*6190*/  STL [R1+0x6c8], R27 ;  /* 0x0006c81b01007387 */ /* 0x000fe20000100800 */
[----:B------:R-:W-:Y:S01]  /*61a0*/  ISETP.GE.AND P4, PT, R7, RZ, PT ;  /* 0x000000ff0700720c */ /* 0x000fe20003f86270 */
[----:B------:R-:W-:-:S02]  /*61b0*/  @!P6 IMAD.IADD R11, R11, 0x1, -R21 ;  /* 0x000000010b0be824 */ /* 0x000fc400078e0a15 */
[----:B------:R0:W-:Y:S01]  /*61c0*/  STL [R1+0x6cc], R0 ;  /* 0x0006cc0001007387 */ /* 0x0001e20000100800 */
[----:B------:R-:W-:Y:S01]  /*61d0*/  ISETP.GT.U32.AND P6, PT, R21, R14, PT ;  /* 0x0000000e1500720c */ /* 0x000fe20003fc4070 */
[----:B------:R-:W-:Y:S02]  /*61e0*/  IMAD.MOV R2, RZ, RZ, -R2 ;  /* 0x000000ffff027224 */ /* 0x000fe400078e0a02 */
[----:B------:R-:W-:Y:S01]  /*61f0*/  IMAD.HI.U32 R7, R3, R16, RZ ;  /* 0x0000001003077227 */ /* 0x000fe200078e00ff */
[C---:B------:R-:W-:Y:S02]  /*6200*/  IADD3 R26, R23.reuse, 0x30, RZ ;  /* 0x00000030171a7810 */ /* 0x040fe40007ffe0ff */
[----:B0-----:R-:W-:Y:S01]  /*6210*/  IADD3 R0, R23, 0x34, RZ ;  /* 0x0000003417007810 */ /* 0x001fe20007ffe0ff */
[----:B------:R-:W-:-:S03]  /*6220*/  IMAD R15, R21, R2, R15 ;  /* 0x00000002150f7224 */ /* 0x000fc600078e020f */
[----:B------:R-:W-:Y:S01]  /*6230*/  IABS R17, R0 ;  /* 0x0000000000117213 */ /* 0x000fe20000000000 */
[----:B------:R-:W-:Y:S01]  /*6240*/  IMAD.MOV R7, RZ, RZ, -R7 ;  /* 0x000000ffff077224 */ /* 0x000fe200078e0a07 */
[----:B------:R-:W-:Y:S01]  /*6250*/  IABS R19, R26 ;  /* 0x0000001a00137213 */ /* 0x000fe20000000000 */
[----:B------:R-:W-:Y:S02]  /*6260*/  @!P2 IMAD.IADD R12, R12, 0x1, -R21 ;  /* 0x000000010c0ca824 */ /* 0x000fe400078e0a15 */
[----:B------:R-:W-:Y:S01]  /*6270*/  IMAD.HI.U32 R5, R3, R17, RZ ;  /* 0x0000001103057227 */ /* 0x000fe200078e00ff */
[----:B------:R-:W-:-:S03]  /*6280*/  ISETP.GT.U32.AND P2, PT, R21, R15, PT ;  /* 0x0000000f1500720c */ /* 0x000fc60003f44070 */
[----:B------:R-:W-:Y:S01]  /*6290*/  IMAD R16, R21, R7, R16 ;  /* 0x0000000715107224 */ /* 0x000fe200078e0210 */
[----:B------:R-:W-:Y:S01]  /*62a0*/  IADD3 R22, R23, 0x28, RZ ;  /* 0x0000002817167810 */ /* 0x000fe20007ffe0ff */
[----:B------:R-:W-:Y:S02]  /*62b0*/  IMAD.MOV R5, RZ, RZ, -R5 ;  /* 0x000000ffff057224 */ /* 0x000fe400078e0a05 */
[----:B------:R-:W-:Y:S01]  /*62c0*/  IMAD.HI.U32 R2, R3, R19, RZ ;  /* 0x0000001303027227 */ /* 0x000fe200078e00ff */
[----:B------:R-:W-:-:S03]  /*62d0*/  IADD3 R18, R23, 0x2c, RZ ;  /* 0x0000002c17127810 */ /* 0x000fc60007ffe0ff */
[----:B------:R-:W-:Y:S01]  /*62e0*/  @!P6 IMAD.IADD R14, R14, 0x1, -R21 ;  /* 0x000000010e0ee824 */ /* 0x000fe200078e0a15 */
[C---:B------:R-:W-:Y:S01]  /*62f0*/  ISETP.GT.U32.AND P6, PT, R21.reuse, R16, PT ;  /* 0x000000101500720c */ /* 0x040fe20003fc4070 */
[----:B------:R-:W-:Y:S01]  /*6300*/  IMAD R17, R21, R5, R17 ;  /* 0x0000000515117224 */ /* 0x000fe200078e0211 */
[----:B------:R-:W-:Y:S01]  /*6310*/  IABS R5, R22 ;  /* 0x0000001600057213 */ /* 0x000fe20000000000 */
[----:B------:R-:W-:Y:S01]  /*6320*/  IMAD.MOV R2, RZ, RZ, -R2 ;  /* 0x000000ffff027224 */ /* 0x000fe200078e0a02 */
[----:B------:R-:W-:-:S03]  /*6330*/  IABS R20, R18 ;  /* 0x0000001200147213 */ /* 0x000fc60000000000 */
[----:B------:R-:W-:Y:S02]  /*6340*/  IMAD R19, R21, R2, R19 ;  /* 0x0000000215137224 */ /* 0x000fe400078e0213 */
[----:B------:R-:W-:Y:S01]  /*6350*/  IMAD.MOV.U32 R2, RZ, RZ, R5 ;  /* 0x000000ffff027224 */ /* 0x000fe200078e0005 */
[----:B------:R-:W-:Y:S01]  /*6360*/  IADD3 R27, R23, 0x24, RZ ;  /* 0x00000024171b7810 */ /* 0x000fe20007ffe0ff */
[----:B------:R-:W-:Y:S01]  /*6370*/  IMAD.HI.U32 R7, R3, R20, RZ ;  /* 0x0000001403077227 */ /* 0x000fe200078e00ff */
[----:B------:R-:W-:-:S03]  /*6380*/  IADD3 R28, R23, 0x20, RZ ;  /* 0x00000020171c7810 */ /* 0x000fc60007ffe0ff */
[----:B------:R-:W-:Y:S02]  /*6390*/  @!P2 IMAD.IADD R15, R15, 0x1, -R21 ;  /* 0x000000010f0fa824 */ /* 0x000fe400078e0a15 */
[----:B------:R-:W-:Y:S01]  /*63a0*/  IMAD.HI.U32 R10, R3, R2, RZ ;  /* 0x00000002030a7227 */ /* 0x000fe200078e00ff */
[----:B------:R-:W-:Y:S01]  /*63b0*/  ISETP.GT.U32.AND P2, PT, R21, R17, PT ;  /* 0x000000111500720c */ /* 0x000fe20003f44070 */
[----:B------:R-:W-:Y:S01]  /*63c0*/  STL [R1+0x6d0], R4 ;  /* 0x0006d00401007387 */ /* 0x000fe20000100800 */
[----:B------:R-:W-:Y:S01]  /*63d0*/  IADD3 R29, R23, 0x1c, RZ ;  /* 0x0000001c171d7810 */ /* 0x000fe20007ffe0ff */
[----:B------:R-:W-:Y:S01]  /*63e0*/  IMAD.MOV R5, RZ, RZ, -R7 ;  /* 0x000000ffff057224 */ /* 0x000fe200078e0a07 */
[----:B------:R-:W-:Y:S01]  /*63f0*/  IABS R7, R27 ;  /* 0x0000001b00077213 */ /* 0x000fe20000000000 */
[----:B------:R-:W-:Y:S02]  /*6400*/  @!P6 IMAD.IADD R16, R16, 0x1, -R21 ;  /* 0x000000011010e824 */ /* 0x000fe400078e0a15 */
[----:B------:R-:W-:Y:S01]  /*6410*/  @!P5 IMAD.MOV R11, RZ, RZ, -R11 ;  /* 0x000000ffff0bd224 */ /* 0x000fe200078e0a0b */
[C---:B------:R-:W-:Y:S01]  /*6420*/  ISETP.GT.U32.AND P5, PT, R21.reuse, R15, PT ;  /* 0x0000000f1500720c */ /* 0x040fe20003fa4070 */
[----:B------:R-:W-:Y:S01]  /*6430*/  IMAD.MOV R10, RZ, RZ, -R10 ;  /* 0x000000ffff0a7224 */ /* 0x000fe200078e0a0a */
[----:B------:R-:W-:Y:S01]  /*6440*/  IABS R13, R28 ;  /* 0x0000001c000d7213 */ /* 0x000fe20000000000 */
[----:B------:R-:W-:Y:S01]  /*6450*/  STL [R1+0x6d4], R6 ;  /* 0x0006d40601007387 */ /* 0x000fe20000100800 */
[----:B------:R-:W-:Y:S01]  /*6460*/  @!P1 IMAD.MOV R9, RZ, RZ, -R9 ;  /* 0x000000ffff099224 */ /* 0x000fe200078e0a09 */
[C---:B------:R-:W-:Y:S01]  /*6470*/  ISETP.GT.U32.AND P1, PT, R21.reuse, R14, PT ;  /* 0x0000000e1500720c */ /* 0x040fe20003f24070 */
[C---:B------:R-:W-:Y:S01]  /*6480*/  IMAD R20, R21.reuse, R5, R20 ;  /* 0x0000000515147224 */ /* 0x040fe200078e0214 */
[----:B------:R0:W-:Y:S01]  /*6490*/  STL [R1+0xbc], R18 ;  /* 0x0000bc1201007387 */ /* 0x0001e20000100800 */
[----:B------:R-:W-:Y:S01]  /*64a0*/  ISETP.GT.U32.AND P6, PT, R21, R16, PT ;  /* 0x000000101500720c */ /* 0x000fe20003fc4070 */
[----:B------:R-:W-:-:S04]  /*64b0*/  IMAD.HI.U32 R5, R3, R7, RZ ;  /* 0x0000000703057227 */ /* 0x000fc800078e00ff */
[----:B------:R-:W-:Y:S02]  /*64c0*/  IMAD R2, R21, R10, R2 ;  /* 0x0000000a15027224 */ /* 0x000fe400078e0202 */
[----:B------:R-:W-:Y:S01]  /*64d0*/  IMAD.MOV.U32 R10, RZ, RZ, R13 ;  /* 0x000000ffff0a7224 */ /* 0x000fe200078e000d */
[----:B0-----:R-:W-:Y:S01]  /*64e0*/  IABS R18, R29 ;  /* 0x0000001d00127213 */ /* 0x001fe20000000000 */
[----:B------:R-:W-:Y:S01]  /*64f0*/  @!P0 IMAD.MOV R8, RZ, RZ, -R8 ;  /* 0x000000ffff088224 */ /* 0x000fe200078e0a08 */
[----:B------:R-:W-:Y:S01]  /*6500*/  STL [R1+0x754], R22 ;  /* 0x0007541601007387 */ /* 0x000fe20000100800 */
[----:B------:R-:W-:Y:S02]  /*6510*/  IMAD.MOV R5, RZ, RZ, -R5 ;  /* 0x000000ffff057224 */ /* 0x000fe400078e0a05 */
[----:B------:R-:W-:Y:S01]  /*6520*/  IMAD.MOV.U32 R13, RZ, RZ, R18 ;  /* 0x000000ffff0d7224 */ /* 0x000fe200078e0012 */
[----:B------:R-:W-:Y:S01]  /*6530*/  STL [R1+0x758], R27 ;  /* 0x0007581b01007387 */ /* 0x000fe20000100800 */
[----:B------:R-:W-:-:S03]  /*6540*/  IMAD.HI.U32 R18, R3, R10, RZ ;  /* 0x0000000a03127227 */ /* 0x000fc600078e00ff */
[----:B------:R-:W-:Y:S01]  /*6550*/  STL [R1+0x6d8], R8 ;  /* 0x0006d80801007387 */ /* 0x000fe20000100800 */
[--C-:B------:R-:W-:Y:S02]  /*6560*/  @!P2 IMAD.IADD R17, R17, 0x1, -R21.reuse ;  /* 0x000000011111a824 */ /* 0x100fe400078e0a15 */
[----:B------:R-:W-:Y:S01]  /*6570*/  @!P5 IMAD.IADD R15, R15, 0x1, -R21 ;  /* 0x000000010f0fd824 */ /* 0x000fe200078e0a15 */
[----:B------:R-:W-:Y:S01]  /*6580*/  STL [R1+0x6dc], R9 ;  /* 0x0006dc0901007387 */ /* 0x000fe20000100800 */
[C---:B------:R-:W-:Y:S01]  /*6590*/  IMAD R7, R21.reuse, R5, R7 ;  /* 0x0000000515077224 */ /* 0x040fe200078e0207 */
[C---:B------:R-:W-:Y:S01]  /*65a0*/  ISETP.GT.U32.AND P5, PT, R21.reuse, R2, PT ;  /* 0x000000021500720c */ /* 0x040fe20003fa4070 */
[----:B------:R-:W-:Y:S01]  /*65b0*/  IMAD.MOV R5, RZ, RZ, -R18 ;  /* 0x000000ffff057224 */ /* 0x000fe200078e0a12 */
[----:B------:R0:W-:Y:S01]  /*65c0*/  STL [R1+0x6e0], R11 ;  /* 0x0006e00b01007387 */ /* 0x0001e20000100800 */
[C---:B------:R-:W-:Y:S01]  /*65d0*/  ISETP.GT.U32.AND P2, PT, R21.reuse, R17, PT ;  /* 0x000000111500720c */ /* 0x040fe20003f44070 */
[--C-:B------:R-:W-:Y:S01]  /*65e0*/  @!P1 IMAD.IADD R14, R14, 0x1, -R21.reuse ;  /* 0x000000010e0e9824 */ /* 0x100fe200078e0a15 */
[C---:B------:R-:W-:Y:S01]  /*65f0*/  ISETP.GT.U32.AND P1, PT, R21.reuse, R20, PT ;  /* 0x000000141500720c */ /* 0x040fe20003f24070 */
[----:B------:R-:W-:Y:S01]  /*6600*/  @!P6 IMAD.IADD R16, R16, 0x1, -R21 ;  /* 0x000000011010e824 */ /* 0x000fe200078e0a15 */
[----:B------:R-:W-:Y:S01]  /*6610*/  ISETP.GE.AND P6, PT, R24, RZ, PT ;  /* 0x000000ff1800720c */ /* 0x000fe20003fc6270 */
[----:B------:R-:W-:Y:S01]  /*6620*/  IMAD R10, R21, R5, R10 ;  /* 0x00000005150a7224 */ /* 0x000fe200078e020a */
[----:B0-----:R-:W-:Y:S01]  /*6630*/  IADD3 R11, R23, 0x18, RZ ;  /* 0x00000018170b7810 */ /* 0x001fe20007ffe0ff */
[----:B------:R-:W-:-:S03]  /*6640*/  IMAD.HI.U32 R24, R3, R13, RZ ;  /* 0x0000000d03187227 */ /* 0x000fc600078e00ff */
[----:B------:R-:W-:Y:S01]  /*6650*/  IABS R5, R11 ;  /* 0x0000000b00057213 */ /* 0x000fe20000000000 */
[----:B------:R-:W-:Y:S01]  /*6660*/  IMAD.MOV R18, RZ, RZ, -R24 ;  /* 0x000000ffff127224 */ /* 0x000fe200078e0a18 */
[----:B------:R-:W-:Y:S02]  /*6670*/  ISETP.GT.U32.AND P0, PT, R21, R12, PT ;  /* 0x0000000c1500720c */ /* 0x000fe40003f04070 */
[----:B------:R-:W-:Y:S01]  /*6680*/  IADD3 R9, R23, 0x14, RZ ;  /* 0x0000001417097810 */ /* 0x000fe20007ffe0ff */
[----:B------:R-:W-:Y:S01]  /*6690*/  IMAD.HI.U32 R24, R3, R5, RZ ;  /* 0x0000000503187227 */ /* 0x000fe200078e00ff */
[----:B------:R-:W-:-:S03]  /*66a0*/  IADD3 R8, R23, 0x10, RZ ;  /* 0x0000001017087810 */ /* 0x000fc60007ffe0ff */
[----:B------:R-:W-:Y:S01]  /*66b0*/  @!P5 IMAD.IADD R2, R2, 0x1, -R21 ;  /* 0x000000010202d824 */ /* 0x000fe200078e0a15 */
[----:B------:R-:W-:Y:S01]  /*66c0*/  ISETP.GE.AND P5, PT, R26, RZ, PT ;  /* 0x000000ff1a00720c */ /* 0x000fe20003fa6270 */
[----:B------:R-:W-:Y:S01]  /*66d0*/  IMAD R13, R21, R18, R13 ;  /* 0x00000012150d7224 */ /* 0x000fe200078e020d */
[----:B------:R-:W-:Y:S01]  /*66e0*/  IABS R18, R9 ;  /* 0x0000000900127213 */ /* 0x000fe20000000000 */
[----:B------:R-:W-:Y:S01]  /*66f0*/  IMAD.MOV R24, RZ, RZ, -R24 ;  /* 0x000000ffff187224 */ /* 0x000fe200078e0a18 */
[----:B------:R-:W-:Y:S01]  /*6700*/  IABS R26, R8 ;  /* 0x00000008001a7213 */ /* 0x000fe20000000000 */
[--C-:B------:R-:W-:Y:S01]  /*6710*/  @!P2 IMAD.IADD R17, R17, 0x1, -R21.reuse ;  /* 0x000000011111a824 */ /* 0x100fe200078e0a15 */
[----:B------:R-:W-:Y:S01]  /*6720*/  ISETP.GE.AND P2, PT, R25, RZ, PT ;  /* 0x000000ff1900720c */ /* 0x000fe20003f46270 */
[----:B------:R-:W-:Y:S01]  /*6730*/  @!P1 IMAD.IADD R20, R20, 0x1, -R21 ;  /* 0x0000000114149824 */ /* 0x000fe200078e0a15 */
[----:B------:R-:W-:Y:S01]  /*6740*/  ISETP.GE.AND P1, PT, R0, RZ, PT ;  /* 0x000000ff0000720c */ /* 0x000fe20003f26270 */
[----:B------:R-:W-:Y:S01]  /*6750*/  IMAD R5, R21, R24, R5 ;  /* 0x0000001815057224 */ /* 0x000fe200078e0205 */
[----:B------:R-:W-:Y:S01]  /*6760*/  IADD3 R4, R23, 0x8, RZ ;  /* 0x0000000817047810 */ /* 0x000fe20007ffe0ff */
[----:B------:R-:W-:-:S04]  /*6770*/  IMAD.HI.U32 R24, R3, R18, RZ ;  /* 0x0000001203187227 */ /* 0x000fc800078e00ff */
[----:B------:R-:W-:Y:S01]  /*6780*/  IMAD.HI.U32 R27, R3, R26, RZ ;  /* 0x0000001a031b7227 */ /* 0x000fe200078e00ff */
[----:B------:R-:W-:-:S03]  /*6790*/  IABS R22, R4 ;  /* 0x0000000400167213 */ /* 0x000fc60000000000 */
[----:B------:R-:W-:Y:S02]  /*67a0*/  @!P0 IMAD.IADD R12, R12, 0x1, -R21 ;  /* 0x000000010c0c8824 */ /* 0x000fe400078e0a15 */
[----:B------:R-:W-:Y:S02]  /*67b0*/  IMAD.MOV R24, RZ, RZ, -R24 ;  /* 0x000000ffff187224 */ /* 0x000fe400078e0a18 */
[----:B------:R-:W-:Y:S02]  /*67c0*/  IMAD.MOV R27, RZ, RZ, -R27 ;  /* 0x000000ffff1b7224 */ /* 0x000fe400078e0a1b */
[----:B------:R-:W-:Y:S02]  /*67d0*/  @!P3 IMAD.MOV R12, RZ, RZ, -R12 ;  /* 0x000000ffff0cb224 */ /* 0x000fe400078e0a0c */
[----:B------:R-:W-:Y:S02]  /*67e0*/  IMAD R18, R21, R24, R18 ;  /* 0x0000001815127224 */ /* 0x000fe400078e0212 */
[----:B------:R-:W-:-:S04]  /*67f0*/  IMAD.HI.U32 R24, R3, R22, RZ ;  /* 0x0000001603187227 */ /* 0x000fc800078e00ff */
[----:B------:R-:W-:Y:S02]  /*6800*/  @!P4 IMAD.MOV R14, RZ, RZ, -R14 ;  /* 0x000000ffff0ec224 */ /* 0x000fe400078e0a0e */
[----:B------:R-:W-:Y:S02]  /*6810*/  IMAD R26, R21, R27, R26 ;  /* 0x0000001b151a7224 */ /* 0x000fe400078e021a */
[----:B------:R-:W-:Y:S01]  /*6820*/  @!P6 IMAD.MOV R15, RZ, RZ, -R15 ;  /* 0x000000ffff0fe224 */ /* 0x000fe200078e0a0f */
[----:B------:R-:W2:Y:S01]  /*6830*/  LDL.LU R27, [R1+0x758] ;  /* 0x00075800011b7983 */ /* 0x000ea20000300800 */
[----:B------:R-:W-:Y:S02]  /*6840*/  @!P2 IMAD.MOV R16, RZ, RZ, -R16 ;  /* 0x000000ffff10a224 */ /* 0x000fe400078e0a10 */
[----:B------:R-:W-:Y:S01]  /*6850*/  @!P1 IMAD.MOV R17, RZ, RZ, -R17 ;  /* 0x000000ffff119224 */ /* 0x000fe200078e0a11 */
[----:B------:R0:W-:Y:S01]  /*6860*/  STL [R1+0x6e4], R12 ;  /* 0x0006e40c01007387 */ /* 0x0001e20000100800 */
[----:B------:R-:W-:-:S04]  /*6870*/  IMAD.MOV R24, RZ, RZ, -R24 ;  /* 0x000000ffff187224 */ /* 0x000fc800078e0a18 */
[C---:B------:R-:W-:Y:S01]  /*6880*/  IMAD R24, R21.reuse, R24, R22 ;  /* 0x0000001815187224 */ /* 0x040fe200078e0216 */
[----:B0-----:R-:W3:Y:S04]  /*6890*/  LDL.LU R12, [R1+0xbc] ;  /* 0x0000bc00010c7983 */ /* 0x001ee80000300800 */
[----:B------:R-:W-:Y:S04]  /*68a0*/  STL [R1+0x6e8], R14 ;  /* 0x0006e80e01007387 */ /* 0x000fe80000100800 */
[----:B------:R-:W-:Y:S04]  /*68b0*/  STL [R1+0x6ec], R15 ;  /* 0x0006ec0f01007387 */ /* 0x000fe80000100800 */
[----:B------:R-:W-:Y:S04]  /*68c0*/  STL [R1+0x6f0], R16 ;  /* 0x0006f01001007387 */ /* 0x000fe80000100800 */
[----:B------:R-:W-:Y:S04]  /*68d0*/  STL [R1+0x6f4], R17 ;  /* 0x0006f41101007387 */ /* 0x000fe80000100800 */
[----:B------:R-:W4:Y:S01]  /*68e0*/  LDL.LU R22, [R1+0x754] ;  /* 0x0007540001167983 */ /* 0x000f220000300800 */
[----:B------:R-:W-:-:S13]  /*68f0*/  ISETP.GT.U32.AND P0, PT, R21, R19, PT ;  /* 0x000000131500720c */ /* 0x000fda0003f04070 */
[----:B------:R-:W-:Y:S01]  /*6900*/  @!P0 IMAD.IADD R19, R19, 0x1, -R21 ;  /* 0x0000000113138824 */ /* 0x000fe200078e0a15 */
[----:B------:R-:W-:-:S13]  /*6910*/  ISETP.GT.U32.AND P0, PT, R21, R7, PT ;  /* 0x000000071500720c */ /* 0x000fda0003f04070 */
[----:B------:R-:W-:Y:S01]  /*6920*/  @!P0 IMAD.IADD R7, R7, 0x1, -R21 ;  /* 0x0000000107078824 */ /* 0x000fe200078e0a15 */
[----:B------:R-:W-:Y:S02]  /*6930*/  ISETP.GT.U32.AND P0, PT, R21, R10, PT ;  /* 0x0000000a1500720c */ /* 0x000fe40003f04070 */
[----:B------:R-:W-:-:S11]  /*6940*/  IADD3 R6, R23, 0xc, RZ ;  /* 0x0000000c17067810 */ /* 0x000fd60007ffe0ff */
[----:B------:R-:W-:Y:S01]  /*6950*/  @!P0 IMAD.IADD R10, R10, 0x1, -R21 ;  /* 0x000000010a0a8824 */ /* 0x000fe200078e0a15 */
[C---:B------:R-:W-:Y:S02]  /*6960*/  ISETP.GT.U32.AND P0, PT, R21.reuse, R13, PT ;  /* 0x0000000d1500720c */ /* 0x040fe40003f04070 */
[----:B------:R-:W-:Y:S02]  /*6970*/  IABS R25, R6 ;  /* 0x0000000600197213 */ /* 0x000fe40000000000 */
[C---:B------:R-:W-:Y:S02]  /*6980*/  ISETP.GT.U32.AND P2, PT, R21.reuse, R7, PT ;  /* 0x000000071500720c */ /* 0x040fe40003f44070 */
[----:B------:R-:W-:Y:S01]  /*6990*/  ISETP.GT.U32.AND P3, PT, R21, R20, PT ;  /* 0x000000141500720c */ /* 0x000fe20003f64070 */
[----:B------:R-:W-:-:S06]  /*69a0*/  IMAD.HI.U32 R0, R3, R25, RZ ;  /* 0x0000001903007227 */ /* 0x000fcc00078e00ff */
[----:B------:R-:W-:Y:S01]  /*69b0*/  @!P0 IMAD.IADD R13, R13, 0x1, -R21 ;  /* 0x000000010d0d8824 */ /* 0x000fe200078e0a15 */
[C---:B------:R-:W-:Y:S01]  /*69c0*/  ISETP.GT.U32.AND P0, PT, R21.reuse, R19, PT ;  /* 0x000000131500720c */ /* 0x040fe20003f04070 */
[----:B------:R-:W-:Y:S01]  /*69d0*/  IMAD.MOV R0, RZ, RZ, -R0 ;  /* 0x000000ffff007224 */ /* 0x000fe200078e0a00 */
[----:B------:R-:W-:-:S03]  /*69e0*/  ISETP.GT.U32.AND P4, PT, R21, R2, PT ;  /* 0x000000021500720c */ /* 0x000fc60003f84070 */
[C---:B------:R-:W-:Y:S01]  /*69f0*/  IMAD R25, R21.reuse, R0, R25 ;  /* 0x0000000015197224 */ /* 0x040fe200078e0219 */
[----:B------:R-:W-:Y:S01]  /*6a00*/  ISETP.GT.U32.AND P1, PT, R21, R13, PT ;  /* 0x0000000d1500720c */ /* 0x000fe20003f24070 */
[----:B------:R-:W-:-:S06]  /*6a10*/  @!P2 IMAD.IADD R7, R7, 0x1, -R21 ;  /* 0x000000010707a824 */ /* 0x000fcc00078e0a15 */
[--C-:B------:R-:W-:Y:S01]  /*6a20*/  @!P0 IMAD.IADD R19, R19, 0x1, -R21.reuse ;  /* 0x0000000113138824 */ /* 0x100fe200078e0a15 */
[C---:B------:R-:W-:Y:S01]  /*6a30*/  ISETP.GT.U32.AND P0, PT, R21.reuse, R5, PT ;  /* 0x000000051500720c */ /* 0x040fe20003f04070 */
[--C-:B------:R-:W-:Y:S01]  /*6a40*/  @!P3 IMAD.IADD R20, R20, 0x1, -R21.reuse ;  /* 0x000000011414b824 */ /* 0x100fe200078e0a15 */
[C---:B------:R-:W-:Y:S02]  /*6a50*/  ISETP.GT.U32.AND P2, PT, R21.reuse, R25, PT ;  /* 0x000000191500720c */ /* 0x040fe40003f44070 */
[C---:B------:R-:W-:Y:S01]  /*6a60*/  ISETP.GT.U32.AND P3, PT, R21.reuse, R18, PT ;  /* 0x000000121500720c */ /* 0x040fe20003f64070 */
[--C-:B------:R-:W-:Y:S01]  /*6a70*/  @!P4 IMAD.IADD R2, R2, 0x1, -R21.reuse ;  /* 0x000000010202c824 */ /* 0x100fe200078e0a15 */
[C---:B------:R-:W-:Y:S02]  /*6a80*/  ISETP.GT.U32.AND P6, PT, R21.reuse, R10, PT ;  /* 0x0000000a1500720c */ /* 0x040fe40003fc4070 */
[----:B------:R-:W-:Y:S01]  /*6a90*/  ISETP.GT.U32.AND P4, PT, R21, R26, PT ;  /* 0x0000001a1500720c */ /* 0x000fe20003f84070 */
[----:B------:R-:W-:Y:S01]  /*6aa0*/  @!P1 IMAD.IADD R13, R13, 0x1, -R21 ;  /* 0x000000010d0d9824 */ /* 0x000fe200078e0a15 */
[----:B------:R-:W-:-:S03]  /*6ab0*/  ISETP.GT.U32.AND P1, PT, R21, R24, PT ;  /* 0x000000181500720c */ /* 0x000fc60003f24070 */
[--C-:B------:R-:W-:Y:S02]  /*6ac0*/  @!P0 IMAD.IADD R5, R5, 0x1, -R21.reuse ;  /* 0x0000000105058824 */ /* 0x100fe400078e0a15 */
[--C-:B------:R-:W-:Y:S01]  /*6ad0*/  @!P2 IMAD.IADD R25, R25, 0x1, -R21.reuse ;  /* 0x000000011919a824 */ /* 0x100fe200078e0a15 */
[----:B------:R-:W-:Y:S01]  /*6ae0*/  ISETP.GE.AND P2, PT, R29, RZ, PT ;  /* 0x000000ff1d00720c */ /* 0x000fe20003f46270 */
[--C-:B------:R-:W-:Y:S01]  /*6af0*/  @!P3 IMAD.IADD R18, R18, 0x1, -R21.reuse ;  /* 0x000000011212b824 */ /* 0x100fe200078e0a15 */
[----:B------:R-:W0:Y:S01]  /*6b00*/  S2R R29, SR_TID.X ;  /* 0x00000000001d7919 */ /* 0x000e220000002100 */
[--C-:B------:R-:W-:Y:S02]  /*6b10*/  @!P6 IMAD.IADD R10, R10, 0x1, -R21.reuse ;  /* 0x000000010a0ae824 */ /* 0x100fe400078e0a15 */
[--C-:B------:R-:W-:Y:S02]  /*6b20*/  @!P4 IMAD.IADD R26, R26, 0x1, -R21.reuse ;  /* 0x000000011a1ac824 */ /* 0x100fe400078e0a15 */
[----:B------:R-:W-:Y:S01]  /*6b30*/  @!P1 IMAD.IADD R24, R24, 0x1, -R21 ;  /* 0x0000000118189824 */ /* 0x000fe200078e0a15 */
[----:B------:R-:W-:Y:S01]  /*6b40*/  IADD3 R0, R23, 0x4, RZ ;  /* 0x0000000417007810 */ /* 0x000fe20007ffe0ff */
[----:B------:R-:W-:-:S03]  /*6b50*/  @!P5 IMAD.MOV R19, RZ, RZ, -R19 ;  /* 0x000000ffff13d224 */ /* 0x000fc600078e0a13 */
[----:B------:R-:W-:Y:S02]  /*6b60*/  IABS R23, R0 ;  /* 0x0000000000177213 */ /* 0x000fe40000000000 */
[----:B------:R-:W-:-:S03]  /*6b70*/  ISETP.GT.U32.AND P5, PT, R21, R18, PT ;  /* 0x000000121500720c */ /* 0x000fc60003fa4070 */
[----:B------:R-:W-:Y:S01]  /*6b80*/  IMAD.HI.U32 R3, R3, R23, RZ ;  /* 0x0000001703037227 */ /* 0x000fe200078e00ff */
[----:B------:R-:W-:-:S03]  /*6b90*/  ISETP.GT.U32.AND P1, PT, R21, R5, PT ;  /* 0x000000051500720c */ /* 0x000fc60003f24070 */
[----:B------:R-:W-:Y:S01]  /*6ba0*/  IMAD.MOV R3, RZ, RZ, -R3 ;  /* 0x000000ffff037224 */ /* 0x000fe200078e0a03 */
[----:B------:R-:W-:-:S03]  /*6bb0*/  ISETP.GE.AND P4, PT, R28, RZ, PT ;  /* 0x000000ff1c00720c */ /* 0x000fc60003f86270 */
[----:B------:R-:W-:Y:S01]  /*6bc0*/  IMAD R23, R21, R3, R23 ;  /* 0x0000000315177224 */ /* 0x000fe200078e0217 */
[C---:B0-----:R-:W-:Y:S01]  /*6bd0*/  LOP3.LUT R3, R29.reuse, 0x7, RZ, 0xc0, !PT ;  /* 0x000000071d037812 */ /* 0x041fe200078ec0ff */
[--C-:B------:R-:W-:Y:S01]  /*6be0*/  @!P5 IMAD.IADD R18, R18, 0x1, -R21.reuse ;  /* 0x000000011212d824 */ /* 0x100fe200078e0a15 */
[----:B------:R-:W-:Y:S01]  /*6bf0*/  ISETP.GE.AND P5, PT, R8, RZ, PT ;  /* 0x000000ff0800720c */ /* 0x000fe20003fa6270 */
[----:B------:R-:W-:Y:S02]  /*6c00*/  IMAD.SHL.U32 R8, R29, 0x2, RZ ;  /* 0x000000021d087824 */ /* 0x000fe400078e00ff */
[----:B------:R-:W-:Y:S01]  /*6c10*/  @!P1 IMAD.IADD R5, R5, 0x1, -R21 ;  /* 0x0000000105059824 */ /* 0x000fe200078e0a15 */
[----:B------:R-:W-:Y:S01]  /*6c20*/  ISETP.GE.AND P1, PT, R9, RZ, PT ;  /* 0x000000ff0900720c */ /* 0x000fe20003f26270 */
[----:B------:R-:W-:Y:S02]  /*6c30*/  @!P2 IMAD.MOV R13, RZ, RZ, -R13 ;  /* 0x000000ffff0da224 */ /* 0x000fe400078e0a0d */
[----:B------:R-:W-:Y:S01]  /*6c40*/  @!P4 IMAD.MOV R10, RZ, RZ, -R10 ;  /* 0x000000ffff0ac224 */ /* 0x000fe200078e0a0a */
[----:B--2---:R-:W-:-:S02]  /*6c50*/  ISETP.GE.AND P3, PT, R27, RZ, PT ;  /* 0x000000ff1b00720c */ /* 0x004fc40003f66270 */
[----:B---3--:R-:W-:-:S11]  /*6c60*/  ISETP.GE.AND P6, PT, R12, RZ, PT ;  /* 0x000000ff0c00720c */ /* 0x008fd60003fc6270 */
[----:B------:R-:W-:Y:S01]  /*6c70*/  @!P3 IMAD.MOV R7, RZ, RZ, -R7 ;  /* 0x000000ffff07b224 */ /* 0x000fe200078e0a07 */
[----:B----4-:R-:W-:Y:S02]  /*6c80*/  ISETP.GE.AND P0, PT, R22, RZ, PT ;  /* 0x000000ff1600720c */ /* 0x010fe40003f06270 */
[C---:B------:R-:W-:Y:S01]  /*6c90*/  ISETP.GT.U32.AND P3, PT, R21.reuse, R24, PT ;  /* 0x000000181500720c */ /* 0x040fe20003f64070 */
[----:B------:R-:W-:Y:S01]  /*6ca0*/  @!P6 IMAD.MOV R20, RZ, RZ, -R20 ;  /* 0x000000ffff14e224 */ /* 0x000fe200078e0a14 */
[----:B------:R-:W2:Y:S09]  /*6cb0*/  LDL.LU R22, [R1+0x750] ;  /* 0x0007500001167983 */ /* 0x000eb20000300800 */
[----:B------:R-:W-:Y:S01]  /*6cc0*/  @!P0 IMAD.MOV R2, RZ, RZ, -R2 ;  /* 0x000000ffff028224 */ /* 0x000fe200078e0a02 */
[----:B------:R-:W-:-:S02]  /*6cd0*/  ISETP.GT.U32.AND P0, PT, R21, R26, PT ;  /* 0x0000001a1500720c */ /* 0x000fc40003f04070 */
[----:B------:R-:W-:Y:S01]  /*6ce0*/  ISETP.GT.U32.AND P6, PT, R21, R25, PT ;  /* 0x000000191500720c */ /* 0x000fe20003fc4070 */
[----:B------:R-:W-:Y:S01]  /*6cf0*/  @!P3 IMAD.IADD R24, R24, 0x1, -R21 ;  /* 0x000000011818b824 */ /* 0x000fe200078e0a15 */
[----:B------:R-:W-:-:S09]  /*6d00*/  ISETP.GE.AND P3, PT, R0, RZ, PT ;  /* 0x000000ff0000720c */ /* 0x000fd20003f66270 */
[--C-:B------:R-:W-:Y:S01]  /*6d10*/  @!P0 IMAD.IADD R26, R26, 0x1, -R21.reuse ;  /* 0x000000011a1a8824 */ /* 0x100fe200078e0a15 */
[----:B------:R-:W-:Y:S01]  /*6d20*/  ISETP.GE.AND P0, PT, R6, RZ, PT ;  /* 0x000000ff0600720c */ /* 0x000fe20003f06270 */
[----:B------:R-:W-:Y:S01]  /*6d30*/  IMAD.SHL.U32 R6, R29, 0x40, RZ ;  /* 0x000000401d067824 */ /* 0x000fe200078e00ff */
[----:B------:R-:W-:Y:S01]  /*6d40*/  STL [R1+0x6f8], R19 ;  /* 0x0006f81301007387 */ /* 0x000fe20000100800 */
[----:B------:R-:W-:-:S03]  /*6d50*/  @!P6 IMAD.IADD R25, R25, 0x1, -R21 ;  /* 0x000000011919e824 */ /* 0x000fc600078e0a15 */
[----:B------:R-:W-:Y:S01]  /*6d60*/  LOP3.LUT R0, R6, 0x7800, RZ, 0xc0, !PT ;  /* 0x0000780006007812 */ /* 0x000fe200078ec0ff */
[----:B------:R-:W-:Y:S01]  /*6d70*/  STL [R1+0x6fc], R20 ;  /* 0x0006fc1401007387 */ /* 0x000fe20000100800 */
[----:B------:R-:W-:Y:S02]  /*6d80*/  ISETP.GE.AND P6, PT, R4, RZ, PT ;  /* 0x000000ff0400720c */ /* 0x000fe40003fc6270 */
[C---:B------:R-:W-:Y:S01]  /*6d90*/  LOP3.LUT R4, R29.reuse, 0x1c0, RZ, 0xc0, !PT ;  /* 0x000001c01d047812 */ /* 0x040fe200078ec0ff */
[----:B------:R0:W-:Y:S01]  /*6da0*/  STL [R1+0x700], R2 ;  /* 0x0007000201007387 */ /* 0x0001e20000100800 */
[----:B------:R-:W-:Y:S01]  /*6db0*/  LOP3.LUT R29, R29, 0x180, RZ, 0xc0, !PT ;  /* 0x000001801d1d7812 */ /* 0x000fe200078ec0ff */
[C---:B------:R-:W-:Y:S02]  /*6dc0*/  IMAD R0, R3.reuse, 0x100, R0 ;  /* 0x0000010003007824 */ /* 0x040fe400078e0200 */
[----:B------:R1:W-:Y:S01]  /*6dd0*/  STL [R1+0x704], R7 ;  /* 0x0007040701007387 */ /* 0x0003e20000100800 */
[----:B------:R-:W-:Y:S01]  /*6de0*/  SHF.R.U32.HI R9, RZ, 0x3, R29 ;  /* 0x00000003ff097819 */ /* 0x000fe2000001161d */
[----:B0-----:R-:W-:-:S02]  /*6df0*/  IMAD R2, R3, 0x90, RZ ;  /* 0x0000009003027824 */ /* 0x001fc400078e02ff */
[----:B------:R-:W-:Y:S01]  /*6e00*/  IMAD.SHL.U32 R3, R3, 0x10, RZ ;  /* 0x0000001003037824 */ /* 0x000fe200078e00ff */
[----:B-1----:R-:W-:Y:S02]  /*6e10*/  SHF.R.U32.HI R7, RZ, 0x2, R4 ;  /* 0x00000002ff077819 */ /* 0x002fe40000011604 */
[--C-:B------:R-:W-:Y:S02]  /*6e20*/  LOP3.LUT R4, R2, 0x10, R8.reuse, 0x78, !PT ;  /* 0x0000001002047812 */ /* 0x100fe400078e7808 */
[--C-:B------:R-:W-:Y:S02]  /*6e30*/  LOP3.LUT R2, R3, 0x30, R8.reuse, 0x78, !PT ;  /* 0x0000003003027812 */ /* 0x100fe400078e7808 */
[----:B------:R-:W-:Y:S01]  /*6e40*/  LOP3.LUT R3, R9, 0x3fe, R8, 0x78, !PT ;  /* 0x000003fe09037812 */ /* 0x000fe200078e7808 */
[----:B------:R-:W-:Y:S02]  /*6e50*/  STL [R1+0x708], R10 ;  /* 0x0007080a01007387 */ /* 0x000fe40000100800 */
[----:B------:R-:W-:-:S02]  /*6e60*/  IMAD.IADD R0, R0, 0x1, R2 ;  /* 0x0000000100007824 */ /* 0x000fc400078e0202 */
[----:B------:R-:W-:Y:S01]  /*6e70*/  STL [R1+0x70c], R13 ;  /* 0x00070c0d01007387 */ /* 0x000fe20000100800 */
[----:B------:R-:W-:-:S03]  /*6e80*/  LOP3.LUT R7, R7, 0x3fe, R8, 0x78, !PT ;  /* 0x000003fe07077812 */ /* 0x000fc600078e7808 */
[----:B------:R0:W-:Y:S04]  /*6e90*/  STL [R1+0x5dc], R3 ;  /* 0x0005dc0301007387 */ /* 0x0001e80000100800 */
[----:B------:R-:W3:Y:S04]  /*6ea0*/  LDL.LU R9, [R1+0xf4] ;  /* 0x0000f40001097983 */ /* 0x000ee80000300800 */
[----:B------:R-:W4:Y:S01]  /*6eb0*/  LDL.LU R8, [R1+0xf0] ;  /* 0x0000f00001087983 */ /* 0x000f220000300800 */
[----:B0-----:R-:W-:-:S03]  /*6ec0*/  LOP3.LUT R3, R4, 0x400, R6, 0xf8, !PT ;  /* 0x0000040004037812 */ /* 0x001fc600078ef806 */
[----:B------:R0:W-:Y:S04]  /*6ed0*/  STL [R1+0x130], R0 ;  /* 0x0001300001007387 */ /* 0x0001e80000100800 */
[----:B------:R-:W4:Y:S04]  /*6ee0*/  LDL.LU R6, [R1+0xec] ;  /* 0x0000ec0001067983 */ /* 0x000f280000300800 */
[----:B------:R-:W4:Y:S04]  /*6ef0*/  LDL.LU R4, [R1+0xdc] ;  /* 0x0000dc0001047983 */ /* 0x000f280000300800 */
[----:B0-----:R-:W4:Y:S04]  /*6f00*/  LDL.LU R0, [R1+0x18c] ;  /* 0x00018c0001007983 */ /* 0x001f280000300800 */
[----:B------:R-:W4:Y:S01]  /*6f10*/  LDL.LU R27, [R1+0x19c] ;  /* 0x00019c00011b7983 */ /* 0x000f220000300800 */
[----:B------:R-:W-:-:S02]  /*6f20*/  ISETP.GT.U32.AND P4, PT, R21, R23, PT ;  /* 0x000000171500720c */ /* 0x000fc40003f84070 */
[----:B------:R-:W-:Y:S01]  /*6f30*/  ISETP.GE.AND P2, PT, R11, RZ, PT ;  /* 0x000000ff0b00720c */ /* 0x000fe20003f46270 */
[----:B------:R-:W-:Y:S01]  /*6f40*/  @!P1 IMAD.MOV R18, RZ, RZ, -R18 ;  /* 0x000000ffff129224 */ /* 0x000fe200078e0a12 */
[----:B------:R-:W4:Y:S01]  /*6f50*/  LDL.LU R28, [R1+0x1a0] ;  /* 0x0001a000011c7983 */ /* 0x000f220000300800 */
[----:B------:R-:W-:Y:S02]  /*6f60*/  @!P5 IMAD.MOV R26, RZ, RZ, -R26 ;  /* 0x000000ffff1ad224 */ /* 0x000fe400078e0a1a */
[----:B------:R-:W-:Y:S01]  /*6f70*/  @!P0 IMAD.MOV R25, RZ, RZ, -R25 ;  /* 0x000000ffff198224 */ /* 0x000fe200078e0a19 */
[----:B------:R-:W4:Y:S05]  /*6f80*/  LDL.LU R29, [R1+0x1ac] ;  /* 0x0001ac00011d7983 */ /* 0x000f2a0000300800 */
[----:B------:R-:W-:-:S05]  /*6f90*/  @!P4 IMAD.IADD R23, R23, 0x1, -R21 ;  /* 0x000000011717c824 */ /* 0x000fca00078e0a15 */
[----:B------:R-:W-:Y:S01]  /*6fa0*/  ISETP.GT.U32.AND P4, PT, R21, R23, PT ;  /* 0x000000171500720c */ /* 0x000fe20003f84070 */
[----:B------:R-:W-:Y:S02]  /*6fb0*/  @!P2 IMAD.MOV R5, RZ, RZ, -R5 ;  /* 0x000000ffff05a224 */ /* 0x000fe400078e0a05 */
[----:B------:R-:W-:-:S03]  /*6fc0*/  @!P6 IMAD.MOV R24, RZ, RZ, -R24 ;  /* 0x000000ffff18e224 */ /* 0x000fc600078e0a18 */
[----:B------:R4:W-:Y:S07]  /*6fd0*/  STL [R1+0x710], R5 ;  /* 0x0007100501007387 */ /* 0x0009ee0000100800 */
[----:B------:R-:W-:Y:S01]  /*6fe0*/  @!P4 IMAD.IADD R23, R23, 0x1, -R21 ;  /* 0x000000011717c824 */ /* 0x000fe200078e0a15 */
[----:B------:R-:W-:Y:S02]  /*6ff0*/  ISETP.NE.AND P4, PT, RZ, c[0x0][0x17c], PT ;  /* 0x00005f00ff007a0c */ /* 0x000fe40003f85270 */
[----:B------:R-:W-:Y:S01]  /*7000*/  LOP3.LUT R21, RZ, c[0x0][0x17c], RZ, 0x33, !PT ;  /* 0x00005f00ff157a12 */ /* 0x000fe200078e33ff */
[----:B------:R-:W-:Y:S01]  /*7010*/  @!P3 IMAD.MOV R23, RZ, RZ, -R23 ;  /* 0x000000ffff17b224 */ /* 0x000fe200078e0a17 */
[----:B------:R-:W-:Y:S04]  /*7020*/  STL [R1+0x714], R18 ;  /* 0x0007141201007387 */ /* 0x000fe80000100800 */
[----:B------:R-:W-:Y:S04]  /*7030*/  STL [R1+0x718], R26 ;  /* 0x0007181a01007387 */ /* 0x000fe80000100800 */
[----:B------:R-:W-:Y:S04]  /*7040*/  STL [R1+0x71c], R25 ;  /* 0x00071c1901007387 */ /* 0x000fe80000100800 */
[----:B------:R-:W-:Y:S04]  /*7050*/  STL [R1+0x720], R24 ;  /* 0x0007201801007387 */ /* 0x000fe80000100800 */
[----:B------:R-:W-:Y:S01]  /*7060*/  STL [R1+0x724], R23 ;  /* 0x0007241701007387 */ /* 0x000fe20000100800 */
[----:B--2---:R-:W-:-:S05]  /*7070*/  SEL R3, R21, R22, !P4 ;  /* 0x0000001615037207 */ /* 0x004fca0006000000 */
[----:B------:R0:W-:Y:S01]  /*7080*/  STL [R1+0x728], R3 ;  /* 0x0007280301007387 */ /* 0x0001e20000100800 */
[C---:B---3--:R-:W-:Y:S02]  /*7090*/  SEL R2, R21.reuse, R9, !P4 ;  /* 0x0000000915027207 */ /* 0x048fe40006000000 */
[----:B----4-:R-:W-:-:S03]  /*70a0*/  SEL R5, R21, R8, !P4 ;  /* 0x0000000815057207 */ /* 0x010fc60006000000 */
[----:B------:R1:W-:Y:S01]  /*70b0*/  STL [R1+0x254], R2 ;  /* 0x0002540201007387 */ /* 0x0003e20000100800 */
[----:B0-----:R-:W-:-:S03]  /*70c0*/  SEL R3, R21, R6, !P4 ;  /* 0x0000000615037207 */ /* 0x001fc60006000000 */
[----:B------:R-:W-:Y:S01]  /*70d0*/  STL [R1+0x250], R5 ;  /* 0x0002500501007387 */ /* 0x000fe20000100800 */
[----:B-1----:R-:W-:-:S03]  /*70e0*/  SEL R2, R21, R4, !P4 ;  /* 0x0000000415027207 */ /* 0x002fc60006000000 */
[----:B------:R0:W-:Y:S01]  /*70f0*/  STL [R1+0x24c], R3 ;  /* 0x00024c0301007387 */ /* 0x0001e20000100800 */
[----:B------:R-:W-:-:S03]  /*7100*/  SEL R0, R21, R0, !P4 ;  /* 0x0000000015007207 */ /* 0x000fc60006000000 */
[----:B------:R-:W-:Y:S01]  /*7110*/  STL [R1+0x248], R2 ;  /* 0x0002480201007387 */ /* 0x000fe20000100800 */
[----:B0-----:R-:W-:-:S03]  /*7120*/  SEL R3, R21, R27, !P4 ;  /* 0x0000001b15037207 */ /* 0x001fc60006000000 */
[----:B------:R-:W-:Y:S04]  /*7130*/  STL [R1+0x25c], R0 ;  /* 0x00025c0001007387 */ /* 0x000fe80000100800 */
[----:B------:R0:W-:Y:S04]  /*7140*/  STL [R1+0x260], R3 ;  /* 0x0002600301007387 */ /* 0x0001e80000100800 */
[----:B0-----:R-:W2:Y:S01]  /*7150*/  LDL.LU R3, [R1+0x1d8] ;  /* 0x0001d80001037983 */ /* 0x001ea20000300800 */
[C---:B------:R-:W-:Y:S02]  /*7160*/  SEL R2, R21.reuse, R28, !P4 ;  /* 0x0000001c15027207 */ /* 0x040fe40006000000 */
[----:B------:R-:W-:-:S03]  /*7170*/  SEL R0, R21, R29, !P4 ;  /* 0x0000001d15007207 */ /* 0x000fc60006000000 */
[----:B------:R-:W-:Y:S04]  /*7180*/  STL [R1+0x264], R2 ;  /* 0x0002640201007387 */ /* 0x000fe80000100800 */
[----:B--2---:R0:W-:Y:S04]  /*7190*/  STL [R1+0x744], R3 ;  /* 0x0007440301007387 */ /* 0x0041e80000100800 */
[----:B------:R-:W-:Y:S04]  /*71a0*/  STL [R1+0x26c], R0 ;  /* 0x00026c0001007387 */ /* 0x000fe80000100800 */
[----:B0-----:R-:W2:Y:S04]  /*71b0*/  LDL.LU R3, [R1+0x1b4] ;  /* 0x0001b40001037983 */ /* 0x001ea80000300800 */
[----:B--2---:R0:W-:Y:S04]  /*71c0*/  STL [R1+0x748], R3 ;  /* 0x0007480301007387 */ /* 0x0041e80000100800 */
[----:B0-----:R-:W2:Y:S04]  /*71d0*/  LDL.LU R3, [R1+0x1dc] ;  /* 0x0001dc0001037983 */ /* 0x001ea80000300800 */
[----:B--2---:R0:W-:Y:S04]  /*71e0*/  STL [R1+0x74c], R3 ;  /* 0x00074c0301007387 */ /* 0x0041e80000100800 */
[----:B0-----:R-:W2:Y:S04]  /*71f0*/  LDL.LU R3, [R1+0x1b0] ;  /* 0x0001b00001037983 */ /* 0x001ea80000300800 */
[----:B------:R-:W3:Y:S04]  /*7200*/  LDL.LU R22, [R1+0x1b8] ;  /* 0x0001b80001167983 */ /* 0x000ee80000300800 */
[----:B------:R-:W4:Y:S04]  /*7210*/  LDL.LU R23, [R1+0x1d0] ;  /* 0x0001d00001177983 */ /* 0x000f280000300800 */
[----:B------:R-:W3:Y:S04]  /*7220*/  LDL.LU R24, [R1+0x1d4] ;  /* 0x0001d40001187983 */ /* 0x000ee80000300800 */
        /* <DEDUP_REMOVED lines=23> */
[----:B------:R-:W3:Y:S01]  /*73a0*/  LDL.LU R29, [R1+0x168] ;  /* 0x00016800011d7983 */ /* 0x000ee20000300800 */
[----:B--2---:R-:W-:-:S05]  /*73b0*/  SEL R3, R21, R3, !P4 ;  /* 0x0000000315037207 */ /* 0x004fca0006000000 */
[----:B------:R0:W-:Y:S04]  /*73c0*/  STL [R1+0x270], R3 ;  /* 0x0002700301007387 */ /* 0x0001e80000100800 */
[----:B0-----:R-:W2:Y:S02]  /*73d0*/  LDL.LU R3, [R1+0x74c] ;  /* 0x00074c0001037983 */ /* 0x001ea40000300800 */
[----:B--2---:R-:W-:-:S05]  /*73e0*/  SEL R3, R21, R3, !P4 ;  /* 0x0000000315037207 */ /* 0x004fca0006000000 */
[----:B------:R0:W-:Y:S04]  /*73f0*/  STL [R1+0x274], R3 ;  /* 0x0002740301007387 */ /* 0x0001e80000100800 */
[----:B0-----:R-:W2:Y:S02]  /*7400*/  LDL.LU R3, [R1+0x748] ;  /* 0x0007480001037983 */ /* 0x001ea40000300800 */
[----:B--2---:R-:W-:-:S05]  /*7410*/  SEL R3, R21, R3, !P4 ;  /* 0x0000000315037207 */ /* 0x004fca0006000000 */
[----:B------:R0:W-:Y:S04]  /*7420*/  STL [R1+0x2ac], R3 ;  /* 0x0002ac0301007387 */ /* 0x0001e80000100800 */
[----:B0-----:R-:W2:Y:S01]  /*7430*/  LDL.LU R3, [R1+0x744] ;  /* 0x0007440001037983 */ /* 0x001ea20000300800 */
[C---:B---3--:R-:W-:Y:S02]  /*7440*/  SEL R18, R21.reuse, R18, !P4 ;  /* 0x0000001215127207 */ /* 0x048fe40006000000 */
[C---:B------:R-:W-:Y:S02]  /*7450*/  SEL R13, R21.reuse, R13, !P4 ;  /* 0x0000000d150d7207 */ /* 0x040fe40006000000 */
[C---:B------:R-:W-:Y:S02]  /*7460*/  SEL R2, R21.reuse, R2, !P4 ;  /* 0x0000000215027207 */ /* 0x040fe40006000000 */
[----:B------:R-:W-:-:S02]  /*7470*/  SEL R0, R21, R0, !P4 ;  /* 0x0000000015007207 */ /* 0x000fc40006000000 */
[----:B--2---:R-:W-:-:S05]  /*7480*/  SEL R3, R21, R3, !P4 ;  /* 0x0000000315037207 */ /* 0x004fca0006000000 */
[----:B------:R0:W-:Y:S02]  /*7490*/  STL [R1+0x2b0], R3 ;  /* 0x0002b00301007387 */ /* 0x0001e40000100800 */
[C---:B0-----:R-:W-:Y:S02]  /*74a0*/  SEL R3, R21.reuse, R22, !P4 ;  /* 0x0000001615037207 */ /* 0x041fe40006000000 */
[C---:B----4-:R-:W-:Y:S02]  /*74b0*/  SEL R22, R21.reuse, R23, !P4 ;  /* 0x0000001715167207 */ /* 0x050fe40006000000 */
[C---:B------:R-:W-:Y:S01]  /*74c0*/  SEL R23, R21.reuse, R24, !P4 ;  /* 0x0000001815177207 */ /* 0x040fe20006000000 */
[----:B------:R0:W-:Y:S04]  /*74d0*/  STL [R1+0x2a8], R3 ;  /* 0x0002a80301007387 */ /* 0x0001e80000100800 */
[----:B------:R1:W-:Y:S01]  /*74e0*/  STL [R1+0x2a4], R22 ;  /* 0x0002a41601007387 */ /* 0x0003e20000100800 */
[----:B0-----:R-:W-:-:S03]  /*74f0*/  SEL R3, R21, R25, !P4 ;  /* 0x0000001915037207 */ /* 0x001fc60006000000 */
[----:B------:R-:W-:Y:S01]  /*7500*/  STL [R1+0x2a0], R23 ;  /* 0x0002a01701007387 */ /* 0x000fe20000100800 */
[----:B-1----:R-:W-:-:S03]  /*7510*/  SEL R22, R21, R26, !P4 ;  /* 0x0000001a15167207 */ /* 0x002fc60006000000 */
[----:B------:R0:W-:Y:S04]  /*7520*/  STL [R1+0x29c], R3 ;  /* 0x00029c0301007387 */ /* 0x0001e80000100800 */
[----:B------:R-:W-:Y:S01]  /*7530*/  STL [R1+0x298], R22 ;  /* 0x0002981601007387 */ /* 0x000fe20000100800 */
[----:B0-----:R-:W-:-:S03]  /*7540*/  SEL R3, R21, R5, !P4 ;  /* 0x0000000515037207 */ /* 0x001fc60006000000 */
[----:B------:R-:W-:Y:S01]  /*7550*/  STL [R1+0x294], R18 ;  /* 0x0002941201007387 */ /* 0x000fe20000100800 */
[----:B------:R-:W-:-:S03]  /*7560*/  SEL R5, R21, R10, !P4 ;  /* 0x0000000a15057207 */ /* 0x000fc60006000000 */
[----:B------:R0:W-:Y:S04]  /*7570*/  STL [R1+0x290], R3 ;  /* 0x0002900301007387 */ /* 0x0001e80000100800 */
[----:B------:R-:W-:Y:S01]  /*7580*/  STL [R1+0x28c], R13 ;  /* 0x00028c0d01007387 */ /* 0x000fe20000100800 */
[----:B0-----:R-:W-:-:S03]  /*7590*/  SEL R3, R21, R7, !P4 ;  /* 0x0000000715037207 */ /* 0x001fc60006000000 */
[----:B------:R0:W-:Y:S04]  /*75a0*/  STL [R1+0x288], R5 ;  /* 0x0002880501007387 */ /* 0x0001e80000100800 */
[----:B------:R1:W-:Y:S01]  /*75b0*/  STL [R1+0x284], R3 ;  /* 0x0002840301007387 */ /* 0x0003e20000100800 */
[----:B0-----:R-:W-:-:S03]  /*75c0*/  SEL R5, R21, R20, !P4 ;  /* 0x0000001415057207 */ /* 0x001fc60006000000 */
[----:B------:R0:W-:Y:S01]  /*75d0*/  STL [R1+0x280], R2 ;  /* 0x0002800201007387 */ /* 0x0001e20000100800 */
[----:B-1----:R-:W-:-:S03]  /*75e0*/  SEL R3, R21, R19, !P4 ;  /* 0x0000001315037207 */ /* 0x002fc60006000000 */
[----:B------:R1:W-:Y:S04]  /*75f0*/  STL [R1+0x27c], R5 ;  /* 0x00027c0501007387 */ /* 0x0003e80000100800 */
[----:B------:R2:W-:Y:S01]  /*7600*/  STL [R1+0x278], R3 ;  /* 0x0002780301007387 */ /* 0x0005e20000100800 */
[C---:B0-----:R-:W-:Y:S02]  /*7610*/  SEL R2, R21.reuse, R17, !P4 ;  /* 0x0000001115027207 */ /* 0x041fe40006000000 */
[----:B-1----:R-:W-:-:S03]  /*7620*/  SEL R5, R21, R16, !P4 ;  /* 0x0000001015057207 */ /* 0x002fc60006000000 */
[----:B------:R0:W-:Y:S01]  /*7630*/  STL [R1+0x268], R2 ;  /* 0x0002680201007387 */ /* 0x0001e20000100800 */
[----:B--2---:R-:W-:-:S03]  /*7640*/  SEL R3, R21, R15, !P4 ;  /* 0x0000000f15037207 */ /* 0x004fc60006000000 */
        /* <DEDUP_REMOVED lines=12> */
[----:B------:R-:W-:Y:S04]  /*7710*/  STL [R1+0x22c], R5 ;  /* 0x00022c0501007387 */ /* 0x000fe80000100800 */
[----:B------:R1:W-:Y:S01]  /*7720*/  STL [R1+0x228], R3 ;  /* 0x0002280301007387 */ /* 0x0003e20000100800 */
[----:B0-----:R-:W-:-:S05]  /*7730*/  SEL R2, R21, R4, !P4 ;  /* 0x0000000415027207 */ /* 0x001fca0006000000 */
[----:B------:R-:W-:Y:S01]  /*7740*/  STL [R1+0x224], R2 ;  /* 0x0002240201007387 */ /* 0x000fe20000100800 */
[----:B-1----:R-:W-:-:S03]  /*7750*/  SEL R3, R21, R27, !P4 ;  /* 0x0000001b15037207 */ /* 0x002fc60006000000 */
        /* <DEDUP_REMOVED lines=138> */
[----:B------:R-:W3:Y:S01]  /*8000*/  LDL.LU R22, [R1] ;  /* 0x0000000001167983 */ /* 0x000ee20000300800 */
        /* <DEDUP_REMOVED lines=10> */
[C---:B----4-:R-:W-:Y:S02]  /*80b0*/  SEL R24, R21.reuse, R24, !P4 ;  /* 0x0000001815187207 */ /* 0x050fe40006000000 */
[C---:B------:R-:W-:Y:S02]  /*80c0*/  SEL R25, R21.reuse, R25, !P4 ;  /* 0x0000001915197207 */ /* 0x040fe40006000000 */
[----:B------:R-:W-:-:S02]  /*80d0*/  SEL R26, R21, R26, !P4 ;  /* 0x0000001a151a7207 */ /* 0x000fc40006000000 */
[C---:B------:R-:W-:Y:S02]  /*80e0*/  SEL R18, R21.reuse, R18, !P4 ;  /* 0x0000001215127207 */ /* 0x040fe40006000000 */
[C---:B------:R-:W-:Y:S02]  /*80f0*/  SEL R5, R21.reuse, R5, !P4 ;  /* 0x0000000515057207 */ /* 0x040fe40006000000 */
[C---:B------:R-:W-:Y:S02]  /*8100*/  SEL R13, R21.reuse, R13, !P4 ;  /* 0x0000000d150d7207 */ /* 0x040fe40006000000 */
[C---:B------:R-:W-:Y:S02]  /*8110*/  SEL R10, R21.reuse, R10, !P4 ;  /* 0x0000000a150a7207 */ /* 0x040fe40006000000 */
        /* <DEDUP_REMOVED lines=18> */
[----:B--2---:R-:W-:-:S05]  /*8240*/  SEL R3, R21, R3, !P4 ;  /* 0x0000000315037207 */ /* 0x004fca0006000000 */
[----:B------:R0:W-:Y:S04]  /*8250*/  STL [R1+0x188], R3 ;  /* 0x0001880301007387 */ /* 0x0001e80000100800 */
[----:B0-----:R-:W2:Y:S04]  /*8260*/  LDL.LU R3, [R1+0x728] ;  /* 0x0007280001037983 */ /* 0x001ea80000300800 */
[----:B------:R0:W-:Y:S04]  /*8270*/  STL [R1+0x184], R23 ;  /* 0x0001841701007387 */ /* 0x0001e80000100800 */
[----:B0-----:R-:W3:Y:S04]  /*8280*/  LDL.LU R23, [R1+0x724] ;  /* 0x0007240001177983 */ /* 0x001ee80000300800 */
[----:B------:R0:W-:Y:S04]  /*8290*/  STL [R1+0x180], R24 ;  /* 0x0001801801007387 */ /* 0x0001e80000100800 */
[----:B0-----:R-:W4:Y:S04]  /*82a0*/  LDL.LU R24, [R1+0x720] ;  /* 0x0007200001187983 */ /* 0x001f280000300800 */
[----:B------:R0:W-:Y:S04]  /*82b0*/  STL [R1+0x17c], R25 ;  /* 0x00017c1901007387 */ /* 0x0001e80000100800 */
[----:B0-----:R-:W2:Y:S04]  /*82c0*/  LDL.LU R25, [R1+0x71c] ;  /* 0x00071c0001197983 */ /* 0x001ea80000300800 */
[----:B------:R0:W-:Y:S04]  /*82d0*/  STL [R1+0x178], R26 ;  /* 0x0001781a01007387 */ /* 0x0001e80000100800 */
[----:B0-----:R-:W2:Y:S04]  /*82e0*/  LDL.LU R26, [R1+0x718] ;  /* 0x00071800011a7983 */ /* 0x001ea80000300800 */
[----:B------:R0:W-:Y:S04]  /*82f0*/  STL [R1+0x174], R18 ;  /* 0x0001741201007387 */ /* 0x0001e80000100800 */
[----:B0-----:R-:W2:Y:S04]  /*8300*/  LDL.LU R18, [R1+0x714] ;  /* 0x0007140001127983 */ /* 0x001ea80000300800 */
[----:B------:R0:W-:Y:S04]  /*8310*/  STL [R1+0x170], R5 ;  /* 0x0001700501007387 */ /* 0x0001e80000100800 */
[----:B0-----:R-:W3:Y:S04]  /*8320*/  LDL.LU R5, [R1+0x710] ;  /* 0x0007100001057983 */ /* 0x001ee80000300800 */
        /* <DEDUP_REMOVED lines=39> */
[----:B0-----:R-:W3:Y:S01]  /*85a0*/  LDL.LU R29, [R1+0x6c0] ;  /* 0x0006c000011d7983 */ /* 0x001ee20000300800 */
[----:B------:R-:W-:-:S05]  /*85b0*/  SEL R22, R21, R22, !P4 ;  /* 0x0000001615167207 */ /* 0x000fca0006000000 */
[----:B------:R0:W-:Y:S01]  /*85c0*/  STL [R1+0x8], R22 ;  /* 0x0000081601007387 */ /* 0x0001e20000100800 */
[C---:B--2---:R-:W-:Y:S02]  /*85d0*/  SEL R18, R21.reuse, R18, !P4 ;  /* 0x0000001215127207 */ /* 0x044fe40006000000 */
[C---:B------:R-:W-:Y:S02]  /*85e0*/  SEL R26, R21.reuse, R26, !P4 ;  /* 0x0000001a151a7207 */ /* 0x040fe40006000000 */
[C---:B------:R-:W-:Y:S02]  /*85f0*/  SEL R25, R21.reuse, R25, !P4 ;  /* 0x0000001915197207 */ /* 0x040fe40006000000 */
[C---:B----4-:R-:W-:Y:S02]  /*8600*/  SEL R24, R21.reuse, R24, !P4 ;  /* 0x0000001815187207 */ /* 0x050fe40006000000 */
[C---:B---3--:R-:W-:Y:S02]  /*8610*/  SEL R5, R21.reuse, R5, !P4 ;  /* 0x0000000515057207 */ /* 0x048fe40006000000 */
[----:B------:R-:W-:-:S02]  /*8620*/  SEL R13, R21, R13, !P4 ;  /* 0x0000000d150d7207 */ /* 0x000fc40006000000 */
[C---:B------:R-:W-:Y:S02]  /*8630*/  SEL R10, R21.reuse, R10, !P4 ;  /* 0x0000000a150a7207 */ /* 0x040fe40006000000 */
[C---:B0-----:R-:W-:Y:S02]  /*8640*/  SEL R22, R21.reuse, R28, !P4 ;  /* 0x0000001c15167207 */ /* 0x041fe40006000000 */
[C---:B------:R-:W-:Y:S02]  /*8650*/  SEL R28, R21.reuse, R0, !P4 ;  /* 0x00000000151c7207 */ /* 0x040fe40006000000 */
[----:B------:R-:W-:-:S05]  /*8660*/  SEL R29, R21, R29, !P4 ;  /* 0x0000001d151d7207 */ /* 0x000fca0006000000 */
[----:B------:R0:W-:Y:S02]  /*8670*/  STL [R1+0x4], R29 ;  /* 0x0000041d01007387 */ /* 0x0001e40000100800 */
[----:B0-----:R-:W-:-:S05]  /*8680*/  SEL R29, R21, R27, !P4 ;  /* 0x0000001b151d7207 */ /* 0x001fca0006000000 */
[----:B------:R-:W-:Y:S04]  /*8690*/  STL [R1+0x644], R29 ;  /* 0x0006441d01007387 */ /* 0x000fe80000100800 */
[----:B------:R-:W-:Y:S04]  /*86a0*/  STL [R1], R22 ;  /* 0x0000001601007387 */ /* 0x000fe80000100800 */
[----:B------:R0:W-:Y:S04]  /*86b0*/  STL [R1+0x648], R28 ;  /* 0x0006481c01007387 */ /* 0x0001e80000100800 */
[----:B0-----:R-:W2:Y:S01]  /*86c0*/  LDL R28, [R1+0x598] ;  /* 0x00059800011c7983 */ /* 0x001ea20000100800 */
[----:B------:R-:W-:-:S02]  /*86d0*/  SEL R27, R21, R4, !P4 ;  /* 0x00000004151b7207 */ /* 0x000fc40006000000 */
[C---:B------:R-:W-:Y:S02]  /*86e0*/  SEL R22, R21.reuse, R6, !P4 ;  /* 0x0000000615167207 */ /* 0x040fe40006000000 */
[C---:B------:R-:W-:Y:S02]  /*86f0*/  SEL R8, R21.reuse, R8, !P4 ;  /* 0x0000000815087207 */ /* 0x040fe40006000000 */
[C---:B------:R-:W-:Y:S01]  /*8700*/  SEL R9, R21.reuse, R9, !P4 ;  /* 0x0000000915097207 */ /* 0x040fe20006000000 */
[----:B------:R-:W-:Y:S01]  /*8710*/  STL [R1+0x64c], R27 ;  /* 0x00064c1b01007387 */ /* 0x000fe20000100800 */
[C---:B------:R-:W-:Y:S02]  /*8720*/  SEL R11, R21.reuse, R11, !P4 ;  /* 0x0000000b150b7207 */ /* 0x040fe40006000000 */
[C---:B------:R-:W-:Y:S01]  /*8730*/  SEL R12, R21.reuse, R12, !P4 ;  /* 0x0000000c150c7207 */ /* 0x040fe20006000000 */
[----:B------:R-:W-:Y:S01]  /*8740*/  STL [R1+0x650], R22 ;  /* 0x0006501601007387 */ /* 0x000fe20000100800 */
[----:B------:R-:W-:-:S02]  /*8750*/  SEL R14, R21, R14, !P4 ;  /* 0x0000000e150e7207 */ /* 0x000fc40006000000 */
[C---:B------:R-:W-:Y:S01]  /*8760*/  SEL R15, R21.reuse, R15, !P4 ;  /* 0x0000000f150f7207 */ /* 0x040fe20006000000 */
[----:B------:R-:W-:Y:S01]  /*8770*/  STL [R1+0x654], R8 ;  /* 0x0006540801007387 */ /* 0x000fe20000100800 */
[C---:B------:R-:W-:Y:S02]  /*8780*/  SEL R16, R21.reuse, R16, !P4 ;  /* 0x0000001015107207 */ /* 0x040fe40006000000 */
[C---:B------:R-:W-:Y:S01]  /*8790*/  SEL R17, R21.reuse, R17, !P4 ;  /* 0x0000001115117207 */ /* 0x040fe20006000000 */
[----:B------:R-:W-:Y:S01]  /*87a0*/  STL [R1+0x658], R9 ;  /* 0x0006580901007387 */ /* 0x000fe20000100800 */
[----:B------:R-:W-:-:S03]  /*87b0*/  SEL R19, R21, R19, !P4 ;  /* 0x0000001315137207 */ /* 0x000fc60006000000 */
[----:B------:R-:W-:Y:S01]  /*87c0*/  STL [R1+0x65c], R11 ;  /* 0x00065c0b01007387 */ /* 0x000fe20000100800 */
[----:B------:R-:W-:-:S03]  /*87d0*/  SEL R20, R21, R20, !P4 ;  /* 0x0000001415147207 */ /* 0x000fc60006000000 */
[----:B------:R-:W-:Y:S01]  /*87e0*/  STL [R1+0x660], R12 ;  /* 0x0006600c01007387 */ /* 0x000fe20000100800 */
[----:B------:R-:W-:-:S03]  /*87f0*/  SEL R6, R21, R2, !P4 ;  /* 0x0000000215067207 */ /* 0x000fc60006000000 */
[----:B------:R-:W-:Y:S01]  /*8800*/  STL [R1+0x664], R14 ;  /* 0x0006640e01007387 */ /* 0x000fe20000100800 */
[----:B------:R-:W-:-:S03]  /*8810*/  SEL R7, R21, R7, !P4 ;  /* 0x0000000715077207 */ /* 0x000fc60006000000 */
[----:B------:R0:W-:Y:S04]  /*8820*/  STL [R1+0x668], R15 ;  /* 0x0006680f01007387 */ /* 0x0001e80000100800 */
[----:B------:R-:W-:Y:S04]  /*8830*/  STL [R1+0x66c], R16 ;  /* 0x00066c1001007387 */ /* 0x000fe80000100800 */
[----:B------:R-:W-:Y:S04]  /*8840*/  STL [R1+0x670], R17 ;  /* 0x0006701101007387 */ /* 0x000fe80000100800 */
[----:B------:R-:W-:Y:S04]  /*8850*/  STL [R1+0x674], R19 ;  /* 0x0006741301007387 */ /* 0x000fe80000100800 */
[----:B------:R-:W-:Y:S04]  /*8860*/  STL [R1+0x678], R20 ;  /* 0x0006781401007387 */ /* 0x000fe80000100800 */
[----:B------:R-:W-:Y:S01]  /*8870*/  STL [R1+0x67c], R6 ;  /* 0x00067c0601007387 */ /* 0x000fe20000100800 */
[----:B------:R-:W-:-:S03]  /*8880*/  SEL R21, R21, R23, !P4 ;  /* 0x0000001715157207 */ /* 0x000fc60006000000 */
[----:B------:R-:W-:Y:S04]  /*8890*/  STL [R1+0x680], R7 ;  /* 0x0006800701007387 */ /* 0x000fe80000100800 */
[----:B------:R-:W-:Y:S04]  /*88a0*/  STL [R1+0x684], R10 ;  /* 0x0006840a01007387 */ /* 0x000fe80000100800 */
[----:B------:R-:W-:Y:S04]  /*88b0*/  STL [R1+0x688], R13 ;  /* 0x0006880d01007387 */ /* 0x000fe80000100800 */
[----:B------:R1:W-:Y:S04]  /*88c0*/  STL [R1+0x68c], R5 ;  /* 0x00068c0501007387 */ /* 0x0003e80000100800 */
[----:B------:R-:W-:Y:S04]  /*88d0*/  STL [R1+0x690], R18 ;  /* 0x0006901201007387 */ /* 0x000fe80000100800 */
[----:B------:R-:W-:Y:S04]  /*88e0*/  STL [R1+0x694], R26 ;  /* 0x0006941a01007387 */ /* 0x000fe80000100800 */
[----:B------:R-:W-:Y:S04]  /*88f0*/  STL [R1+0x698], R25 ;  /* 0x0006981901007387 */ /* 0x000fe80000100800 */
[----:B------:R-:W-:Y:S04]  /*8900*/  STL [R1+0x69c], R24 ;  /* 0x00069c1801007387 */ /* 0x000fe80000100800 */
[----:B------:R-:W-:Y:S04]  /*8910*/  STL [R1+0x6a0], R21 ;  /* 0x0006a01501007387 */ /* 0x000fe80000100800 */
[----:B------:R-:W-:Y:S04]  /*8920*/  STL [R1+0x110], RZ ;  /* 0x000110ff01007387 */ /* 0x000fe80000100800 */
        /* <DEDUP_REMOVED lines=22> */
[----:B------:R-:W3:Y:S04]  /*8a90*/  S2R R0, SR_TID.X ;  /* 0x0000000000007919 */ /* 0x000ee80000002100 */
        /* <DEDUP_REMOVED lines=20> */
[----:B------:R-:W-:Y:S01]  /*8be0*/  STL [R1+0x7c], RZ ;  /* 0x00007cff01007387 */ /* 0x000fe20000100800 */
[----:B---3--:R-:W-:-:S03]  /*8bf0*/  SHF.R.U32.HI R29, RZ, 0x6, R0 ;  /* 0x00000006ff1d7819 */ /* 0x008fc60000011600 */
[----:B------:R-:W-:Y:S04]  /*8c00*/  STL [R1+0x60], RZ ;  /* 0x000060ff01007387 */ /* 0x000fe80000100800 */
[----:B------:R-:W-:Y:S01]  /*8c10*/  STL [R1+0x64], RZ ;  /* 0x000064ff01007387 */ /* 0x000fe20000100800 */
[----:B------:R-:W-:-:S03]  /*8c20*/  LOP3.LUT R0, R0, 0x7f, RZ, 0xc0, !PT ;  /* 0x0000007f00007812 */ /* 0x000fc600078ec0ff */
[----:B------:R-:W-:Y:S04]  /*8c30*/  STL [R1+0x68], RZ ;  /* 0x000068ff01007387 */ /* 0x000fe80000100800 */
[----:B------:R-:W-:Y:S01]  /*8c40*/  STL [R1+0x6c], RZ ;  /* 0x00006cff01007387 */ /* 0x000fe20000100800 */
[----:B------:R-:W-:-:S03]  /*8c50*/  SGXT.U32 R29, R29, 0x3 ;  /* 0x000000031d1d781a */ /* 0x000fc60000000000 */
[----:B------:R-:W-:Y:S04]  /*8c60*/  STL [R1+0x50], RZ ;  /* 0x000050ff01007387 */ /* 0x000fe80000100800 */
[----:B------:R-:W-:Y:S04]  /*8c70*/  STL [R1+0x54], RZ ;  /* 0x000054ff01007387 */ /* 0x000fe80000100800 */
[----:B------:R-:W-:Y:S01]  /*8c80*/  STL [R1+0x58], RZ ;  /* 0x000058ff01007387 */ /* 0x000fe20000100800 */
[----:B------:R-:W-:-:S03]  /*8c90*/  IMAD R2, R0, c[0x0][0x18c], RZ ;  /* 0x0000630000027a24 */ /* 0x000fc600078e02ff */
[----:B------:R-:W-:Y:S01]  /*8ca0*/  STL [R1+0x5c], RZ ;  /* 0x00005cff01007387 */ /* 0x000fe20000100800 */
[----:B------:R-:W-:-:S03]  /*8cb0*/  LOP3.LUT R0, R29, 0x8, RZ, 0xfc, !PT ;  /* 0x000000081d007812 */ /* 0x000fc600078efcff */
[----:B0-----:R-:W3:Y:S01]  /*8cc0*/  LDL.LU R15, [R1+0x254] ;  /* 0x00025400010f7983 */ /* 0x001ee20000300800 */
[----:B-1----:R-:W-:-:S03]  /*8cd0*/  LOP3.LUT R5, R29, 0x10, RZ, 0xfc, !PT ;  /* 0x000000101d057812 */ /* 0x002fc600078efcff */
[----:B------:R-:W4:Y:S01]  /*8ce0*/  LDL.LU R14, [R1+0x250] ;  /* 0x00025000010e7983 */ /* 0x000f220000300800 */
[----:B------:R-:W-:-:S03]  /*8cf0*/  LOP3.LUT R4, R29, 0x18, RZ, 0xfc, !PT ;  /* 0x000000181d047812 */ /* 0x000fc600078efcff */
[----:B------:R-:W4:Y:S01]  /*8d00*/  LDL.LU R12, [R1+0x24c] ;  /* 0x00024c00010c7983 */ /* 0x000f220000300800 */
[----:B------:R-:W-:-:S03]  /*8d10*/  LOP3.LUT R0, R29, 0x20, RZ, 0xfc, !PT ;  /* 0x000000201d007812 */ /* 0x000fc600078efcff */
[----:B------:R-:W4:Y:S01]  /*8d20*/  LDL.LU R11, [R1+0x248] ;  /* 0x00024800010b7983 */ /* 0x000f220000300800 */
[C---:B------:R-:W-:Y:S02]  /*8d30*/  LOP3.LUT R5, R29.reuse, 0x28, RZ, 0xfc, !PT ;  /* 0x000000281d057812 */ /* 0x040fe400078efcff */
[C---:B------:R-:W-:Y:S01]  /*8d40*/  LOP3.LUT R4, R29.reuse, 0x30, RZ, 0xfc, !PT ;  /* 0x000000301d047812 */ /* 0x040fe200078efcff */
[----:B------:R-:W4:Y:S01]  /*8d50*/  LDL.LU R9, [R1+0x25c] ;  /* 0x00025c0001097983 */ /* 0x000f220000300800 */
[C---:B------:R-:W-:Y:S02]  /*8d60*/  LOP3.LUT R0, R29.reuse, 0x38, RZ, 0xfc, !PT ;  /* 0x000000381d007812 */ /* 0x040fe400078efcff */
[C---:B------:R-:W-:Y:S01]  /*8d70*/  LOP3.LUT R5, R29.reuse, 0x40, RZ, 0xfc, !PT ;  /* 0x000000401d057812 */ /* 0x040fe200078efcff */
[----:B------:R-:W4:Y:S01]  /*8d80*/  LDL.LU R8, [R1+0x260] ;  /* 0x0002600001087983 */ /* 0x000f220000300800 */
[C---:B------:R-:W-:Y:S02]  /*8d90*/  LOP3.LUT R4, R29.reuse, 0x48, RZ, 0xfc, !PT ;  /* 0x000000481d047812 */ /* 0x040fe400078efcff */
[----:B------:R-:W-:Y:S01]  /*8da0*/  LOP3.LUT R0, R29, 0x50, RZ, 0xfc, !PT ;  /* 0x000000501d007812 */ /* 0x000fe200078efcff */
[----:B------:R-:W4:Y:S01]  /*8db0*/  LDL.LU R22, [R1+0x264] ;  /* 0x0002640001167983 */ /* 0x000f220000300800 */
[----:B--2---:R-:W-:-:S02]  /*8dc0*/  ISETP.GE.AND P1, PT, R28, RZ, PT ;  /* 0x000000ff1c00720c */ /* 0x004fc40003f26270 */
[C---:B------:R-:W-:Y:S01]  /*8dd0*/  LOP3.LUT R5, R29.reuse, 0x58, RZ, 0xfc, !PT ;  /* 0x000000581d057812 */ /* 0x040fe200078efcff */
[----:B------:R-:W2:Y:S01]  /*8de0*/  LDL.LU R27, [R1+0x26c] ;  /* 0x00026c00011b7983 */ /* 0x000ea20000300800 */
[C---:B------:R-:W-:Y:S02]  /*8df0*/  LOP3.LUT R4, R29.reuse, 0x60, RZ, 0xfc, !PT ;  /* 0x000000601d047812 */ /* 0x040fe400078efcff */
[C---:B------:R-:W-:Y:S01]  /*8e00*/  LOP3.LUT R0, R29.reuse, 0x68, RZ, 0xfc, !PT ;  /* 0x000000681d007812 */ /* 0x040fe200078efcff */
[C---:B------:R-:W-:Y:S01]  /*8e10*/  IMAD R0, R29.reuse, c[0x0][0x188], RZ ;  /* 0x000062001d007a24 */ /* 0x040fe200078e02ff */
[C---:B------:R-:W-:Y:S01]  /*8e20*/  LOP3.LUT R5, R29.reuse, 0x70, RZ, 0xfc, !PT ;  /* 0x000000701d057812 */ /* 0x040fe200078efcff */
[----:B------:R-:W2:Y:S01]  /*8e30*/  LDL.LU R28, [R1+0x270] ;  /* 0x00027000011c7983 */ /* 0x000ea20000300800 */
[----:B------:R-:W-:-:S03]  /*8e40*/  LOP3.LUT R4, R29, 0x78, RZ, 0xfc, !PT ;  /* 0x000000781d047812 */ /* 0x000fc600078efcff */
[----:B------:R-:W2:Y:S04]  /*8e50*/  LDL.LU R29, [R1+0x274] ;  /* 0x00027400011d7983 */ /* 0x000ea80000300800 */
[----:B------:R-:W-:Y:S04]  /*8e60*/  STL [R1+0x40], RZ ;  /* 0x000040ff01007387 */ /* 0x000fe80000100800 */
[----:B------:R-:W-:Y:S04]  /*8e70*/  STL [R1+0x44], RZ ;  /* 0x000044ff01007387 */ /* 0x000fe80000100800 */
[----:B------:R-:W-:Y:S04]  /*8e80*/  STL [R1+0x48], RZ ;  /* 0x000048ff01007387 */ /* 0x000fe80000100800 */
[----:B------:R-:W-:Y:S04]  /*8e90*/  STL [R1+0x4c], RZ ;  /* 0x00004cff01007387 */ /* 0x000fe80000100800 */
[----:B------:R-:W-:Y:S04]  /*8ea0*/  STL [R1+0x30], RZ ;  /* 0x000030ff01007387 */ /* 0x000fe80000100800 */
[----:B------:R-:W-:Y:S04]  /*8eb0*/  STL [R1+0x34], RZ ;  /* 0x000034ff01007387 */ /* 0x000fe80000100800 */
[----:B------:R-:W-:Y:S04]  /*8ec0*/  STL [R1+0x38], RZ ;  /* 0x000038ff01007387 */ /* 0x000fe80000100800 */
[----:B------:R-:W2:Y:S01]  /*8ed0*/  LDL.LU R4, [R1+0x10] ;  /* 0x0000100001047983 */ /* 0x000ea20000300800 */
[----:B------:R-:W-:Y:S01]  /*8ee0*/  IMAD.MOV.U32 R17, RZ, RZ, c[0x0][0x180] ;  /* 0x00006000ff117624 */ /* 0x000fe200078e00ff */
[----:B------:R-:W-:-:S02]  /*8ef0*/  ISETP.NE.AND P0, PT, RZ, c[0x0][0x178], PT ;  /* 0x00005e00ff007a0c */ /* 0x000fc40003f05270 */
[----:B------:R-:W-:Y:S02]  /*8f00*/  SHF.R.S32.HI R0, RZ, 0x1f, R2 ;  /* 0x0000001fff007819 */ /* 0x000fe40000011402 */
[----:B------:R-:W-:Y:S02]  /*8f10*/  IADD3 R17, R17, 0x7f, RZ ;  /* 0x0000007f11117810 */ /* 0x000fe40007ffe0ff */
[C---:B------:R-:W-:Y:S02]  /*8f20*/  SHF.L.U64.HI R0, R2.reuse, 0x1, R0 ;  /* 0x0000000102007819 */ /* 0x040fe40000010200 */
[----:B------:R-:W-:Y:S01]  /*8f30*/  SHF.R.S32.HI R16, RZ, 0x1f, R17 ;  /* 0x0000001fff107819 */ /* 0x000fe20000011411 */
[----:B------:R-:W-:Y:S01]  /*8f40*/  STL [R1+0x3c], RZ ;  /* 0x00003cff01007387 */ /* 0x000fe20000100800 */
[----:B------:R-:W-:Y:S02]  /*8f50*/  IMAD.SHL.U32 R2, R2, 0x2, RZ ;  /* 0x0000000202027824 */ /* 0x000fe400078e00ff */
[----:B------:R-:W-:Y:S01]  /*8f60*/  LEA.HI R16, R16, R17, RZ, 0x7 ;  /* 0x0000001110107211 */ /* 0x000fe200078f38ff */
[----:B------:R0:W-:Y:S01]  /*8f70*/  STL [R1+0x5e0], R0 ;  /* 0x0005e00001007387 */ /* 0x0001e20000100800 */
[----:B------:R-:W-:-:S03]  /*8f80*/  IMAD R3, R3, c[0x0][0x190], RZ ;  /* 0x0000640003037a24 */ /* 0x000fc600078e02ff */
[----:B------:R4:W-:Y:S01]  /*8f90*/  STL [R1+0x5e4], R2 ;  /* 0x0005e40201007387 */ /* 0x0009e20000100800 */
[----:B0-----:R-:W-:Y:S01]  /*8fa0*/  SHF.R.S32.HI R0, RZ, 0x7, R16 ;  /* 0x00000007ff007819 */ /* 0x001fe20000011410 */
[----:B---3--:R-:W-:Y:S02]  /*8fb0*/  IMAD R23, R15, c[0x0][0x190], RZ ;  /* 0x000064000f177a24 */ /* 0x008fe400078e02ff */
[----:B----4-:R-:W-:Y:S02]  /*8fc0*/  IMAD R2, R12, c[0x0][0x190], RZ ;  /* 0x000064000c027a24 */ /* 0x010fe400078e02ff */
[----:B--2---:R-:W-:Y:S01]  /*8fd0*/  @!P1 IMAD.MOV R4, RZ, RZ, -R4 ;  /* 0x000000ffff049224 */ /* 0x004fe200078e0a04 */
[----:B------:R-:W-:-:S05]  /*8fe0*/  @!P0 LOP3.LUT R4, RZ, c[0x0][0x178], RZ, 0x33, !PT ;  /* 0x00005e00ff048a12 */ /* 0x000fca00078e33ff */
[----:B------:R-:W-:Y:S04]  /*8ff0*/  STL [R1+0x6a4], R4 ;  /* 0x0006a40401007387 */ /* 0x000fe80000100800 */
[----:B------:R-:W-:Y:S04]  /*9000*/  STL [R1+0x140], R0 ;  /* 0x0001400001007387 */ /* 0x000fe80000100800 */
[----:B------:R0:W-:Y:S04]  /*9010*/  STL [R1+0x5e8], R3 ;  /* 0x0005e80301007387 */ /* 0x0001e80000100800 */
[----:B------:R-:W-:Y:S01]  /*9020*/  STL [R1+0x6a8], R23 ;  /* 0x0006a81701007387 */ /* 0x000fe20000100800 */
[----:B0-----:R-:W-:-:S02]  /*9030*/  IMAD R3, R14, c[0x0][0x190], RZ ;  /* 0x000064000e037a24 */ /* 0x001fc400078e02ff */
[----:B------:R-:W-:-:S03]  /*9040*/  IMAD R0, R11, c[0x0][0x190], RZ ;  /* 0x000064000b007a24 */ /* 0x000fc600078e02ff */
[----:B------:R0:W-:Y:S04]  /*9050*/  STL [R1+0x10], R3 ;  /* 0x0000100301007387 */ /* 0x0001e80000100800 */
[----:B------:R1:W-:Y:S01]  /*9060*/  STL [R1+0x24], R2 ;  /* 0x0000240201007387 */ /* 0x0003e20000100800 */
[----:B0-----:R-:W-:-:S03]  /*9070*/  IMAD R3, R9, c[0x0][0x190], RZ ;  /* 0x0000640009037a24 */ /* 0x001fc600078e02ff */
[----:B------:R0:W-:Y:S01]  /*9080*/  STL [R1+0x28], R0 ;  /* 0x0000280001007387 */ /* 0x0001e20000100800 */
[----:B-1----:R-:W-:-:S03]  /*9090*/  IMAD R2, R8, c[0x0][0x190], RZ ;  /* 0x0000640008027a24 */ /* 0x002fc600078e02ff */
[----:B------:R1:W-:Y:S01]  /*90a0*/  STL [R1+0x248], R3 ;  /* 0x0002480301007387 */ /* 0x0003e20000100800 */
[----:B0-----:R-:W-:-:S03]  /*90b0*/  IMAD R0, R22, c[0x0][0x190], RZ ;  /* 0x0000640016007a24 */ /* 0x001fc600078e02ff */
[----:B------:R0:W-:Y:S01]  /*90c0*/  STL [R1+0x24c], R2 ;  /* 0x00024c0201007387 */ /* 0x0001e20000100800 */
[----:B-1----:R-:W-:-:S03]  /*90d0*/  IMAD R3, R27, c[0x0][0x190], RZ ;  /* 0x000064001b037a24 */ /* 0x002fc600078e02ff */
[----:B------:R1:W-:Y:S04]  /*90e0*/  STL [R1+0x254], R0 ;  /* 0x0002540001007387 */ /* 0x0003e80000100800 */
[----:B------:R-:W-:Y:S04]  /*90f0*/  STL [R1+0x25c], R3 ;  /* 0x00025c0301007387 */ /* 0x000fe80000100800 */
[----:B------:R-:W2:Y:S01]  /*9100*/  LDL.LU R23, [R1+0x2a8] ;  /* 0x0002a80001177983 */ /* 0x000ea20000300800 */
[----:B0-----:R-:W-:Y:S02]  /*9110*/  IMAD R2, R28, c[0x0][0x190], RZ ;  /* 0x000064001c027a24 */ /* 0x001fe400078e02ff */
[----:B-1----:R-:W-:-:S03]  /*9120*/  IMAD R0, R29, c[0x0][0x190], RZ ;  /* 0x000064001d007a24 */ /* 0x002fc600078e02ff */
[----:B------:R-:W-:Y:S04]  /*9130*/  STL [R1+0x264], R2 ;  /* 0x0002640201007387 */ /* 0x000fe80000100800 */
[----:B--2---:R0:W-:Y:S04]  /*9140*/  STL [R1+0x6b8], R23 ;  /* 0x0006b81701007387 */ /* 0x0041e80000100800 */
[----:B------:R-:W-:Y:S04]  /*9150*/  STL [R1+0x26c], R0 ;  /* 0x00026c0001007387 */ /* 0x000fe80000100800 */
        /* <DEDUP_REMOVED lines=31> */
[----:B--2---:R-:W-:-:S05]  /*9350*/  IMAD R23, R23, c[0x0][0x190], RZ ;  /* 0x0000640017177a24 */ /* 0x004fca00078e02ff */
[----:B------:R0:W-:Y:S04]  /*9360*/  STL [R1+0x274], R23 ;  /* 0x0002741701007387 */ /* 0x0001e80000100800 */
[----:B0-----:R-:W2:Y:S02]  /*9370*/  LDL.LU R23, [R1+0x6bc] ;  /* 0x0006bc0001177983 */ /* 0x001ea40000300800 */
[----:B--2---:R-:W-:-:S05]  /*9380*/  IMAD R23, R23, c[0x0][0x190], RZ ;  /* 0x0000640017177a24 */ /* 0x004fca00078e02ff */
[----:B------:R0:W-:Y:S04]  /*9390*/  STL [R1+0x2ac], R23 ;  /* 0x0002ac1701007387 */ /* 0x0001e80000100800 */
[----:B0-----:R-:W2:Y:S01]  /*93a0*/  LDL.LU R23, [R1+0x6b8] ;  /* 0x0006b80001177983 */ /* 0x001ea20000300800 */
[----:B---3--:R-:W-:Y:S02]  /*93b0*/  IMAD R2, R2, c[0x0][0x190], RZ ;  /* 0x0000640002027a24 */ /* 0x008fe400078e02ff */
[----:B------:R-:W-:Y:S02]  /*93c0*/  IMAD R0, R0, c[0x0][0x190], RZ ;  /* 0x0000640000007a24 */ /* 0x000fe400078e02ff */
[----:B--2---:R-:W-:-:S05]  /*93d0*/  IMAD R23, R23, c[0x0][0x190], RZ ;  /* 0x0000640017177a24 */ /* 0x004fca00078e02ff */
[----:B------:R0:W-:Y:S02]  /*93e0*/  STL [R1+0x2a8], R23 ;  /* 0x0002a81701007387 */ /* 0x0001e40000100800 */
[----:B0-----:R-:W-:Y:S02]  /*93f0*/  IMAD R23, R3, c[0x0][0x190], RZ ;  /* 0x0000640003177a24 */ /* 0x001fe400078e02ff */
[----:B----4-:R-:W-:-:S03]  /*9400*/  IMAD R3, R4, c[0x0][0x190], RZ ;  /* 0x0000640004037a24 */ /* 0x010fc600078e02ff */
[----:B------:R-:W-:Y:S04]  /*9410*/  STL [R1+0x2a4], R23 ;  /* 0x0002a41701007387 */ /* 0x000fe80000100800 */
        /* <DEDUP_REMOVED lines=10> */
[----:B------:R2:W-:Y:S01]  /*94c0*/  STL [R1+0x2b4], R3 ;  /* 0x0002b40301007387 */ /* 0x0005e20000100800 */
[----:B0-----:R-:W-:Y:S02]  /*94d0*/  IMAD R2, R18, c[0x0][0x190], RZ ;  /* 0x0000640012027a24 */ /* 0x001fe400078e02ff */
[----:B-1----:R-:W-:-:S03]  /*94e0*/  IMAD R0, R5, c[0x0][0x190], RZ ;  /* 0x0000640005007a24 */ /* 0x002fc600078e02ff */
[----:B------:R0:W-:Y:S01]  /*94f0*/  STL [R1+0x2b8], R2 ;  /* 0x0002b80201007387 */ /* 0x0001e20000100800 */
[----:B--2---:R-:W-:-:S03]  /*9500*/  IMAD R3, R13, c[0x0][0x190], RZ ;  /* 0x000064000d037a24 */ /* 0x004fc600078e02ff */
        /* <DEDUP_REMOVED lines=75> */
[----:B----4-:R-:W-:Y:S02]  /*99c0*/  IMAD R4, R4, c[0x0][0x190], RZ ;  /* 0x0000640004047a24 */ /* 0x010fe400078e02ff */
[----:B--2---:R-:W-:-:S05]  /*99d0*/  IMAD R23, R23, c[0x0][0x190], RZ ;  /* 0x0000640017177a24 */ /* 0x004fca00078e02ff */
[----:B------:R3:W-:Y:S02]  /*99e0*/  STL [R1+0x200], R23 ;  /* 0x0002001701007387 */ /* 0x0007e40000100800 */
[----:B---3--:R-:W-:Y:S02]  /*99f0*/  IMAD R23, R3, c[0x0][0x190], RZ ;  /* 0x0000640003177a24 */ /* 0x008fe400078e02ff */
[----:B------:R-:W-:Y:S02]  /*9a00*/  IMAD R3, R2, c[0x0][0x190], RZ ;  /* 0x0000640002037a24 */ /* 0x000fe400078e02ff */
[----:B------:R-:W-:Y:S01]  /*9a10*/  IMAD R2, R0, c[0x0][0x190], RZ ;  /* 0x0000640000027a24 */ /* 0x000fe200078e02ff */
[----:B------:R-:W-:Y:S01]  /*9a20*/  STL [R1+0x1fc], R23 ;  /* 0x0001fc1701007387 */ /* 0x000fe20000100800 */
[----:B------:R-:W-:-:S03]  /*9a30*/  IMAD R0, R21, c[0x0][0x190], RZ ;  /* 0x0000640015007a24 */ /* 0x000fc600078e02ff */
        /* <DEDUP_REMOVED lines=44> */
[----:B------:R-:W-:Y:S01]  /*9d00*/  STL [R1+0x360], R2 ;  /* 0x0003600201007387 */ /* 0x000fe20000100800 */
[----:B--2---:R-:W-:-:S03]  /*9d10*/  IMAD R3, R28, c[0x0][0x190], RZ ;  /* 0x000064001c037a24 */ /* 0x004fc600078e02ff */
[----:B------:R0:W-:Y:S04]  /*9d20*/  STL [R1+0x364], R0 ;  /* 0x0003640001007387 */ /* 0x0001e80000100800 */
[----:B0-----:R-:W2:Y:S04]  /*9d30*/  LDL.LU R0, [R1+0x18c] ;  /* 0x00018c0001007983 */ /* 0x001ea80000300800 */
[----:B------:R-:W-:Y:S04]  /*9d40*/  STL [R1+0x368], R3 ;  /* 0x0003680301007387 */ /* 0x000fe80000100800 */
[----:B------:R-:W3:Y:S01]  /*9d50*/  LDL.LU R23, [R1+0x184] ;  /* 0x0001840001177983 */ /* 0x000ee20000300800 */
[----:B------:R-:W-:-:S05]  /*9d60*/  IMAD R2, R29, c[0x0][0x190], RZ ;  /* 0x000064001d027a24 */ /* 0x000fca00078e02ff */
[----:B------:R-:W-:Y:S04]  /*9d70*/  STL [R1+0x36c], R2 ;  /* 0x00036c0201007387 */ /* 0x000fe80000100800 */
[----:B---3--:R0:W-:Y:S04]  /*9d80*/  STL [R1+0x6ac], R23 ;  /* 0x0006ac1701007387 */ /* 0x0081e80000100800 */
[----:B0-----:R-:W3:Y:S04]  /*9d90*/  LDL.LU R23, [R1+0x188] ;  /* 0x0001880001177983 */ /* 0x001ee80000300800 */
[----:B------:R-:W4:Y:S04]  /*9da0*/  LDL.LU R4, [R1+0x180] ;  /* 0x0001800001047983 */ /* 0x000f280000300800 */
        /* <DEDUP_REMOVED lines=17> */
[----:B------:R-:W4:Y:S01]  /*9ec0*/  LDL.LU R11, [R1+0x120] ;  /* 0x00012000010b7983 */ /* 0x000f220000300800 */
[----:B--2---:R-:W-:-:S03]  /*9ed0*/  IMAD R0, R0, c[0x0][0x190], RZ ;  /* 0x0000640000007a24 */ /* 0x004fc600078e02ff */
[----:B------:R-:W2:Y:S04]  /*9ee0*/  LDL.LU R9, [R1+0x2c] ;  /* 0x00002c0001097983 */ /* 0x000ea80000300800 */
[----:B------:R-:W2:Y:S04]  /*9ef0*/  LDL.LU R8, [R1+0x20] ;  /* 0x0000200001087983 */ /* 0x000ea80000300800 */
[----:B------:R-:W2:Y:S04]  /*9f00*/  LDL.LU R22, [R1+0x1c] ;  /* 0x00001c0001167983 */ /* 0x000ea80000300800 */
[----:B------:R-:W2:Y:S04]  /*9f10*/  LDL.LU R27, [R1+0x18] ;  /* 0x00001800011b7983 */ /* 0x000ea80000300800 */
[----:B------:R-:W2:Y:S04]  /*9f20*/  LDL.LU R28, [R1+0x14] ;  /* 0x00001400011c7983 */ /* 0x000ea80000300800 */
[----:B------:R-:W2:Y:S04]  /*9f30*/  LDL.LU R29, [R1+0xc] ;  /* 0x00000c00011d7983 */ /* 0x000ea80000300800 */
[----:B------:R-:W2:Y:S04]  /*9f40*/  LDL.LU R3, [R1+0x8] ;  /* 0x0000080001037983 */ /* 0x000ea80000300800 */
[----:B------:R-:W2:Y:S04]  /*9f50*/  LDL.LU R2, [R1+0x4] ;  /* 0x0000040001027983 */ /* 0x000ea80000300800 */
[----:B------:R0:W-:Y:S04]  /*9f60*/  STL [R1+0x370], R0 ;  /* 0x0003700001007387 */ /* 0x0001e80000100800 */
[----:B0-----:R-:W2:Y:S01]  /*9f70*/  LDL.LU R0, [R1] ;  /* 0x0000000001007983 */ /* 0x001ea20000300800 */
[----:B---3--:R-:W-:-:S05]  /*9f80*/  IMAD R23, R23, c[0x0][0x190], RZ ;  /* 0x0000640017177a24 */ /* 0x008fca00078e02ff */
[----:B------:R0:W-:Y:S04]  /*9f90*/  STL [R1+0x374], R23 ;  /* 0x0003741701007387 */ /* 0x0001e80000100800 */
[----:B0-----:R-:W3:Y:S01]  /*9fa0*/  LDL.LU R23, [R1+0x6ac] ;  /* 0x0006ac0001177983 */ /* 0x001ee20000300800 */
[----:B----4-:R-:W-:Y:S02]  /*9fb0*/  IMAD R4, R4, c[0x0][0x190], RZ ;  /* 0x0000640004047a24 */ /* 0x010fe400078e02ff */
[----:B------:R-:W-:Y:S02]  /*9fc0*/  IMAD R21, R21, c[0x0][0x190], RZ ;  /* 0x0000640015157a24 */ /* 0x000fe400078e02ff */
[----:B------:R-:W-:Y:S02]  /*9fd0*/  IMAD R24, R24, c[0x0][0x190], RZ ;  /* 0x0000640018187a24 */ /* 0x000fe400078e02ff */
[----:B------:R-:W-:-:S02]  /*9fe0*/  IMAD R25, R25, c[0x0][0x190], RZ ;  /* 0x0000640019197a24 */ /* 0x000fc400078e02ff */
[----:B------:R-:W-:Y:S02]  /*9ff0*/  IMAD R26, R26, c[0x0][0x190], RZ ;  /* 0x000064001a1a7a24 */ /* 0x000fe400078e02ff */
[----:B------:R-:W-:Y:S02]  /*a000*/  IMAD R18, R18, c[0x0][0x190], RZ ;  /* 0x0000640012127a24 */ /* 0x000fe400078e02ff */
[----:B------:R-:W-:Y:S02]  /*a010*/  IMAD R5, R5, c[0x0][0x190], RZ ;  /* 0x0000640005057a24 */ /* 0x000fe400078e02ff */
        /* <DEDUP_REMOVED lines=12> */
[----:B--2---:R-:W-:Y:S02]  /*a0e0*/  IMAD R9, R9, c[0x0][0x190], RZ ;  /* 0x0000640009097a24 */ /* 0x004fe400078e02ff */
[----:B------:R-:W-:Y:S02]  /*a0f0*/  IMAD R8, R8, c[0x0][0x190], RZ ;  /* 0x0000640008087a24 */ /* 0x000fe400078e02ff */
[----:B------:R-:W-:-:S02]  /*a100*/  IMAD R22, R22, c[0x0][0x190], RZ ;  /* 0x0000640016167a24 */ /* 0x000fc400078e02ff */
[----:B------:R-:W-:Y:S02]  /*a110*/  IMAD R27, R27, c[0x0][0x190], RZ ;  /* 0x000064001b1b7a24 */ /* 0x000fe400078e02ff */
[----:B------:R-:W-:Y:S02]  /*a120*/  IMAD R28, R28, c[0x0][0x190], RZ ;  /* 0x000064001c1c7a24 */ /* 0x000fe400078e02ff */
[----:B------:R-:W-:Y:S02]  /*a130*/  IMAD R29, R29, c[0x0][0x190], RZ ;  /* 0x000064001d1d7a24 */ /* 0x000fe400078e02ff */
[----:B---3--:R-:W-:-:S05]  /*a140*/  IMAD R23, R23, c[0x0][0x190], RZ ;  /* 0x0000640017177a24 */ /* 0x008fca00078e02ff */
        /* <DEDUP_REMOVED lines=27> */
[----:B0-----:R-:W4:Y:S04]  /*a300*/  LDL.LU R19, [R1+0x674] ;  /* 0x0006740001137983 */ /* 0x001f280000300800 */
        /* <DEDUP_REMOVED lines=23> */
[----:B0-----:R-:W4:Y:S01]  /*a480*/  LDL.LU R29, [R1+0x644] ;  /* 0x00064400011d7983 */ /* 0x001f220000300800 */
[----:B------:R-:W-:-:S05]  /*a490*/  IMAD R3, R3, c[0x0][0x190], RZ ;  /* 0x0000640003037a24 */ /* 0x000fca00078e02ff */
[----:B------:R0:W-:Y:S02]  /*a4a0*/  STL [R1+0x8], R3 ;  /* 0x0000080301007387 */ /* 0x0001e40000100800 */
[----:B0-----:R-:W-:Y:S02]  /*a4b0*/  IMAD R3, R2, c[0x0][0x190], RZ ;  /* 0x0000640002037a24 */ /* 0x001fe400078e02ff */
[----:B------:R-:W-:-:S03]  /*a4c0*/  IMAD R2, R0, c[0x0][0x190], RZ ;  /* 0x0000640000027a24 */ /* 0x000fc600078e02ff */
[----:B------:R0:W-:Y:S04]  /*a4d0*/  STL [R1+0x604], R3 ;  /* 0x0006040301007387 */ /* 0x0001e80000100800 */
[----:B0-----:R-:W4:Y:S04]  /*a4e0*/  LDL.LU R3, [R1+0x248] ;  /* 0x0002480001037983 */ /* 0x001f280000300800 */
[----:B------:R0:W-:Y:S04]  /*a4f0*/  STL [R1+0x600], R2 ;  /* 0x0006000201007387 */ /* 0x0001e80000100800 */
[----:B0-----:R-:W4:Y:S01]  /*a500*/  LDL.LU R2, [R1+0x24c] ;  /* 0x00024c0001027983 */ /* 0x001f220000300800 */
[----:B--2---:R-:W-:-:S02]  /*a510*/  IMAD R6, R6, c[0x0][0x190], RZ ;  /* 0x0000640006067a24 */ /* 0x004fc400078e02ff */
[----:B---3--:R-:W-:Y:S02]  /*a520*/  IMAD R20, R20, c[0x0][0x190], RZ ;  /* 0x0000640014147a24 */ /* 0x008fe400078e02ff */
[----:B----4-:R-:W-:Y:S02]  /*a530*/  IMAD R19, R19, c[0x0][0x190], RZ ;  /* 0x0000640013137a24 */ /* 0x010fe400078e02ff */
        /* <DEDUP_REMOVED lines=10> */
[----:B------:R-:W-:-:S05]  /*a5e0*/  IMAD R29, R29, c[0x0][0x190], RZ ;  /* 0x000064001d1d7a24 */ /* 0x000fca00078e02ff */
[----:B------:R0:W-:Y:S04]  /*a5f0*/  STL [R1+0x5fc], R29 ;  /* 0x0005fc1d01007387 */ /* 0x0001e80000100800 */
[----:B0-----:R-:W2:Y:S04]  /*a600*/  LDL.LU R29, [R1+0x28] ;  /* 0x00002800011d7983 */ /* 0x001ea80000300800 */
[----:B------:R0:W-:Y:S04]  /*a610*/  STL [R1+0x5f8], R28 ;  /* 0x0005f81c01007387 */ /* 0x0001e80000100800 */
[----:B0-----:R-:W3:Y:S04]  /*a620*/  LDL.LU R28, [R1+0x25c] ;  /* 0x00025c00011c7983 */ /* 0x001ee80000300800 */
[----:B------:R0:W-:Y:S04]  /*a630*/  STL [R1+0x5f4], R27 ;  /* 0x0005f41b01007387 */ /* 0x0001e80000100800 */
[----:B0-----:R-:W4:Y:S04]  /*a640*/  LDL.LU R27, [R1+0x24] ;  /* 0x00002400011b7983 */ /* 0x001f280000300800 */
[----:B------:R0:W-:Y:S04]  /*a650*/  STL [R1+0x5f0], R22 ;  /* 0x0005f01601007387 */ /* 0x0001e80000100800 */
[----:B0-----:R-:W2:Y:S01]  /*a660*/  LDL.LU R22, [R1+0x10] ;  /* 0x0000100001167983 */ /* 0x001ea20000300800 */
[----:B------:R-:W-:-:S05]  /*a670*/  IMAD R8, R8, c[0x0][0x190], RZ ;  /* 0x0000640008087a24 */ /* 0x000fca00078e02ff */
[----:B------:R-:W-:Y:S04]  /*a680*/  STL [R1+0x5ec], R8 ;  /* 0x0005ec0801007387 */ /* 0x000fe80000100800 */
[----:B------:R-:W-:Y:S04]  /*a690*/  STL [R1+0x608], R9 ;  /* 0x0006080901007387 */ /* 0x000fe80000100800 */
[----:B------:R-:W-:Y:S04]  /*a6a0*/  STL [R1+0x60c], R11 ;  /* 0x00060c0b01007387 */ /* 0x000fe80000100800 */
[----:B------:R-:W-:Y:S04]  /*a6b0*/  STL [R1+0x610], R12 ;  /* 0x0006100c01007387 */ /* 0x000fe80000100800 */
[----:B------:R-:W-:Y:S04]  /*a6c0*/  STL [R1+0x614], R14 ;  /* 0x0006140e01007387 */ /* 0x000fe80000100800 */
        /* <DEDUP_REMOVED lines=12> */
[----:B------:R-:W-:-:S02]  /*a790*/  IMAD R7, R7, c[0x0][0x190], RZ ;  /* 0x0000640007077a24 */ /* 0x000fc400078e02ff */
[----:B------:R-:W-:Y:S02]  /*a7a0*/  IMAD R10, R10, c[0x0][0x190], RZ ;  /* 0x000064000a0a7a24 */ /* 0x000fe400078e02ff */
[----:B------:R-:W-:Y:S02]  /*a7b0*/  IMAD R13, R13, c[0x0][0x190], RZ ;  /* 0x000064000d0d7a24 */ /* 0x000fe400078e02ff */
[----:B------:R-:W-:Y:S01]  /*a7c0*/  IMAD R0, R5, c[0x0][0x190], RZ ;  /* 0x0000640005007a24 */ /* 0x000fe200078e02ff */
[----:B------:R0:W-:Y:S01]  /*a7d0*/  STL [R1+0x630], R7 ;  /* 0x0006300701007387 */ /* 0x0001e20000100800 */
[----:B------:R-:W-:-:S03]  /*a7e0*/  IMAD R18, R18, c[0x0][0x190], RZ ;  /* 0x0000640012127a24 */ /* 0x000fc600078e02ff */
[----:B------:R-:W-:Y:S04]  /*a7f0*/  STL [R1+0x634], R10 ;  /* 0x0006340a01007387 */ /* 0x000fe80000100800 */
[----:B------:R-:W-:Y:S04]  /*a800*/  STL [R1+0x638], R13 ;  /* 0x0006380d01007387 */ /* 0x000fe80000100800 */
[----:B------:R-:W-:Y:S04]  /*a810*/  STL [R1+0x63c], R0 ;  /* 0x00063c0001007387 */ /* 0x000fe80000100800 */
[----:B------:R-:W-:Y:S04]  /*a820*/  STL [R1+0x640], R18 ;  /* 0x0006401201007387 */ /* 0x000fe80000100800 */
[----:B------:R-:W3:Y:S01]  /*a830*/  LDL.LU R14, [R1+0x2a4] ;  /* 0x0002a400010e7983 */ /* 0x000ee20000300800 */
[----:B0-----:R-:W-:-:S05]  /*a840*/  LEA R7, P3, R23, c[0x0][0x168], 0x1 ;  /* 0x00005a0017077a11 */ /* 0x001fca00078608ff */
[----:B------:R4:W-:Y:S04]  /*a850*/  STL [R1+0x538], R7 ;  /* 0x0005380701007387 */ /* 0x0009e80000100800 */
[----:B------:R-:W3:Y:S01]  /*a860*/  LDL.LU R12, [R1+0x2a0] ;  /* 0x0002a000010c7983 */ /* 0x000ee20000300800 */
[----:B------:R-:W-:-:S05]  /*a870*/  IMAD R5, R4, c[0x0][0x184], RZ ;  /* 0x0000610004057a24 */ /* 0x000fca00078e02ff */
[----:B------:R-:W-:-:S04]  /*a880*/  LEA R4, P2, R5, c[0x0][0x160], 0x1 ;  /* 0x0000580005047a11 */ /* 0x000fc800078408ff */
[----:B------:R-:W-:Y:S02]  /*a890*/  LEA.HI.X.SX32 R5, R5, c[0x0][0x164], 0x1, P2 ;  /* 0x0000590005057a11 */ /* 0x000fe400010f0eff */
[----:B----4-:R-:W-:Y:S02]  /*a8a0*/  LEA R7, P5, R27, c[0x0][0x168], 0x1 ;  /* 0x00005a001b077a11 */ /* 0x010fe400078a08ff */
[----:B--2---:R-:W-:-:S05]  /*a8b0*/  LEA R0, P4, R22, c[0x0][0x168], 0x1 ;  /* 0x00005a0016007a11 */ /* 0x004fca00078808ff */
[----:B------:R0:W-:Y:S04]  /*a8c0*/  STL [R1+0x434], R0 ;  /* 0x0004340001007387 */ /* 0x0001e80000100800 */
[----:B------:R1:W-:Y:S04]  /*a8d0*/  STL [R1+0x53c], R7 ;  /* 0x00053c0701007387 */ /* 0x0003e80000100800 */
[----:B------:R-:W2:Y:S01]  /*a8e0*/  LDL.LU R11, [R1+0x29c] ;  /* 0x00029c00010b7983 */ /* 0x000ea20000300800 */
[----:B0-----:R-:W-:Y:S02]  /*a8f0*/  LEA R0, P6, R29, c[0x0][0x168], 0x1 ;  /* 0x00005a001d007a11 */ /* 0x001fe400078c08ff */
[----:B-1----:R-:W-:-:S03]  /*a900*/  LEA R7, P0, R3, c[0x0][0x168], 0x1 ;  /* 0x00005a0003077a11 */ /* 0x002fc600078008ff */
[----:B------:R0:W-:Y:S04]  /*a910*/  STL [R1+0x438], R0 ;  /* 0x0004380001007387 */ /* 0x0001e80000100800 */
[----:B------:R1:W-:Y:S04]  /*a920*/  STL [R1+0x540], R7 ;  /* 0x0005400701007387 */ /* 0x0003e80000100800 */
[----:B------:R-:W4:Y:S01]  /*a930*/  LDL.LU R9, [R1+0x298] ;  /* 0x0002980001097983 */ /* 0x000f220000300800 */
[----:B0-----:R-:W-:-:S05]  /*a940*/  LEA R0, P1, R2, c[0x0][0x168], 0x1 ;  /* 0x00005a0002007a11 */ /* 0x001fca00078208ff */
[----:B------:R3:W-:Y:S04]  /*a950*/  STL [R1+0x43c], R0 ;  /* 0x00043c0001007387 */ /* 0x0007e80000100800 */
[----:B------:R-:W4:Y:S01]  /*a960*/  LDL.LU R8, [R1+0x294] ;  /* 0x0002940001087983 */ /* 0x000f220000300800 */
[----:B-1----:R-:W-:Y:S02]  /*a970*/  LEA.HI.X.SX32 R7, R23, c[0x0][0x16c], 0x1, P3 ;  /* 0x00005b0017077a11 */ /* 0x002fe400018f0eff */
[----:B---3--:R-:W-:-:S05]  /*a980*/  LEA R0, P2, R6, c[0x0][0x168], 0x1 ;  /* 0x00005a0006007a11 */ /* 0x008fca00078408ff */
[----:B------:R0:W-:Y:S04]  /*a990*/  STL [R1+0x440], R0 ;  /* 0x0004400001007387 */ /* 0x0001e80000100800 */
[----:B------:R1:W-:Y:S01]  /*a9a0*/  STL [R1+0x240], R7 ;  /* 0x0002400701007387 */ /* 0x0003e20000100800 */
[----:B0-----:R-:W-:Y:S02]  /*a9b0*/  LEA R0, P3, R28, c[0x0][0x168], 0x1 ;  /* 0x00005a001c007a11 */ /* 0x001fe400078608ff */
[----:B-1----:R-:W-:Y:S02]  /*a9c0*/  LEA.HI.X.SX32 R7, R22, c[0x0][0x16c], 0x1, P4 ;  /* 0x00005b0016077a11 */ /* 0x002fe400020f0eff */
[----:B------:R-:W3:Y:S04]  /*a9d0*/  LDL.LU R22, [R1+0x2b0] ;  /* 0x0002b00001167983 */ /* 0x000ee80000300800 */
[----:B------:R0:W-:Y:S04]  /*a9e0*/  STL [R1+0x250], R0 ;  /* 0x0002500001007387 */ /* 0x0001e80000100800 */
[----:B------:R1:W-:Y:S01]  /*a9f0*/  STL [R1+0x144], R7 ;  /* 0x0001440701007387 */ /* 0x0003e20000100800 */
[----:B0-----:R-:W-:-:S02]  /*aa00*/  LEA R0, P4, R20, c[0x0][0x168], 0x1 ;  /* 0x00005a0014007a11 */ /* 0x001fc400078808ff */
[----:B-1----:R-:W-:Y:S02]  /*aa10*/  LEA.HI.X.SX32 R7, R27, c[0x0][0x16c], 0x1, P5 ;  /* 0x00005b001b077a11 */ /* 0x002fe400028f0eff */
[----:B------:R-:W3:Y:S04]  /*aa20*/  LDL.LU R27, [R1+0x28c] ;  /* 0x00028c00011b7983 */ /* 0x000ee80000300800 */
[----:B------:R-:W-:Y:S04]  /*aa30*/  STL [R1+0x444], R0 ;  /* 0x0004440001007387 */ /* 0x000fe80000100800 */
[----:B------:R0:W-:Y:S02]  /*aa40*/  STL [R1+0x244], R7 ;  /* 0x0002440701007387 */ /* 0x0001e40000100800 */
[----:B0-----:R-:W-:-:S02]  /*aa50*/  LEA.HI.X.SX32 R7, R29, c[0x0][0x16c], 0x1, P6 ;  /* 0x00005b001d077a11 */ /* 0x001fc400030f0eff */
[----:B------:R-:W3:Y:S01]  /*aa60*/  LDL.LU R29, [R1+0x2b4] ;  /* 0x0002b400011d7983 */ /* 0x000ee20000300800 */
[----:B------:R-:W-:-:S05]  /*aa70*/  LEA R0, P5, R19, c[0x0][0x168], 0x1 ;  /* 0x00005a0013007a11 */ /* 0x000fca00078a08ff */
[----:B------:R-:W-:Y:S04]  /*aa80*/  STL [R1+0x258], R0 ;  /* 0x0002580001007387 */ /* 0x000fe80000100800 */
[----:B------:R0:W-:Y:S02]  /*aa90*/  STL [R1+0x148], R7 ;  /* 0x0001480701007387 */ /* 0x0001e40000100800 */
[----:B0-----:R-:W-:Y:S02]  /*aaa0*/  LEA.HI.X.SX32 R7, R3, c[0x0][0x16c], 0x1, P0 ;  /* 0x00005b0003077a11 */ /* 0x001fe400000f0eff */
        /* <DEDUP_REMOVED lines=12> */
[----:B------:R0:W-:Y:S04]  /*ab70*/  STL [R1+0x44c], R0 ;  /* 0x00044c0001007387 */ /* 0x0001e80000100800 */
[----:B------:R1:W-:Y:S01]  /*ab80*/  STL [R1+0x24c], R7 ;  /* 0x00024c0701007387 */ /* 0x0003e20000100800 */
[----:B0-----:R-:W-:Y:S02]  /*ab90*/  LEA R0, P2, R14, c[0x0][0x168], 0x1 ;  /* 0x00005a000e007a11 */ /* 0x001fe400078408ff */
        /* <DEDUP_REMOVED lines=11> */
[----:B--2---:R-:W-:-:S05]  /*ac50*/  LEA R0, P4, R11, c[0x0][0x168], 0x1 ;  /* 0x00005a000b007a11 */ /* 0x004fca00078808ff */
[----:B------:R4:W-:Y:S04]  /*ac60*/  STL [R1+0x270], R0 ;  /* 0x0002700001007387 */ /* 0x0009e80000100800 */
[----:B------:R0:W-:Y:S01]  /*ac70*/  STL [R1+0x154], R7 ;  /* 0x0001540701007387 */ /* 0x0001e20000100800 */
[----:B----4-:R-:W-:Y:S02]  /*ac80*/  LEA R0, P5, R9, c[0x0][0x168], 0x1 ;  /* 0x00005a0009007a11 */ /* 0x010fe400078a08ff */
[----:B0-----:R-:W-:Y:S02]  /*ac90*/  LEA.HI.X.SX32 R7, R17, c[0x0][0x16c], 0x1, P6 ;  /* 0x00005b0011077a11 */ /* 0x001fe400030f0eff */
[----:B------:R-:W2:Y:S04]  /*aca0*/  LDL.LU R17, [R1+0x2d0] ;  /* 0x0002d00001117983 */ /* 0x000ea80000300800 */
[----:B------:R0:W-:Y:S04]  /*acb0*/  STL [R1+0x454], R0 ;  /* 0x0004540001007387 */ /* 0x0001e80000100800 */
[----:B------:R1:W-:Y:S01]  /*acc0*/  STL [R1+0x25c], R7 ;  /* 0x00025c0701007387 */ /* 0x0003e20000100800 */
[----:B0-----:R-:W-:-:S02]  /*acd0*/  LEA R0, P6, R8, c[0x0][0x168], 0x1 ;  /* 0x00005a0008007a11 */ /* 0x001fc400078c08ff */
[----:B-1----:R-:W-:Y:S02]  /*ace0*/  LEA.HI.X.SX32 R7, R16, c[0x0][0x16c], 0x1, P0 ;  /* 0x00005b0010077a11 */ /* 0x002fe400000f0eff */
[----:B------:R-:W4:Y:S04]  /*acf0*/  LDL.LU R16, [R1+0x23c] ;  /* 0x00023c0001107983 */ /* 0x000f280000300800 */
[----:B------:R-:W-:Y:S04]  /*ad00*/  STL [R1+0x278], R0 ;  /* 0x0002780001007387 */ /* 0x000fe80000100800 */
[----:B------:R0:W-:Y:S02]  /*ad10*/  STL [R1+0x158], R7 ;  /* 0x0001580701007387 */ /* 0x0001e40000100800 */
[----:B0-----:R-:W-:-:S02]  /*ad20*/  LEA.HI.X.SX32 R7, R15, c[0x0][0x16c], 0x1, P1 ;  /* 0x00005b000f077a11 */ /* 0x001fc400008f0eff */
[----:B------:R-:W4:Y:S01]  /*ad30*/  LDL.LU R15, [R1+0x238] ;  /* 0x00023800010f7983 */ /* 0x000f220000300800 */
[----:B---3--:R-:W-:-:S05]  /*ad40*/  LEA R0, P0, R22, c[0x0][0x168], 0x1 ;  /* 0x00005a0016007a11 */ /* 0x008fca00078008ff */
        /* <DEDUP_REMOVED lines=45> */
[----:B------:R-:W-:Y:S04]  /*b020*/  STL [R1+0x2a0], R0 ;  /* 0x0002a00001007387 */ /* 0x000fe80000100800 */
[----:B------:R0:W-:Y:S01]  /*b030*/  STL [R1+0x16c], R7 ;  /* 0x00016c0701007387 */ /* 0x0001e20000100800 */
[----:B------:R-:W-:Y:S02]  /*b040*/  LEA.HI.X.SX32 R6, R6, c[0x0][0x16c], 0x1, P5 ;  /* 0x00005b0006067a11 */ /* 0x000fe400028f0eff */
[----:B0-----:R-:W-:Y:S02]  /*b050*/  LEA.HI.X.SX32 R7, R2, c[0x0][0x16c], 0x1, P4 ;  /* 0x00005b0002077a11 */ /* 0x001fe400020f0eff */
[----:B----4-:R-:W-:Y:S01]  /*b060*/  LEA R0, P3, R16, c[0x0][0x168], 0x1 ;  /* 0x00005a0010007a11 */ /* 0x010fe200078608ff */
[----:B------:R-:W2:Y:S04]  /*b070*/  LDL.LU R2, [R1+0x210] ;  /* 0x0002100001027983 */ /* 0x000ea80000300800 */
[----:B------:R-:W-:Y:S04]  /*b080*/  STL [R1+0x46c], R0 ;  /* 0x00046c0001007387 */ /* 0x000fe80000100800 */
[----:B------:R0:W-:Y:S04]  /*b090*/  STL [R1+0x28c], R7 ;  /* 0x00028c0701007387 */ /* 0x0001e80000100800 */
[----:B0-----:R-:W4:Y:S01]  /*b0a0*/  LDL.LU R7, [R1+0x20c] ;  /* 0x00020c0001077983 */ /* 0x001f220000300800 */
[----:B------:R-:W-:-:S05]  /*b0b0*/  LEA R0, P4, R15, c[0x0][0x168], 0x1 ;  /* 0x00005a000f007a11 */ /* 0x000fca00078808ff */
[----:B------:R-:W-:Y:S04]  /*b0c0*/  STL [R1+0x2a8], R0 ;  /* 0x0002a80001007387 */ /* 0x000fe80000100800 */
[----:B------:R0:W-:Y:S02]  /*b0d0*/  STL [R1+0x170], R6 ;  /* 0x0001700601007387 */ /* 0x0001e40000100800 */
[----:B0-----:R-:W-:Y:S02]  /*b0e0*/  LEA.HI.X.SX32 R6, R28, c[0x0][0x16c], 0x1, P6 ;  /* 0x00005b001c067a11 */ /* 0x001fe400030f0eff */
[----:B------:R-:W4:Y:S01]  /*b0f0*/  LDL.LU R28, [R1+0x208] ;  /* 0x00020800011c7983 */ /* 0x000f220000300800 */
[----:B------:R-:W-:Y:S02]  /*b100*/  LEA.HI.X.SX32 R10, R20, c[0x0][0x16c], 0x1, P0 ;  /* 0x00005b00140a7a11 */ /* 0x000fe400000f0eff */
[----:B---3--:R-:W-:-:S05]  /*b110*/  LEA R0, P5, R14, c[0x0][0x168], 0x1 ;  /* 0x00005a000e007a11 */ /* 0x008fca00078a08ff */
[----:B------:R-:W-:Y:S04]  /*b120*/  STL [R1+0x470], R0 ;  /* 0x0004700001007387 */ /* 0x000fe80000100800 */
[----:B------:R0:W-:Y:S04]  /*b130*/  STL [R1+0x294], R6 ;  /* 0x0002940601007387 */ /* 0x0001e80000100800 */
[----:B0-----:R-:W3:Y:S01]  /*b140*/  LDL.LU R6, [R1+0x204] ;  /* 0x0002040001067983 */ /* 0x001ee20000300800 */
[----:B------:R-:W-:-:S05]  /*b150*/  LEA R0, P6, R12, c[0x0][0x168], 0x1 ;  /* 0x00005a000c007a11 */ /* 0x000fca00078c08ff */
[----:B------:R-:W-:Y:S04]  /*b160*/  STL [R1+0x2b0], R0 ;  /* 0x0002b00001007387 */ /* 0x000fe80000100800 */
[----:B------:R0:W-:Y:S04]  /*b170*/  STL [R1+0x174], R10 ;  /* 0x0001740a01007387 */ /* 0x0001e80000100800 */
[----:B------:R-:W3:Y:S01]  /*b180*/  LDL.LU R20, [R1+0x200] ;  /* 0x0002000001147983 */ /* 0x000ee20000300800 */
[----:B0-----:R-:W-:Y:S02]  /*b190*/  LEA.HI.X.SX32 R10, R19, c[0x0][0x16c], 0x1, P1 ;  /* 0x00005b00130a7a11 */ /* 0x001fe400008f0eff */
        /* <DEDUP_REMOVED lines=34> */
[----:B------:R-:W-:Y:S02]  /*b3c0*/  LEA.HI.X.SX32 R9, R9, c[0x0][0x16c], 0x1, P1 ;  /* 0x00005b0009097a11 */ /* 0x000fe400008f0eff */
[----:B------:R-:W-:-:S02]  /*b3d0*/  LEA.HI.X.SX32 R8, R8, c[0x0][0x16c], 0x1, P2 ;  /* 0x00005b0008087a11 */ /* 0x000fc400010f0eff */
[----:B0-----:R-:W-:Y:S02]  /*b3e0*/  LEA.HI.X.SX32 R10, R22, c[0x0][0x16c], 0x1, P3 ;  /* 0x00005b00160a7a11 */ /* 0x001fe400018f0eff */
[----:B--2---:R-:W-:-:S05]  /*b3f0*/  LEA R0, P0, R2, c[0x0][0x168], 0x1 ;  /* 0x00005a0002007a11 */ /* 0x004fca00078008ff */
[----:B------:R4:W-:Y:S04]  /*b400*/  STL [R1+0x2d0], R0 ;  /* 0x0002d00001007387 */ /* 0x0009e80000100800 */
[----:B------:R0:W-:Y:S01]  /*b410*/  STL [R1+0x184], R9 ;  /* 0x0001840901007387 */ /* 0x0001e20000100800 */
[----:B----4-:R-:W-:-:S03]  /*b420*/  LEA R0, P1, R7, c[0x0][0x168], 0x1 ;  /* 0x00005a0007007a11 */ /* 0x010fc600078208ff */
[----:B0-----:R-:W2:Y:S04]  /*b430*/  LDL.LU R9, [R1+0x1e0] ;  /* 0x0001e00001097983 */ /* 0x001ea80000300800 */
[----:B------:R-:W-:Y:S04]  /*b440*/  STL [R1+0x484], R0 ;  /* 0x0004840001007387 */ /* 0x000fe80000100800 */
[----:B------:R0:W-:Y:S04]  /*b450*/  STL [R1+0x2bc], R8 ;  /* 0x0002bc0801007387 */ /* 0x0001e80000100800 */
[----:B0-----:R-:W4:Y:S01]  /*b460*/  LDL.LU R8, [R1+0x1dc] ;  /* 0x0001dc0001087983 */ /* 0x001f220000300800 */
[----:B------:R-:W-:-:S05]  /*b470*/  LEA R0, P2, R28, c[0x0][0x168], 0x1 ;  /* 0x00005a001c007a11 */ /* 0x000fca00078408ff */
[----:B------:R-:W-:Y:S04]  /*b480*/  STL [R1+0x2d8], R0 ;  /* 0x0002d80001007387 */ /* 0x000fe80000100800 */
[----:B------:R0:W-:Y:S04]  /*b490*/  STL [R1+0x188], R10 ;  /* 0x0001880a01007387 */ /* 0x0001e80000100800 */
[----:B------:R-:W4:Y:S01]  /*b4a0*/  LDL.LU R22, [R1+0x1d8] ;  /* 0x0001d80001167983 */ /* 0x000f220000300800 */
[----:B0-----:R-:W-:Y:S02]  /*b4b0*/  LEA.HI.X.SX32 R10, R27, c[0x0][0x16c], 0x1, P4 ;  /* 0x00005b001b0a7a11 */ /* 0x001fe400020f0eff */
[----:B---3--:R-:W-:-:S05]  /*b4c0*/  LEA R0, P3, R6, c[0x0][0x168], 0x1 ;  /* 0x00005a0006007a11 */ /* 0x008fca00078608ff */
[----:B------:R0:W-:Y:S04]  /*b4d0*/  STL [R1+0x488], R0 ;  /* 0x0004880001007387 */ /* 0x0001e80000100800 */
[----:B------:R-:W3:Y:S04]  /*b4e0*/  LDL.LU R27, [R1+0x1d4] ;  /* 0x0001d400011b7983 */ /* 0x000ee80000300800 */
[----:B------:R1:W-:Y:S01]  /*b4f0*/  STL [R1+0x2c4], R10 ;  /* 0x0002c40a01007387 */ /* 0x0003e20000100800 */
[----:B0-----:R-:W-:-:S05]  /*b500*/  LEA R0, P4, R20, c[0x0][0x168], 0x1 ;  /* 0x00005a0014007a11 */ /* 0x001fca00078808ff */
[----:B------:R0:W-:Y:S01]  /*b510*/  STL [R1+0x2e0], R0 ;  /* 0x0002e00001007387 */ /* 0x0001e20000100800 */
[----:B-1----:R-:W-:-:S03]  /*b520*/  LEA.HI.X.SX32 R10, R29, c[0x0][0x16c], 0x1, P5 ;  /* 0x00005b001d0a7a11 */ /* 0x002fc600028f0eff */
[----:B------:R-:W3:Y:S04]  /*b530*/  LDL.LU R29, [R1+0x1d0] ;  /* 0x0001d000011d7983 */ /* 0x000ee80000300800 */
[----:B------:R1:W-:Y:S01]  /*b540*/  STL [R1+0x18c], R10 ;  /* 0x00018c0a01007387 */ /* 0x0003e20000100800 */
[----:B0-----:R-:W-:Y:S02]  /*b550*/  LEA R0, P5, R19, c[0x0][0x168], 0x1 ;  /* 0x00005a0013007a11 */ /* 0x001fe400078a08ff */
[----:B-1----:R-:W-:-:S03]  /*b560*/  LEA.HI.X.SX32 R10, R3, c[0x0][0x16c], 0x1, P6 ;  /* 0x00005b00030a7a11 */ /* 0x002fc600030f0eff */
[----:B------:R0:W-:Y:S04]  /*b570*/  STL [R1+0x48c], R0 ;  /* 0x00048c0001007387 */ /* 0x0001e80000100800 */
        /* <DEDUP_REMOVED lines=10> */
[----:B------:R1:W-:Y:S01]  /*b620*/  STL [R1+0x2d4], R10 ;  /* 0x0002d40a01007387 */ /* 0x0003e20000100800 */
[----:B0-----:R-:W-:-:S03]  /*b630*/  LEA.HI.X.SX32 R0, R28, c[0x0][0x16c], 0x1, P2 ;  /* 0x00005b001c007a11 */ /* 0x001fc600010f0eff */
[----:B------:R-:W3:Y:S01]  /*b640*/  LDL.LU R28, [R1+0x1c4] ;  /* 0x0001c400011c7983 */ /* 0x000ee20000300800 */
[----:B------:R-:W-:-:S05]  /*b650*/  LEA R7, P1, R15, c[0x0][0x168], 0x1 ;  /* 0x00005a000f077a11 */ /* 0x000fca00078208ff */
[----:B------:R-:W-:Y:S04]  /*b660*/  STL [R1+0x2f0], R7 ;  /* 0x0002f00701007387 */ /* 0x000fe80000100800 */
[----:B------:R0:W-:Y:S04]  /*b670*/  STL [R1+0x194], R0 ;  /* 0x0001940001007387 */ /* 0x0001e80000100800 */
[----:B-1----:R-:W3:Y:S01]  /*b680*/  LDL.LU R10, [R1+0x1c0] ;  /* 0x0001c000010a7983 */ /* 0x002ee20000300800 */
[----:B0-----:R-:W-:Y:S02]  /*b690*/  LEA.HI.X.SX32 R0, R6, c[0x0][0x16c], 0x1, P3 ;  /* 0x00005b0006007a11 */ /* 0x001fe400018f0eff */
[----:B------:R-:W-:-:S05]  /*b6a0*/  LEA R7, P2, R14, c[0x0][0x168], 0x1 ;  /* 0x00005a000e077a11 */ /* 0x000fca00078408ff */
[----:B------:R0:W-:Y:S04]  /*b6b0*/  STL [R1+0x494], R7 ;  /* 0x0004940701007387 */ /* 0x0001e80000100800 */
[----:B------:R1:W-:Y:S04]  /*b6c0*/  STL [R1+0x2dc], R0 ;  /* 0x0002dc0001007387 */ /* 0x0003e80000100800 */
[----:B0-----:R-:W3:Y:S01]  /*b6d0*/  LDL.LU R7, [R1+0x1bc] ;  /* 0x0001bc0001077983 */ /* 0x001ee20000300800 */
[----:B-1----:R-:W-:Y:S02]  /*b6e0*/  LEA.HI.X.SX32 R0, R20, c[0x0][0x16c], 0x1, P4 ;  /* 0x00005b0014007a11 */ /* 0x002fe400020f0eff */
[----:B------:R-:W-:-:S05]  /*b6f0*/  LEA R6, P3, R12, c[0x0][0x168], 0x1 ;  /* 0x00005a000c067a11 */ /* 0x000fca00078608ff */
[----:B------:R0:W-:Y:S04]  /*b700*/  STL [R1+0x2f8], R6 ;  /* 0x0002f80601007387 */ /* 0x0001e80000100800 */
[----:B------:R1:W-:Y:S04]  /*b710*/  STL [R1+0x198], R0 ;  /* 0x0001980001007387 */ /* 0x0003e80000100800 */
[----:B0-----:R-:W3:Y:S01]  /*b720*/  LDL.LU R6, [R1+0x32c] ;  /* 0x00032c0001067983 */ /* 0x001ee20000300800 */
[----:B-1----:R-:W-:Y:S02]  /*b730*/  LEA.HI.X.SX32 R0, R19, c[0x0][0x16c], 0x1, P5 ;  /* 0x00005b0013007a11 */ /* 0x002fe400028f0eff */
[----:B------:R-:W-:-:S05]  /*b740*/  LEA R13, P4, R11, c[0x0][0x168], 0x1 ;  /* 0x00005a000b0d7a11 */ /* 0x000fca00078808ff */
[----:B------:R-:W-:Y:S04]  /*b750*/  STL [R1+0x498], R13 ;  /* 0x0004980d01007387 */ /* 0x000fe80000100800 */
[----:B------:R0:W-:Y:S04]  /*b760*/  STL [R1+0x2e4], R0 ;  /* 0x0002e40001007387 */ /* 0x0001e80000100800 */
[----:B------:R-:W3:Y:S01]  /*b770*/  LDL.LU R20, [R1+0x334] ;  /* 0x0003340001147983 */ /* 0x000ee20000300800 */
[----:B0-----:R-:W-:Y:S02]  /*b780*/  LEA.HI.X.SX32 R0, R17, c[0x0][0x16c], 0x1, P6 ;  /* 0x00005b0011007a11 */ /* 0x001fe400030f0eff */
[----:B--2---:R-:W-:-:S05]  /*b790*/  LEA R13, P5, R9, c[0x0][0x168], 0x1 ;  /* 0x00005a00090d7a11 */ /* 0x004fca00078a08ff */
[----:B------:R0:W-:Y:S04]  /*b7a0*/  STL [R1+0x300], R13 ;  /* 0x0003000d01007387 */ /* 0x0001e80000100800 */
[----:B------:R1:W-:Y:S01]  /*b7b0*/  STL [R1+0x19c], R0 ;  /* 0x00019c0001007387 */ /* 0x0003e20000100800 */
[----:B----4-:R-:W-:Y:S02]  /*b7c0*/  LEA R17, P6, R8, c[0x0][0x168], 0x1 ;  /* 0x00005a0008117a11 */ /* 0x010fe400078c08ff */
[----:B0-----:R-:W-:-:S03]  /*b7d0*/  LEA.HI.X.SX32 R13, R16, c[0x0][0x16c], 0x1, P0 ;  /* 0x00005b00100d7a11 */ /* 0x001fc600000f0eff */
[----:B------:R0:W-:Y:S04]  /*b7e0*/  STL [R1+0x49c], R17 ;  /* 0x00049c1101007387 */ /* 0x0001e80000100800 */
[----:B------:R-:W2:Y:S01]  /*b7f0*/  LDL.LU R19, [R1+0x33c] ;  /* 0x00033c0001137983 */ /* 0x000ea20000300800 */
[----:B-1----:R-:W-:-:S03]  /*b800*/  LEA R0, P0, R22, c[0x0][0x168], 0x1 ;  /* 0x00005a0016007a11 */ /* 0x002fc600078008ff */
[----:B------:R1:W-:Y:S04]  /*b810*/  STL [R1+0x2ec], R13 ;  /* 0x0002ec0d01007387 */ /* 0x0003e80000100800 */
[----:B------:R-:W-:Y:S04]  /*b820*/  STL [R1+0x308], R0 ;  /* 0x0003080001007387 */ /* 0x000fe80000100800 */
[----:B0-----:R-:W4:Y:S01]  /*b830*/  LDL.LU R17, [R1+0x344] ;  /* 0x0003440001117983 */ /* 0x001f220000300800 */
[----:B-1----:R-:W-:-:S05]  /*b840*/  LEA.HI.X.SX32 R13, R15, c[0x0][0x16c], 0x1, P1 ;  /* 0x00005b000f0d7a11 */ /* 0x002fca00008f0eff */
[----:B------:R0:W-:Y:S01]  /*b850*/  STL [R1+0x1a0], R13 ;  /* 0x0001a00d01007387 */ /* 0x0001e20000100800 */
[----:B------:R-:W-:Y:S02]  /*b860*/  LEA.HI.X.SX32 R12, R12, c[0x0][0x16c], 0x1, P3 ;  /* 0x00005b000c0c7a11 */ /* 0x000fe400018f0eff */
[----:B0-----:R-:W-:Y:S02]  /*b870*/  LEA.HI.X.SX32 R13, R14, c[0x0][0x16c], 0x1, P2 ;  /* 0x00005b000e0d7a11 */ /* 0x001fe400010f0eff */
[----:B------:R-:W-:Y:S02]  /*b880*/  LEA.HI.X.SX32 R11, R11, c[0x0][0x16c], 0x1, P4 ;  /* 0x00005b000b0b7a11 */ /* 0x000fe400020f0eff */
[----:B---3--:R-:W-:-:S05]  /*b890*/  LEA R0, P1, R27, c[0x0][0x168], 0x1 ;  /* 0x00005a001b007a11 */ /* 0x008fca00078208ff */
[----:B------:R0:W-:Y:S04]  /*b8a0*/  STL [R1+0x4a0], R0 ;  /* 0x0004a00001007387 */ /* 0x0001e80000100800 */
[----:B------:R-:W3:Y:S04]  /*b8b0*/  LDL.LU R16, [R1+0x34c] ;  /* 0x00034c0001107983 */ /* 0x000ee80000300800 */
[----:B------:R-:W-:Y:S01]  /*b8c0*/  STL [R1+0x2f4], R13 ;  /* 0x0002f40d01007387 */ /* 0x000fe20000100800 */
[----:B0-----:R-:W-:-:S05]  /*b8d0*/  LEA R0, P2, R29, c[0x0][0x168], 0x1 ;  /* 0x00005a001d007a11 */ /* 0x001fca00078408ff */
[----:B------:R0:W-:Y:S04]  /*b8e0*/  STL [R1+0x310], R0 ;  /* 0x0003100001007387 */ /* 0x0001e80000100800 */
[----:B------:R-:W3:Y:S04]  /*b8f0*/  LDL.LU R15, [R1+0x354] ;  /* 0x00035400010f7983 */ /* 0x000ee80000300800 */
[----:B------:R-:W-:Y:S01]  /*b900*/  STL [R1+0x1a4], R12 ;  /* 0x0001a40c01007387 */ /* 0x000fe20000100800 */
[----:B0-----:R-:W-:-:S05]  /*b910*/  LEA R0, P3, R3, c[0x0][0x168], 0x1 ;  /* 0x00005a0003007a11 */ /* 0x001fca00078608ff */
[----:B------:R0:W-:Y:S04]  /*b920*/  STL [R1+0x4a4], R0 ;  /* 0x0004a40001007387 */ /* 0x0001e80000100800 */
[----:B------:R-:W3:Y:S04]  /*b930*/  LDL.LU R14, [R1+0x35c] ;  /* 0x00035c00010e7983 */ /* 0x000ee80000300800 */
[----:B------:R1:W-:Y:S01]  /*b940*/  STL [R1+0x2fc], R11 ;  /* 0x0002fc0b01007387 */ /* 0x0003e20000100800 */
[----:B0-----:R-:W-:-:S05]  /*b950*/  LEA R0, P4, R2, c[0x0][0x168], 0x1 ;  /* 0x00005a0002007a11 */ /* 0x001fca00078808ff */
[----:B------:R0:W-:Y:S04]  /*b960*/  STL [R1+0x318], R0 ;  /* 0x0003180001007387 */ /* 0x0001e80000100800 */
[----:B------:R-:W3:Y:S01]  /*b970*/  LDL.LU R12, [R1+0x360] ;  /* 0x00036000010c7983 */ /* 0x000ee20000300800 */
[----:B------:R-:W-:Y:S02]  /*b980*/  LEA.HI.X.SX32 R9, R9, c[0x0][0x16c], 0x1, P5 ;  /* 0x00005b0009097a11 */ /* 0x000fe400028f0eff */
[----:B------:R-:W-:-:S03]  /*b990*/  LEA.HI.X.SX32 R8, R8, c[0x0][0x16c], 0x1, P6 ;  /* 0x00005b0008087a11 */ /* 0x000fc600030f0eff */
[----:B------:R0:W-:Y:S04]  /*b9a0*/  STL [R1+0x1a8], R9 ;  /* 0x0001a80901007387 */ /* 0x0001e80000100800 */
[----:B-1----:R-:W3:Y:S01]  /*b9b0*/  LDL.LU R11, [R1+0x364] ;  /* 0x00036400010b7983 */ /* 0x002ee20000300800 */
[----:B0-----:R-:W-:-:S05]  /*b9c0*/  LEA R0, P5, R28, c[0x0][0x168], 0x1 ;  /* 0x00005a001c007a11 */ /* 0x001fca00078a08ff */
[----:B------:R0:W-:Y:S04]  /*b9d0*/  STL [R1+0x4a8], R0 ;  /* 0x0004a80001007387 */ /* 0x0001e80000100800 */
[----:B------:R1:W-:Y:S04]  /*b9e0*/  STL [R1+0x304], R8 ;  /* 0x0003040801007387 */ /* 0x0003e80000100800 */
[----:B------:R-:W3:Y:S01]  /*b9f0*/  LDL.LU R9, [R1+0x368] ;  /* 0x0003680001097983 */ /* 0x000ee20000300800 */
[----:B0-----:R-:W-:Y:S02]  /*ba00*/  LEA R0, P6, R10, c[0x0][0x168], 0x1 ;  /* 0x00005a000a007a11 */ /* 0x001fe400078c08ff */
[----:B-1----:R-:W-:-:S03]  /*ba10*/  LEA.HI.X.SX32 R8, R22, c[0x0][0x16c], 0x1, P0 ;  /* 0x00005b0016087a11 */ /* 0x002fc600000f0eff */
[----:B------:R-:W-:Y:S04]  /*ba20*/  STL [R1+0x320], R0 ;  /* 0x0003200001007387 */ /* 0x000fe80000100800 */
[----:B------:R0:W-:Y:S04]  /*ba30*/  STL [R1+0x1ac], R8 ;  /* 0x0001ac0801007387 */ /* 0x0001e80000100800 */
[----:B0-----:R-:W3:Y:S01]  /*ba40*/  LDL.LU R8, [R1+0x36c] ;  /* 0x00036c0001087983 */ /* 0x001ee20000300800 */
[----:B------:R-:W-:Y:S02]  /*ba50*/  LEA R0, P0, R7, c[0x0][0x168], 0x1 ;  /* 0x00005a0007007a11 */ /* 0x000fe400078008ff */
[----:B------:R-:W-:-:S03]  /*ba60*/  LEA.HI.X.SX32 R13, R27, c[0x0][0x16c], 0x1, P1 ;  /* 0x00005b001b0d7a11 */ /* 0x000fc600008f0eff */
        /* <DEDUP_REMOVED lines=10> */
[----:B------:R-:W-:Y:S04]  /*bb10*/  STL [R1+0x4b0], R0 ;  /* 0x0004b00001007387 */ /* 0x000fe80000100800 */
[----:B------:R-:W3:Y:S04]  /*bb20*/  LDL.LU R3, [R1+0x378] ;  /* 0x0003780001037983 */ /* 0x000ee80000300800 */
[----:B------:R0:W-:Y:S02]  /*bb30*/  STL [R1+0x314], R13 ;  /* 0x0003140d01007387 */ /* 0x0001e40000100800 */
[----:B0-----:R-:W-:-:S02]  /*bb40*/  LEA.HI.X.SX32 R13, R2, c[0x0][0x16c], 0x1, P4 ;  /* 0x00005b00020d7a11 */ /* 0x001fc400020f0eff */
[----:B------:R-:W3:Y:S01]  /*bb50*/  LDL.LU R2, [R1+0x37c] ;  /* 0x00037c0001027983 */ /* 0x000ee20000300800 */
[----:B------:R-:W-:Y:S02]  /*bb60*/  LEA.HI.X.SX32 R10, R10, c[0x0][0x16c], 0x1, P6 ;  /* 0x00005b000a0a7a11 */ /* 0x000fe400030f0eff */
[----:B--2---:R-:W-:-:S05]  /*bb70*/  LEA R0, P3, R19, c[0x0][0x168], 0x1 ;  /* 0x00005a0013007a11 */ /* 0x004fca00078608ff */
[----:B------:R4:W-:Y:S04]  /*bb80*/  STL [R1+0x330], R0 ;  /* 0x0003300001007387 */ /* 0x0009e80000100800 */
[----:B------:R0:W-:Y:S01]  /*bb90*/  STL [R1+0x1b4], R13 ;  /* 0x0001b40d01007387 */ /* 0x0001e20000100800 */
[----:B----4-:R-:W-:Y:S02]  /*bba0*/  LEA R0, P4, R17, c[0x0][0x168], 0x1 ;  /* 0x00005a0011007a11 */ /* 0x010fe400078808ff */
[----:B0-----:R-:W-:Y:S02]  /*bbb0*/  LEA.HI.X.SX32 R13, R28, c[0x0][0x16c], 0x1, P5 ;  /* 0x00005b001c0d7a11 */ /* 0x001fe400028f0eff */
[----:B------:R-:W2:Y:S04]  /*bbc0*/  LDL.LU R28, [R1+0x380] ;  /* 0x00038000011c7983 */ /* 0x000ea80000300800 */
[----:B------:R3:W-:Y:S04]  /*bbd0*/  STL [R1+0x4b4], R0 ;  /* 0x0004b40001007387 */ /* 0x0007e80000100800 */
[----:B------:R-:W-:Y:S04]  /*bbe0*/  STL [R1+0x31c], R13 ;  /* 0x00031c0d01007387 */ /* 0x000fe80000100800 */
[----:B------:R-:W4:Y:S01]  /*bbf0*/  LDL.LU R22, [R1+0x384] ;  /* 0x0003840001167983 */ /* 0x000f220000300800 */
[----:B------:R-:W-:-:S02]  /*bc00*/  LEA.HI.X.SX32 R7, R7, c[0x0][0x16c], 0x1, P0 ;  /* 0x00005b0007077a11 */ /* 0x000fc400000f0eff */
[----:B---3--:R-:W-:-:S05]  /*bc10*/  LEA R0, P5, R16, c[0x0][0x168], 0x1 ;  /* 0x00005a0010007a11 */ /* 0x008fca00078a08ff */
[----:B------:R0:W-:Y:S04]  /*bc20*/  STL [R1+0x338], R0 ;  /* 0x0003380001007387 */ /* 0x0001e80000100800 */
[----:B------:R-:W-:Y:S04]  /*bc30*/  STL [R1+0x1b8], R10 ;  /* 0x0001b80a01007387 */ /* 0x000fe80000100800 */
[----:B------:R-:W3:Y:S01]  /*bc40*/  LDL.LU R18, [R1+0x388] ;  /* 0x0003880001127983 */ /* 0x000ee20000300800 */
[----:B0-----:R-:W-:-:S05]  /*bc50*/  LEA R0, P6, R15, c[0x0][0x168], 0x1 ;  /* 0x00005a000f007a11 */ /* 0x001fca00078c08ff */
[----:B------:R0:W-:Y:S04]  /*bc60*/  STL [R1+0x4b8], R0 ;  /* 0x0004b80001007387 */ /* 0x0001e80000100800 */
[----:B------:R1:W-:Y:S01]  /*bc70*/  STL [R1+0x324], R7 ;  /* 0x0003240701007387 */ /* 0x0003e20000100800 */
[----:B0-----:R-:W-:-:S05]  /*bc80*/  LEA R0, P0, R14, c[0x0][0x168], 0x1 ;  /* 0x00005a000e007a11 */ /* 0x001fca00078008ff */
[----:B------:R0:W-:Y:S01]  /*bc90*/  STL [R1+0x340], R0 ;  /* 0x0003400001007387 */ /* 0x0001e20000100800 */
[----:B-1----:R-:W-:-:S03]  /*bca0*/  LEA.HI.X.SX32 R7, R6, c[0x0][0x16c], 0x1, P1 ;  /* 0x00005b0006077a11 */ /* 0x002fc600008f0eff */
[----:B0-----:R-:W3:Y:S01]  /*bcb0*/  LDL.LU R0, [R1+0x38c] ;  /* 0x00038c0001007983 */ /* 0x001ee20000300800 */
[----:B------:R-:W-:Y:S02]  /*bcc0*/  LEA.HI.X.SX32 R10, R20, c[0x0][0x16c], 0x1, P2 ;  /* 0x00005b00140a7a11 */ /* 0x000fe400010f0eff */
[----:B------:R-:W-:Y:S01]  /*bcd0*/  LEA R6, P1, R12, c[0x0][0x168], 0x1 ;  /* 0x00005a000c067a11 */ /* 0x000fe200078208ff */
[----:B------:R0:W-:Y:S04]  /*bce0*/  STL [R1+0x1bc], R7 ;  /* 0x0001bc0701007387 */ /* 0x0001e80000100800 */
[----:B------:R1:W-:Y:S04]  /*bcf0*/  STL [R1+0x4bc], R6 ;  /* 0x0004bc0601007387 */ /* 0x0003e80000100800 */
[----:B------:R1:W-:Y:S04]  /*bd00*/  STL [R1+0x32c], R10 ;  /* 0x00032c0a01007387 */ /* 0x0003e80000100800 */
[----:B------:R-:W3:Y:S01]  /*bd10*/  LDL.LU R13, [R1+0x390] ;  /* 0x00039000010d7983 */ /* 0x000ee20000300800 */
[----:B0-----:R-:W-:-:S02]  /*bd20*/  LEA R7, P2, R11, c[0x0][0x168], 0x1 ;  /* 0x00005a000b077a11 */ /* 0x001fc400078408ff */
[----:B-1----:R-:W-:-:S03]  /*bd30*/  LEA.HI.X.SX32 R6, R19, c[0x0][0x16c], 0x1, P3 ;  /* 0x00005b0013067a11 */ /* 0x002fc600018f0eff */
[----:B------:R0:W-:Y:S04]  /*bd40*/  STL [R1+0x348], R7 ;  /* 0x0003480701007387 */ /* 0x0001e80000100800 */
[----:B------:R-:W-:Y:S01]  /*bd50*/  STL [R1+0x1c0], R6 ;  /* 0x0001c00601007387 */ /* 0x000fe20000100800 */
[----:B------:R-:W-:-:S05]  /*bd60*/  LEA R10, P3, R9, c[0x0][0x168], 0x1 ;  /* 0x00005a00090a7a11 */ /* 0x000fca00078608ff */
[----:B------:R1:W-:Y:S01]  /*bd70*/  STL [R1+0x4c0], R10 ;  /* 0x0004c00a01007387 */ /* 0x0003e20000100800 */
[----:B0-----:R-:W-:-:S03]  /*bd80*/  LEA.HI.X.SX32 R7, R17, c[0x0][0x16c], 0x1, P4 ;  /* 0x00005b0011077a11 */ /* 0x001fc600020f0eff */
[----:B-1----:R-:W3:Y:S04]  /*bd90*/  LDL.LU R10, [R1+0x394] ;  /* 0x00039400010a7983 */ /* 0x002ee80000300800 */
[----:B------:R0:W-:Y:S01]  /*bda0*/  STL [R1+0x334], R7 ;  /* 0x0003340701007387 */ /* 0x0001e20000100800 */
[----:B------:R-:W-:Y:S02]  /*bdb0*/  LEA R6, P4, R8, c[0x0][0x168], 0x1 ;  /* 0x00005a0008067a11 */ /* 0x000fe400078808ff */
[----:B0-----:R-:W-:-:S03]  /*bdc0*/  LEA.HI.X.SX32 R7, R16, c[0x0][0x16c], 0x1, P5 ;  /* 0x00005b0010077a11 */ /* 0x001fc600028f0eff */
[----:B------:R0:W-:Y:S04]  /*bdd0*/  STL [R1+0x350], R6 ;  /* 0x0003500601007387 */ /* 0x0001e80000100800 */
[----:B------:R1:W-:Y:S01]  /*bde0*/  STL [R1+0x1c4], R7 ;  /* 0x0001c40701007387 */ /* 0x0003e20000100800 */
[----:B------:R-:W-:Y:S02]  /*bdf0*/  LEA.HI.X.SX32 R15, R15, c[0x0][0x16c], 0x1, P6 ;  /* 0x00005b000f0f7a11 */ /* 0x000fe400030f0eff */
[----:B0-----:R-:W-:Y:S01]  /*be00*/  LEA R6, P5, R27, c[0x0][0x168], 0x1 ;  /* 0x00005a001b067a11 */ /* 0x001fe200078a08ff */
[----:B-1----:R-:W3:Y:S04]  /*be10*/  LDL.LU R7, [R1+0x398] ;  /* 0x0003980001077983 */ /* 0x002ee80000300800 */
[----:B------:R0:W-:Y:S04]  /*be20*/  STL [R1+0x4c4], R6 ;  /* 0x0004c40601007387 */ /* 0x0001e80000100800 */
[----:B------:R-:W-:Y:S01]  /*be30*/  STL [R1+0x33c], R15 ;  /* 0x00033c0f01007387 */ /* 0x000fe20000100800 */
[----:B0-----:R-:W-:-:S05]  /*be40*/  LEA R6, P6, R29, c[0x0][0x168], 0x1 ;  /* 0x00005a001d067a11 */ /* 0x001fca00078c08ff */
[----:B------:R0:W-:Y:S01]  /*be50*/  STL [R1+0x358], R6 ;  /* 0x0003580601007387 */ /* 0x0001e20000100800 */
[----:B------:R-:W-:-:S03]  /*be60*/  LEA.HI.X.SX32 R14, R14, c[0x0][0x16c], 0x1, P0 ;  /* 0x00005b000e0e7a11 */ /* 0x000fc600000f0eff */
[----:B0-----:R-:W3:Y:S01]  /*be70*/  LDL.LU R6, [R1+0x39c] ;  /* 0x00039c0001067983 */ /* 0x001ee20000300800 */
[----:B------:R-:W-:-:S03]  /*be80*/  LEA R15, P0, R3, c[0x0][0x168], 0x1 ;  /* 0x00005a00030f7a11 */ /* 0x000fc600078008ff */
[----:B------:R0:W-:Y:S04]  /*be90*/  STL [R1+0x1c8], R14 ;  /* 0x0001c80e01007387 */ /* 0x0001e80000100800 */
[----:B------:R-:W-:Y:S01]  /*bea0*/  STL [R1+0x4c8], R15 ;  /* 0x0004c80f01007387 */ /* 0x000fe20000100800 */
[----:B0-----:R-:W-:-:S05]  /*beb0*/  LEA.HI.X.SX32 R14, R12, c[0x0][0x16c], 0x1, P1 ;  /* 0x00005b000c0e7a11 */ /* 0x001fca00008f0eff */
[----:B------:R-:W-:Y:S04]  /*bec0*/  STL [R1+0x344], R14 ;  /* 0x0003440e01007387 */ /* 0x000fe80000100800 */
[----:B------:R-:W3:Y:S01]  /*bed0*/  LDL.LU R20, [R1+0x3a0] ;  /* 0x0003a00001147983 */ /* 0x000ee20000300800 */
[----:B------:R-:W-:Y:S02]  /*bee0*/  LEA R12, P1, R2, c[0x0][0x168], 0x1 ;  /* 0x00005a00020c7a11 */ /* 0x000fe400078208ff */
[----:B------:R-:W-:-:S03]  /*bef0*/  LEA.HI.X.SX32 R11, R11, c[0x0][0x16c], 0x1, P2 ;  /* 0x00005b000b0b7a11 */ /* 0x000fc600010f0eff */
[----:B------:R2:W-:Y:S01]  /*bf00*/  STL [R1+0x360], R12 ;  /* 0x0003600c01007387 */ /* 0x0005e20000100800 */
[----:B------:R-:W-:-:S03]  /*bf10*/  LEA.HI.X.SX32 R9, R9, c[0x0][0x16c], 0x1, P3 ;  /* 0x00005b0009097a11 */ /* 0x000fc600018f0eff */
[----:B------:R4:W-:Y:S01]  /*bf20*/  STL [R1+0x1cc], R11 ;  /* 0x0001cc0b01007387 */ /* 0x0009e20000100800 */
[----:B--2---:R-:W-:-:S05]  /*bf30*/  LEA R12, P2, R28, c[0x0][0x168], 0x1 ;  /* 0x00005a001c0c7a11 */ /* 0x004fca00078408ff */
[----:B------:R-:W-:Y:S04]  /*bf40*/  STL [R1+0x4cc], R12 ;  /* 0x0004cc0c01007387 */ /* 0x000fe80000100800 */
[----:B------:R-:W2:Y:S01]  /*bf50*/  LDL.LU R19, [R1+0x3a4] ;  /* 0x0003a40001137983 */ /* 0x000ea20000300800 */
[----:B----4-:R-:W-:-:S03]  /*bf60*/  LEA R11, P3, R22, c[0x0][0x168], 0x1 ;  /* 0x00005a00160b7a11 */ /* 0x010fc600078608ff */
[----:B------:R0:W-:Y:S04]  /*bf70*/  STL [R1+0x34c], R9 ;  /* 0x00034c0901007387 */ /* 0x0001e80000100800 */
[----:B------:R-:W-:Y:S04]  /*bf80*/  STL [R1+0x368], R11 ;  /* 0x0003680b01007387 */ /* 0x000fe80000100800 */
[----:B------:R-:W4:Y:S01]  /*bf90*/  LDL.LU R17, [R1+0x3a8] ;  /* 0x0003a80001117983 */ /* 0x000f220000300800 */
[----:B0-----:R-:W-:-:S05]  /*bfa0*/  LEA.HI.X.SX32 R9, R8, c[0x0][0x16c], 0x1, P4 ;  /* 0x00005b0008097a11 */ /* 0x001fca00020f0eff */
[----:B------:R0:W-:Y:S04]  /*bfb0*/  STL [R1+0x1d0], R9 ;  /* 0x0001d00901007387 */ /* 0x0001e80000100800 */
[----:B------:R-:W4:Y:S01]  /*bfc0*/  LDL.LU R16, [R1+0x3ac] ;  /* 0x0003ac0001107983 */ /* 0x000f220000300800 */
[----:B0-----:R-:W-:Y:S02]  /*bfd0*/  LEA.HI.X.SX32 R9, R27, c[0x0][0x16c], 0x1, P5 ;  /* 0x00005b001b097a11 */ /* 0x001fe400028f0eff */
[----:B---3--:R-:W-:-:S05]  /*bfe0*/  LEA R8, P4, R18, c[0x0][0x168], 0x1 ;  /* 0x00005a0012087a11 */ /* 0x008fca00078808ff */
[----:B------:R-:W-:Y:S04]  /*bff0*/  STL [R1+0x4d0], R8 ;  /* 0x0004d00801007387 */ /* 0x000fe80000100800 */
[----:B------:R-:W3:Y:S04]  /*c000*/  LDL.LU R15, [R1+0x3b0] ;  /* 0x0003b000010f7983 */ /* 0x000ee80000300800 */
[----:B------:R0:W-:Y:S04]  /*c010*/  STL [R1+0x354], R9 ;  /* 0x0003540901007387 */ /* 0x0001e80000100800 */
[----:B------:R-:W3:Y:S01]  /*c020*/  LDL.LU R14, [R1+0x3b4] ;  /* 0x0003b400010e7983 */ /* 0x000ee20000300800 */
[----:B0-----:R-:W-:-:S02]  /*c030*/  LEA.HI.X.SX32 R9, R29, c[0x0][0x16c], 0x1, P6 ;  /* 0x00005b001d097a11 */ /* 0x001fc400030f0eff */
[----:B------:R-:W-:-:S05]  /*c040*/  LEA R8, P5, R0, c[0x0][0x168], 0x1 ;  /* 0x00005a0000087a11 */ /* 0x000fca00078a08ff */
[----:B------:R0:W-:Y:S04]  /*c050*/  STL [R1+0x370], R8 ;  /* 0x0003700801007387 */ /* 0x0001e80000100800 */
[----:B------:R-:W3:Y:S04]  /*c060*/  LDL.LU R12, [R1+0x3b8] ;  /* 0x0003b800010c7983 */ /* 0x000ee80000300800 */
[----:B------:R1:W-:Y:S04]  /*c070*/  STL [R1+0x1d4], R9 ;  /* 0x0001d40901007387 */ /* 0x0003e80000100800 */
[----:B------:R-:W3:Y:S01]  /*c080*/  LDL.LU R11, [R1+0x134] ;  /* 0x00013400010b7983 */ /* 0x000ee20000300800 */
[----:B0-----:R-:W-:-:S02]  /*c090*/  LEA R8, P6, R13, c[0x0][0x168], 0x1 ;  /* 0x00005a000d087a11 */ /* 0x001fc400078c08ff */
[----:B------:R-:W-:-:S03]  /*c0a0*/  LEA.HI.X.SX32 R3, R3, c[0x0][0x16c], 0x1, P0 ;  /* 0x00005b0003037a11 */ /* 0x000fc600000f0eff */
[----:B------:R0:W-:Y:S04]  /*c0b0*/  STL [R1+0x4d4], R8 ;  /* 0x0004d40801007387 */ /* 0x0001e80000100800 */
[----:B-1----:R-:W3:Y:S04]  /*c0c0*/  LDL.LU R9, [R1+0x124] ;  /* 0x0001240001097983 */ /* 0x002ee80000300800 */
[----:B------:R1:W-:Y:S01]  /*c0d0*/  STL [R1+0x35c], R3 ;  /* 0x00035c0301007387 */ /* 0x0003e20000100800 */
[----:B0-----:R-:W-:-:S03]  /*c0e0*/  LEA.HI.X.SX32 R8, R2, c[0x0][0x16c], 0x1, P1 ;  /* 0x00005b0002087a11 */ /* 0x001fc600008f0eff */
[----:B-1----:R-:W3:Y:S01]  /*c0f0*/  LDL.LU R3, [R1+0x120] ;  /* 0x0001200001037983 */ /* 0x002ee20000300800 */
[----:B------:R-:W-:-:S05]  /*c100*/  LEA R23, P0, R10, c[0x0][0x168], 0x1 ;  /* 0x00005a000a177a11 */ /* 0x000fca00078008ff */
[----:B------:R-:W-:Y:S04]  /*c110*/  STL [R1+0x378], R23 ;  /* 0x0003781701007387 */ /* 0x000fe80000100800 */
[----:B------:R-:W3:Y:S04]  /*c120*/  LDL.LU R2, [R1+0x2c] ;  /* 0x00002c0001027983 */ /* 0x000ee80000300800 */
[----:B------:R0:W-:Y:S04]  /*c130*/  STL [R1+0x1d8], R8 ;  /* 0x0001d80801007387 */ /* 0x0001e80000100800 */
[----:B------:R-:W3:Y:S01]  /*c140*/  LDL.LU R29, [R1+0x20] ;  /* 0x00002000011d7983 */ /* 0x000ee20000300800 */
[----:B0-----:R-:W-:-:S02]  /*c150*/  LEA.HI.X.SX32 R8, R28, c[0x0][0x16c], 0x1, P2 ;  /* 0x00005b001c087a11 */ /* 0x001fc400010f0eff */
        /* <DEDUP_REMOVED lines=10> */
[----:B0-----:R-:W3:Y:S01]  /*c200*/  LDL.LU R8, [R1+0xc] ;  /* 0x00000c0001087983 */ /* 0x001ee20000300800 */
[----:B------:R-:W-:-:S05]  /*c210*/  LEA R23, P3, R20, c[0x0][0x168], 0x1 ;  /* 0x00005a0014177a11 */ /* 0x000fca00078608ff */
[----:B------:R0:W-:Y:S04]  /*c220*/  STL [R1+0x4dc], R23 ;  /* 0x0004dc1701007387 */ /* 0x0001e80000100800 */
[----:B0-----:R-:W3:Y:S01]  /*c230*/  LDL.LU R23, [R1+0x8] ;  /* 0x0000080001177983 */ /* 0x001ee20000300800 */
[----:B------:R-:W-:Y:S02]  /*c240*/  LEA.HI.X.SX32 R18, R18, c[0x0][0x16c], 0x1, P4 ;  /* 0x00005b0012127a11 */ /* 0x000fe400020f0eff */
[----:B------:R-:W-:-:S03]  /*c250*/  LEA.HI.X.SX32 R0, R0, c[0x0][0x16c], 0x1, P5 ;  /* 0x00005b0000007a11 */ /* 0x000fc600028f0eff */
[----:B------:R2:W-:Y:S01]  /*c260*/  STL [R1+0x36c], R18 ;  /* 0x00036c1201007387 */ /* 0x0005e20000100800 */
[----:B------:R-:W-:Y:S02]  /*c270*/  LEA.HI.X.SX32 R13, R13, c[0x0][0x16c], 0x1, P6 ;  /* 0x00005b000d0d7a11 */ /* 0x000fe400030f0eff */
[----:B------:R-:W-:Y:S02]  /*c280*/  LEA.HI.X.SX32 R10, R10, c[0x0][0x16c], 0x1, P0 ;  /* 0x00005b000a0a7a11 */ /* 0x000fe400000f0eff */
[----:B------:R-:W-:Y:S02]  /*c290*/  LEA.HI.X.SX32 R7, R7, c[0x0][0x16c], 0x1, P1 ;  /* 0x00005b0007077a11 */ /* 0x000fe400008f0eff */
[----:B--2---:R-:W-:-:S05]  /*c2a0*/  LEA R18, P4, R19, c[0x0][0x168], 0x1 ;  /* 0x00005a0013127a11 */ /* 0x004fca00078808ff */
[----:B------:R0:W-:Y:S04]  /*c2b0*/  STL [R1+0x388], R18 ;  /* 0x0003881201007387 */ /* 0x0001e80000100800 */
[----:B0-----:R-:W2:Y:S04]  /*c2c0*/  LDL.LU R18, [R1+0x640] ;  /* 0x0006400001127983 */ /* 0x001ea80000300800 */
[----:B------:R4:W-:Y:S02]  /*c2d0*/  STL [R1+0x1e0], R0 ;  /* 0x0001e00001007387 */ /* 0x0009e40000100800 */
[----:B----4-:R-:W-:-:S05]  /*c2e0*/  LEA R0, P5, R17, c[0x0][0x168], 0x1 ;  /* 0x00005a0011007a11 */ /* 0x010fca00078a08ff */
[----:B------:R0:W-:Y:S04]  /*c2f0*/  STL [R1+0x4e0], R0 ;  /* 0x0004e00001007387 */ /* 0x0001e80000100800 */
[----:B0-----:R-:W4:Y:S04]  /*c300*/  LDL.LU R0, [R1+0x63c] ;  /* 0x00063c0001007983 */ /* 0x001f280000300800 */
[----:B------:R0:W-:Y:S02]  /*c310*/  STL [R1+0x374], R13 ;  /* 0x0003740d01007387 */ /* 0x0001e40000100800 */
[----:B0-----:R-:W-:-:S05]  /*c320*/  LEA R13, P6, R16, c[0x0][0x168], 0x1 ;  /* 0x00005a00100d7a11 */ /* 0x001fca00078c08ff */
[----:B------:R0:W-:Y:S04]  /*c330*/  STL [R1+0x390], R13 ;  /* 0x0003900d01007387 */ /* 0x0001e80000100800 */
[----:B0-----:R-:W2:Y:S04]  /*c340*/  LDL.LU R13, [R1+0x638] ;  /* 0x00063800010d7983 */ /* 0x001ea80000300800 */
[----:B------:R3:W-:Y:S02]  /*c350*/  STL [R1+0x1e4], R10 ;  /* 0x0001e40a01007387 */ /* 0x0007e40000100800 */
[----:B---3--:R-:W-:-:S05]  /*c360*/  LEA R10, P0, R15, c[0x0][0x168], 0x1 ;  /* 0x00005a000f0a7a11 */ /* 0x008fca00078008ff */
[----:B------:R0:W-:Y:S01]  /*c370*/  STL [R1+0x4e4], R10 ;  /* 0x0004e40a01007387 */ /* 0x0001e20000100800 */
[----:B------:R-:W-:-:S03]  /*c380*/  LEA.HI.X.SX32 R6, R6, c[0x0][0x16c], 0x1, P2 ;  /* 0x00005b0006067a11 */ /* 0x000fc600010f0eff */
[----:B0-----:R-:W3:Y:S04]  /*c390*/  LDL.LU R10, [R1+0x634] ;  /* 0x00063400010a7983 */ /* 0x001ee80000300800 */
[----:B------:R0:W-:Y:S02]  /*c3a0*/  STL [R1+0x37c], R7 ;  /* 0x00037c0701007387 */ /* 0x0001e40000100800 */
[----:B0-----:R-:W-:-:S05]  /*c3b0*/  LEA R7, P1, R14, c[0x0][0x168], 0x1 ;  /* 0x00005a000e077a11 */ /* 0x001fca00078208ff */
[----:B------:R0:W-:Y:S01]  /*c3c0*/  STL [R1+0x398], R7 ;  /* 0x0003980701007387 */ /* 0x0001e20000100800 */
[----:B------:R-:W-:-:S03]  /*c3d0*/  LEA.HI.X.SX32 R20, R20, c[0x0][0x16c], 0x1, P3 ;  /* 0x00005b0014147a11 */ /* 0x000fc600018f0eff */
[----:B0-----:R-:W2:Y:S04]  /*c3e0*/  LDL.LU R7, [R1+0x630] ;  /* 0x0006300001077983 */ /* 0x001ea80000300800 */
        /* <DEDUP_REMOVED lines=47> */
[----:B------:R0:W-:Y:S04]  /*c6e0*/  STL [R1+0x3c0], R9 ;  /* 0x0003c00901007387 */ /* 0x0001e80000100800 */
[----:B0-----:R-:W2:Y:S04]  /*c6f0*/  LDL.LU R9, [R1+0x608] ;  /* 0x0006080001097983 */ /* 0x001ea80000300800 */
[----:B------:R0:W-:Y:S02]  /*c700*/  STL [R1+0x1fc], R3 ;  /* 0x0001fc0301007387 */ /* 0x0001e40000100800 */
[----:B0-----:R-:W-:-:S05]  /*c710*/  LEA R3, P5, R23, c[0x0][0x168], 0x1 ;  /* 0x00005a0017037a11 */ /* 0x001fca00078a08ff */
[----:B------:R0:W-:Y:S04]  /*c720*/  STL [R1+0x4fc], R3 ;  /* 0x0004fc0301007387 */ /* 0x0001e80000100800 */
[----:B0-----:R-:W2:Y:S01]  /*c730*/  LDL.LU R3, [R1+0x604] ;  /* 0x0006040001037983 */ /* 0x001ea20000300800 */
[----:B------:R-:W-:-:S05]  /*c740*/  LEA.HI.X.SX32 R2, R2, c[0x0][0x16c], 0x1, P6 ;  /* 0x00005b0002027a11 */ /* 0x000fca00030f0eff */
[----:B------:R2:W-:Y:S02]  /*c750*/  STL [R1+0x3ac], R2 ;  /* 0x0003ac0201007387 */ /* 0x0005e40000100800 */
[----:B--2---:R-:W-:-:S05]  /*c760*/  LEA R2, P6, R3, c[0x0][0x168], 0x1 ;  /* 0x00005a0003027a11 */ /* 0x004fca00078c08ff */
        /* <DEDUP_REMOVED lines=28> */
[----:B------:R2:W-:Y:S01]  /*c930*/  STL [R1+0x3c4], R23 ;  /* 0x0003c41701007387 */ /* 0x0005e20000100800 */
[----:B------:R-:W-:Y:S02]  /*c940*/  LEA.HI.X.SX32 R29, R29, c[0x0][0x16c], 0x1, P1 ;  /* 0x00005b001d1d7a11 */ /* 0x000fe400008f0eff */
[----:B------:R-:W-:Y:S01]  /*c950*/  LEA.HI.X.SX32 R28, R28, c[0x0][0x16c], 0x1, P2 ;  /* 0x00005b001c1c7a11 */ /* 0x000fe200010f0eff */
[----:B------:R-:W-:Y:S02]  /*c960*/  IMAD R26, R26, c[0x0][0x190], RZ ;  /* 0x000064001a1a7a24 */ /* 0x000fe400078e02ff */
[----:B------:R-:W-:Y:S01]  /*c970*/  IMAD R25, R25, c[0x0][0x190], RZ ;  /* 0x0000640019197a24 */ /* 0x000fe200078e02ff */
[----:B--2---:R-:W-:-:S05]  /*c980*/  LEA R23, P5, R8, c[0x0][0x168], 0x1 ;  /* 0x00005a0008177a11 */ /* 0x004fca00078a08ff */
[----:B------:R0:W-:Y:S02]  /*c990*/  STL [R1+0x3e0], R23 ;  /* 0x0003e01701007387 */ /* 0x0001e40000100800 */
[----:B0-----:R-:W-:Y:S02]  /*c9a0*/  LEA.HI.X.SX32 R23, R3, c[0x0][0x16c], 0x1, P6 ;  /* 0x00005b0003177a11 */ /* 0x001fe400030f0eff */
[----:B------:R-:W2:Y:S04]  /*c9b0*/  LDL.LU R3, [R1+0x5e8] ;  /* 0x0005e80001037983 */ /* 0x000ea80000300800 */
[----:B------:R0:W-:Y:S02]  /*c9c0*/  STL [R1+0x20c], R23 ;  /* 0x00020c1701007387 */ /* 0x0001e40000100800 */
[----:B0-----:R-:W-:-:S05]  /*c9d0*/  LEA R23, P6, R9, c[0x0][0x168], 0x1 ;  /* 0x00005a0009177a11 */ /* 0x001fca00078c08ff */
[----:B------:R0:W-:Y:S02]  /*c9e0*/  STL [R1+0x50c], R23 ;  /* 0x00050c1701007387 */ /* 0x0001e40000100800 */
[----:B0-----:R-:W-:Y:S02]  /*c9f0*/  LEA.HI.X.SX32 R23, R2, c[0x0][0x16c], 0x1, P0 ;  /* 0x00005b0002177a11 */ /* 0x001fe400000f0eff */
[----:B------:R0:W5:Y:S04]  /*ca00*/  LDL.LU R2, [R1+0x5e4] ;  /* 0x0005e40001027983 */ /* 0x0001680000300800 */
[----:B------:R1:W-:Y:S02]  /*ca10*/  STL [R1+0x3cc], R23 ;  /* 0x0003cc1701007387 */ /* 0x0003e40000100800 */
[----:B-1----:R-:W-:-:S05]  /*ca20*/  LEA R23, P0, R11, c[0x0][0x168], 0x1 ;  /* 0x00005a000b177a11 */ /* 0x002fca00078008ff */
[----:B------:R1:W-:Y:S04]  /*ca30*/  STL [R1+0x3e8], R23 ;  /* 0x0003e81701007387 */ /* 0x0003e80000100800 */
[----:B------:R0:W-:Y:S01]  /*ca40*/  STL [R1+0x210], R29 ;  /* 0x0002101d01007387 */ /* 0x0001e20000100800 */
[----:B-1----:R-:W-:Y:S02]  /*ca50*/  LEA R23, P1, R12, c[0x0][0x168], 0x1 ;  /* 0x00005a000c177a11 */ /* 0x002fe400078208ff */
[----:B0-----:R-:W-:-:S03]  /*ca60*/  LEA R29, P2, R14, c[0x0][0x168], 0x1 ;  /* 0x00005a000e1d7a11 */ /* 0x001fc600078408ff */
[----:B------:R0:W-:Y:S04]  /*ca70*/  STL [R1+0x510], R23 ;  /* 0x0005101701007387 */ /* 0x0001e80000100800 */
[----:B------:R1:W-:Y:S01]  /*ca80*/  STL [R1+0x3d4], R28 ;  /* 0x0003d41c01007387 */ /* 0x0003e20000100800 */
[----:B0-----:R-:W-:-:S03]  /*ca90*/  LEA.HI.X.SX32 R23, R27, c[0x0][0x16c], 0x1, P3 ;  /* 0x00005b001b177a11 */ /* 0x001fc600018f0eff */
[----:B------:R-:W-:Y:S01]  /*caa0*/  STL [R1+0x3f0], R29 ;  /* 0x0003f01d01007387 */ /* 0x000fe20000100800 */
[----:B------:R-:W-:Y:S02]  /*cab0*/  LEA.HI.X.SX32 R27, R22, c[0x0][0x16c], 0x1, P4 ;  /* 0x00005b00161b7a11 */ /* 0x000fe400020f0eff */
[----:B-1----:R-:W-:Y:S01]  /*cac0*/  LEA R28, P3, R15, c[0x0][0x168], 0x1 ;  /* 0x00005a000f1c7a11 */ /* 0x002fe200078608ff */
[----:B------:R0:W-:Y:S01]  /*cad0*/  STL [R1+0x214], R23 ;  /* 0x0002141701007387 */ /* 0x0001e20000100800 */
[----:B------:R-:W-:Y:S02]  /*cae0*/  LEA.HI.X.SX32 R22, R8, c[0x0][0x16c], 0x1, P5 ;  /* 0x00005b0008167a11 */ /* 0x000fe400028f0eff */
[----:B------:R-:W-:Y:S01]  /*caf0*/  LEA R8, P5, R17, c[0x0][0x168], 0x1 ;  /* 0x00005a0011087a11 */ /* 0x000fe200078a08ff */
[----:B------:R-:W-:Y:S01]  /*cb00*/  STL [R1+0x514], R28 ;  /* 0x0005141c01007387 */ /* 0x000fe20000100800 */
[----:B0-----:R-:W-:-:S03]  /*cb10*/  LEA R23, P4, R16, c[0x0][0x168], 0x1 ;  /* 0x00005a0010177a11 */ /* 0x001fc600078808ff */
[----:B------:R-:W-:Y:S01]  /*cb20*/  STL [R1+0x3dc], R27 ;  /* 0x0003dc1b01007387 */ /* 0x000fe20000100800 */
[----:B------:R-:W-:-:S03]  /*cb30*/  LEA.HI.X.SX32 R9, R9, c[0x0][0x16c], 0x1, P6 ;  /* 0x00005b0009097a11 */ /* 0x000fc600030f0eff */
[----:B------:R-:W-:Y:S04]  /*cb40*/  STL [R1+0x3f8], R23 ;  /* 0x0003f81701007387 */ /* 0x000fe80000100800 */
[----:B------:R0:W-:Y:S04]  /*cb50*/  STL [R1+0x218], R22 ;  /* 0x0002181601007387 */ /* 0x0001e80000100800 */
[----:B------:R1:W-:Y:S01]  /*cb60*/  STL [R1+0x518], R8 ;  /* 0x0005180801007387 */ /* 0x0003e20000100800 */
[----:B0-----:R-:W-:-:S03]  /*cb70*/  LEA R22, P6, R19, c[0x0][0x168], 0x1 ;  /* 0x00005a0013167a11 */ /* 0x001fc600078c08ff */
[----:B------:R0:W-:Y:S01]  /*cb80*/  STL [R1+0x3e4], R9 ;  /* 0x0003e40901007387 */ /* 0x0001e20000100800 */
[----:B-1----:R-:W-:-:S03]  /*cb90*/  LEA.HI.X.SX32 R8, R11, c[0x0][0x16c], 0x1, P0 ;  /* 0x00005b000b087a11 */ /* 0x002fc600000f0eff */
[----:B------:R-:W-:Y:S01]  /*cba0*/  STL [R1+0x400], R22 ;  /* 0x0004001601007387 */ /* 0x000fe20000100800 */
[----:B------:R-:W-:-:S03]  /*cbb0*/  LEA.HI.X.SX32 R11, R12, c[0x0][0x16c], 0x1, P1 ;  /* 0x00005b000c0b7a11 */ /* 0x000fc600008f0eff */
[----:B------:R1:W-:Y:S01]  /*cbc0*/  STL [R1+0x21c], R8 ;  /* 0x00021c0801007387 */ /* 0x0003e20000100800 */
[----:B0-----:R-:W-:-:S05]  /*cbd0*/  LEA R9, P0, R20, c[0x0][0x168], 0x1 ;  /* 0x00005a0014097a11 */ /* 0x001fca00078008ff */
[----:B------:R0:W-:Y:S01]  /*cbe0*/  STL [R1+0x51c], R9 ;  /* 0x00051c0901007387 */ /* 0x0001e20000100800 */
[----:B-1----:R-:W-:-:S03]  /*cbf0*/  LEA R8, P1, R6, c[0x0][0x168], 0x1 ;  /* 0x00005a0006087a11 */ /* 0x002fc600078208ff */
[----:B------:R1:W-:Y:S04]  /*cc00*/  STL [R1+0x3ec], R11 ;  /* 0x0003ec0b01007387 */ /* 0x0003e80000100800 */
[----:B------:R3:W-:Y:S01]  /*cc10*/  STL [R1+0x408], R8 ;  /* 0x0004080801007387 */ /* 0x0007e20000100800 */
[----:B0-----:R-:W-:Y:S02]  /*cc20*/  LEA.HI.X.SX32 R9, R14, c[0x0][0x16c], 0x1, P2 ;  /* 0x00005b000e097a11 */ /* 0x001fe400010f0eff */
[----:B-1----:R-:W-:-:S03]  /*cc30*/  LEA R11, P2, R7, c[0x0][0x168], 0x1 ;  /* 0x00005a00070b7a11 */ /* 0x002fc600078408ff */
[----:B------:R0:W-:Y:S01]  /*cc40*/  STL [R1+0x220], R9 ;  /* 0x0002200901007387 */ /* 0x0001e20000100800 */
[----:B---3--:R-:W-:-:S03]  /*cc50*/  LEA.HI.X.SX32 R8, R15, c[0x0][0x16c], 0x1, P3 ;  /* 0x00005b000f087a11 */ /* 0x008fc600018f0eff */
[----:B------:R1:W-:Y:S04]  /*cc60*/  STL [R1+0x520], R11 ;  /* 0x0005200b01007387 */ /* 0x0003e80000100800 */
[----:B------:R3:W-:Y:S01]  /*cc70*/  STL [R1+0x3f4], R8 ;  /* 0x0003f40801007387 */ /* 0x0007e20000100800 */
[----:B0-----:R-:W-:Y:S02]  /*cc80*/  LEA R9, P3, R10, c[0x0][0x168], 0x1 ;  /* 0x00005a000a097a11 */ /* 0x001fe400078608ff */
[----:B-1----:R-:W-:-:S03]  /*cc90*/  LEA.HI.X.SX32 R11, R16, c[0x0][0x16c], 0x1, P4 ;  /* 0x00005b00100b7a11 */ /* 0x002fc600020f0eff */
[----:B------:R0:W-:Y:S01]  /*cca0*/  STL [R1+0x410], R9 ;  /* 0x0004100901007387 */ /* 0x0001e20000100800 */
[----:B---3--:R-:W-:-:S03]  /*ccb0*/  LEA R8, P4, R13, c[0x0][0x168], 0x1 ;  /* 0x00005a000d087a11 */ /* 0x008fc600078808ff */
[----:B------:R4:W-:Y:S04]  /*ccc0*/  STL [R1+0x224], R11 ;  /* 0x0002240b01007387 */ /* 0x0009e80000100800 */
[----:B------:R1:W-:Y:S01]  /*ccd0*/  STL [R1+0x524], R8 ;  /* 0x0005240801007387 */ /* 0x0003e20000100800 */
[----:B0-----:R-:W-:Y:S02]  /*cce0*/  LEA.HI.X.SX32 R9, R17, c[0x0][0x16c], 0x1, P5 ;  /* 0x00005b0011097a11 */ /* 0x001fe400028f0eff */
[----:B----4-:R-:W-:-:S03]  /*ccf0*/  LEA R11, P5, R0, c[0x0][0x168], 0x1 ;  /* 0x00005a00000b7a11 */ /* 0x010fc600078a08ff */
[----:B------:R0:W-:Y:S01]  /*cd00*/  STL [R1+0x3fc], R9 ;  /* 0x0003fc0901007387 */ /* 0x0001e20000100800 */
[----:B-1----:R-:W-:-:S03]  /*cd10*/  LEA.HI.X.SX32 R8, R19, c[0x0][0x16c], 0x1, P6 ;  /* 0x00005b0013087a11 */ /* 0x002fc600030f0eff */
[----:B------:R1:W-:Y:S04]  /*cd20*/  STL [R1+0x418], R11 ;  /* 0x0004180b01007387 */ /* 0x0003e80000100800 */
[----:B------:R3:W-:Y:S01]  /*cd30*/  STL [R1+0x228], R8 ;  /* 0x0002280801007387 */ /* 0x0007e20000100800 */
[----:B0-----:R-:W-:Y:S02]  /*cd40*/  LEA R9, P6, R18, c[0x0][0x168], 0x1 ;  /* 0x00005a0012097a11 */ /* 0x001fe400078c08ff */
[----:B-1----:R-:W-:-:S03]  /*cd50*/  LEA.HI.X.SX32 R11, R20, c[0x0][0x16c], 0x1, P0 ;  /* 0x00005b00140b7a11 */ /* 0x002fc600000f0eff */
[----:B------:R0:W-:Y:S01]  /*cd60*/  STL [R1+0x528], R9 ;  /* 0x0005280901007387 */ /* 0x0001e20000100800 */
[----:B---3--:R-:W-:-:S03]  /*cd70*/  LEA R8, P0, R26, c[0x0][0x168], 0x1 ;  /* 0x00005a001a087a11 */ /* 0x008fc600078008ff */
[----:B------:R-:W-:Y:S01]  /*cd80*/  STL [R1+0x404], R11 ;  /* 0x0004040b01007387 */ /* 0x000fe20000100800 */
[----:B------:R-:W-:-:S03]  /*cd90*/  IMAD R24, R24, c[0x0][0x190], RZ ;  /* 0x0000640018187a24 */ /* 0x000fc600078e02ff */
[----:B------:R1:W-:Y:S01]  /*cda0*/  STL [R1+0x420], R8 ;  /* 0x0004200801007387 */ /* 0x0003e20000100800 */
[----:B0-----:R-:W-:Y:S02]  /*cdb0*/  LEA.HI.X.SX32 R9, R6, c[0x0][0x16c], 0x1, P1 ;  /* 0x00005b0006097a11 */ /* 0x001fe400008f0eff */
[----:B------:R-:W-:Y:S01]  /*cdc0*/  LEA R6, P1, R25, c[0x0][0x168], 0x1 ;  /* 0x00005a0019067a11 */ /* 0x000fe200078208ff */
[----:B------:R-:W-:Y:S02]  /*cdd0*/  IMAD R21, R21, c[0x0][0x190], RZ ;  /* 0x0000640015157a24 */ /* 0x000fe400078e02ff */
[----:B------:R-:W-:Y:S01]  /*cde0*/  STL [R1+0x22c], R9 ;  /* 0x00022c0901007387 */ /* 0x000fe20000100800 */
[----:B-1----:R-:W-:-:S03]  /*cdf0*/  LEA.HI.X.SX32 R8, R7, c[0x0][0x16c], 0x1, P2 ;  /* 0x00005b0007087a11 */ /* 0x002fc600010f0eff */
[----:B------:R0:W-:Y:S01]  /*ce00*/  STL [R1+0x52c], R6 ;  /* 0x00052c0601007387 */ /* 0x0001e20000100800 */
[----:B------:R-:W-:-:S03]  /*ce10*/  LEA R7, P2, R24, c[0x0][0x168], 0x1 ;  /* 0x00005a0018077a11 */ /* 0x000fc600078408ff */
[----:B------:R1:W-:Y:S01]  /*ce20*/  STL [R1+0x40c], R8 ;  /* 0x00040c0801007387 */ /* 0x0003e20000100800 */
[----:B0-----:R-:W-:-:S03]  /*ce30*/  LEA.HI.X.SX32 R6, R10, c[0x0][0x16c], 0x1, P3 ;  /* 0x00005b000a067a11 */ /* 0x001fc600018f0eff */
[----:B------:R0:W-:Y:S01]  /*ce40*/  STL [R1+0x428], R7 ;  /* 0x0004280701007387 */ /* 0x0001e20000100800 */
[----:B-1----:R-:W-:-:S03]  /*ce50*/  LEA R8, P3, R21, c[0x0][0x168], 0x1 ;  /* 0x00005a0015087a11 */ /* 0x002fc600078608ff */
[----:B------:R-:W-:Y:S04]  /*ce60*/  STL [R1+0x230], R6 ;  /* 0x0002300601007387 */ /* 0x000fe80000100800 */
[----:B------:R1:W-:Y:S04]  /*ce70*/  STL [R1+0x530], R8 ;  /* 0x0005300801007387 */ /* 0x0003e80000100800 */
[----:B------:R-:W3:Y:S01]  /*ce80*/  LDL R23, [R1+0x130] ;  /* 0x0001300001177983 */ /* 0x000ee20000100800 */
[----:B0-----:R-:W-:-:S05]  /*ce90*/  LEA.HI.X.SX32 R7, R13, c[0x0][0x16c], 0x1, P4 ;  /* 0x00005b000d077a11 */ /* 0x001fca00020f0eff */
[----:B------:R0:W-:Y:S01]  /*cea0*/  STL [R1+0x414], R7 ;  /* 0x0004140701007387 */ /* 0x0001e20000100800 */
[----:B-1----:R-:W-:Y:S02]  /*ceb0*/  LEA.HI.X.SX32 R8, R0, c[0x0][0x16c], 0x1, P5 ;  /* 0x00005b0000087a11 */ /* 0x002fe400028f0eff */
[----:B0-----:R-:W-:Y:S02]  /*cec0*/  LEA.HI.X.SX32 R7, R18, c[0x0][0x16c], 0x1, P6 ;  /* 0x00005b0012077a11 */ /* 0x001fe400030f0eff */
[----:B--2---:R-:W-:-:S05]  /*ced0*/  LEA R6, P4, R3, c[0x0][0x168], 0x1 ;  /* 0x00005a0003067a11 */ /* 0x004fca00078808ff */
[----:B------:R0:W-:Y:S04]  /*cee0*/  STL [R1+0x534], R6 ;  /* 0x0005340601007387 */ /* 0x0001e80000100800 */
[----:B------:R1:W5:Y:S01]  /*cef0*/  LDL.LU R0, [R1+0x5e0] ;  /* 0x0005e00001007983 */ /* 0x0003620000300800 */
[----:B0-----:R-:W-:-:S03]  /*cf00*/  LEA.HI.X.SX32 R6, R26, c[0x0][0x16c], 0x1, P0 ;  /* 0x00005b001a067a11 */ /* 0x001fc600000f0eff */
[----:B------:R0:W-:Y:S04]  /*cf10*/  STL [R1+0x234], R8 ;  /* 0x0002340801007387 */ /* 0x0001e80000100800 */
[----:B------:R2:W-:Y:S04]  /*cf20*/  STL [R1+0x41c], R7 ;  /* 0x00041c0701007387 */ /* 0x0005e80000100800 */
[----:B------:R4:W-:Y:S01]  /*cf30*/  STL [R1+0x238], R6 ;  /* 0x0002380601007387 */ /* 0x0009e20000100800 */
[----:B0-----:R-:W-:Y:S02]  /*cf40*/  LEA.HI.X.SX32 R8, R25, c[0x0][0x16c], 0x1, P1 ;  /* 0x00005b0019087a11 */ /* 0x001fe400008f0eff */
[----:B--2---:R-:W-:-:S03]  /*cf50*/  LEA.HI.X.SX32 R7, R24, c[0x0][0x16c], 0x1, P2 ;  /* 0x00005b0018077a11 */ /* 0x004fc600010f0eff */
[----:B------:R-:W-:Y:S01]  /*cf60*/  STL [R1+0x424], R8 ;  /* 0x0004240801007387 */ /* 0x000fe20000100800 */
[----:B----4-:R-:W-:-:S03]  /*cf70*/  LEA.HI.X.SX32 R6, R21, c[0x0][0x16c], 0x1, P3 ;  /* 0x00005b0015067a11 */ /* 0x010fc600018f0eff */
[----:B------:R-:W-:Y:S04]  /*cf80*/  STL [R1+0x23c], R7 ;  /* 0x00023c0701007387 */ /* 0x000fe80000100800 */
[----:B------:R0:W-:Y:S02]  /*cf90*/  STL [R1+0x42c], R6 ;  /* 0x00042c0601007387 */ /* 0x0001e40000100800 */
[----:B0-----:R-:W-:Y:S02]  /*cfa0*/  LEA.HI.X.SX32 R6, R3, c[0x0][0x16c], 0x1, P4 ;  /* 0x00005b0003067a11 */ /* 0x001fe400020f0eff */
[----:B------:R-:W2:Y:S04]  /*cfb0*/  LDL.LU R3, [R1+0x5dc] ;  /* 0x0005dc0001037983 */ /* 0x000ea80000300800 */
[----:B------:R-:W0:Y:S04]  /*cfc0*/  S2R R29, SR_TID.X ;  /* 0x00000000001d7919 */ /* 0x000e280000002100 */
[----:B------:R-:W4:Y:S04]  /*cfd0*/  S2R R28, SR_TID.X ;  /* 0x00000000001c7919 */ /* 0x000f280000002100 */
[----:B------:R-:W-:Y:S01]  /*cfe0*/  STL [R1+0x20], RZ ;  /* 0x000020ff01007387 */ /* 0x000fe20000100800 */
[----:B0-----:R-:W-:-:S04]  /*cff0*/  SHF.R.U32.HI R29, RZ, 0x6, R29 ;  /* 0x00000006ff1d7819 */ /* 0x001fc8000001161d */
[----:B------:R-:W-:Y:S02]  /*d000*/  SGXT.U32 R27, R29, 0x3 ;  /* 0x000000031d1b781a */ /* 0x000fe40000000000 */
[--C-:B----4-:R-:W-:Y:S02]  /*d010*/  SHF.R.U32.HI R29, RZ, 0x6, R28.reuse ;  /* 0x00000006ff1d7819 */ /* 0x110fe4000001161c */
[----:B------:R-:W-:Y:S02]  /*d020*/  LOP3.LUT R27, R27, 0x78, RZ, 0xfc, !PT ;  /* 0x000000781b1b7812 */ /* 0x000fe400078efcff */
[----:B------:R-:W-:Y:S02]  /*d030*/  SGXT.U32 R29, R29, 0x3 ;  /* 0x000000031d1d781a */ /* 0x000fe40000000000 */
[----:B------:R-:W-:Y:S01]  /*d040*/  SHF.R.U32.HI R28, RZ, 0x6, R28 ;  /* 0x00000006ff1c7819 */ /* 0x000fe2000001161c */
[----:B------:R0:W-:Y:S01]  /*d050*/  STL [R1+0x430], R6 ;  /* 0x0004300601007387 */ /* 0x0001e20000100800 */
[----:B------:R-:W-:-:S02]  /*d060*/  LOP3.LUT R8, R29, 0x70, RZ, 0xfc, !PT ;  /* 0x000000701d087812 */ /* 0x000fc400078efcff */
[C---:B------:R-:W-:Y:S02]  /*d070*/  LOP3.LUT R22, R29.reuse, 0x68, RZ, 0xfc, !PT ;  /* 0x000000681d167812 */ /* 0x040fe400078efcff */
[----:B------:R-:W-:Y:S01]  /*d080*/  LOP3.LUT R29, R29, 0x60, RZ, 0xfc, !PT ;  /* 0x000000601d1d7812 */ /* 0x000fe200078efcff */
[----:B0-----:R-:W-:Y:S01]  /*d090*/  IMAD R6, R27, c[0x0][0x188], RZ ;  /* 0x000062001b067a24 */ /* 0x001fe200078e02ff */
[----:B------:R-:W-:-:S03]  /*d0a0*/  SGXT.U32 R27, R28, 0x3 ;  /* 0x000000031c1b781a */ /* 0x000fc60000000000 */
[----:B------:R-:W-:Y:S01]  /*d0b0*/  IMAD R6, R29, c[0x0][0x188], RZ ;  /* 0x000062001d067a24 */ /* 0x000fe200078e02ff */
[C---:B------:R-:W-:Y:S01]  /*d0c0*/  LOP3.LUT R29, R27.reuse, 0x58, RZ, 0xfc, !PT ;  /* 0x000000581b1d7812 */ /* 0x040fe200078efcff */
[----:B------:R-:W-:Y:S01]  /*d0d0*/  IMAD R7, R22, c[0x0][0x188], RZ ;  /* 0x0000620016077a24 */ /* 0x000fe200078e02ff */
[----:B------:R-:W-:-:S03]  /*d0e0*/  LOP3.LUT R22, R27, 0x50, RZ, 0xfc, !PT ;  /* 0x000000501b167812 */ /* 0x000fc600078efcff */
[----:B------:R-:W-:Y:S02]  /*d0f0*/  IMAD R6, R29, c[0x0][0x188], RZ ;  /* 0x000062001d067a24 */ /* 0x000fe400078e02ff */
[----:B------:R-:W0:Y:S01]  /*d100*/  S2R R29, SR_TID.X ;  /* 0x00000000001d7919 */ /* 0x000e220000002100 */
[----:B------:R-:W-:Y:S02]  /*d110*/  LOP3.LUT R27, R27, 0x48, RZ, 0xfc, !PT ;  /* 0x000000481b1b7812 */ /* 0x000fe400078efcff */
[----:B------:R-:W-:-:S03]  /*d120*/  SGXT.U32 R28, R28, 0x3 ;  /* 0x000000031c1c781a */ /* 0x000fc60000000000 */
[----:B------:R-:W-:Y:S01]  /*d130*/  IMAD R6, R27, c[0x0][0x188], RZ ;  /* 0x000062001b067a24 */ /* 0x000fe200078e02ff */
[----:B------:R-:W-:Y:S01]  /*d140*/  LOP3.LUT R27, R28, 0x38, RZ, 0xfc, !PT ;  /* 0x000000381c1b7812 */ /* 0x000fe200078efcff */
[----:B------:R-:W-:Y:S01]  /*d150*/  IMAD R7, R22, c[0x0][0x188], RZ ;  /* 0x0000620016077a24 */ /* 0x000fe200078e02ff */
[C---:B------:R-:W-:Y:S02]  /*d160*/  LOP3.LUT R22, R28.reuse, 0x40, RZ, 0xfc, !PT ;  /* 0x000000401c167812 */ /* 0x040fe400078efcff */
[----:B------:R-:W-:Y:S01]  /*d170*/  LOP3.LUT R28, R28, 0x30, RZ, 0xfc, !PT ;  /* 0x000000301c1c7812 */ /* 0x000fe200078efcff */
[----:B------:R-:W-:Y:S02]  /*d180*/  IMAD R7, R27, c[0x0][0x188], RZ ;  /* 0x000062001b077a24 */ /* 0x000fe400078e02ff */
[----:B------:R-:W4:Y:S01]  /*d190*/  S2R R27, SR_TID.X ;  /* 0x00000000001b7919 */ /* 0x000f220000002100 */
[----:B------:R-:W-:Y:S02]  /*d1a0*/  IMAD R6, R22, c[0x0][0x188], RZ ;  /* 0x0000620016067a24 */ /* 0x000fe400078e02ff */
[----:B------:R-:W-:-:S02]  /*d1b0*/  IMAD R6, R28, c[0x0][0x188], RZ ;  /* 0x000062001c067a24 */ /* 0x000fc400078e02ff */
[----:B------:R-:W1:Y:S01]  /*d1c0*/  S2R R28, SR_TID.X ;  /* 0x00000000001c7919 */ /* 0x000e620000002100 */
[----:B0-----:R-:W-:Y:S01]  /*d1d0*/  SHF.R.U32.HI R29, RZ, 0x6, R29 ;  /* 0x00000006ff1d7819 */ /* 0x001fe2000001161d */
[----:B------:R-:W-:-:S03]  /*d1e0*/  IMAD R8, R8, c[0x0][0x188], RZ ;  /* 0x0000620008087a24 */ /* 0x000fc600078e02ff */
[----:B------:R-:W-:-:S04]  /*d1f0*/  SGXT.U32 R29, R29, 0x3 ;  /* 0x000000031d1d781a */ /* 0x000fc80000000000 */
[C---:B------:R-:W-:Y:S02]  /*d200*/  LOP3.LUT R8, R29.reuse, 0x28, RZ, 0xfc, !PT ;  /* 0x000000281d087812 */ /* 0x040fe400078efcff */
[C---:B------:R-:W-:Y:S02]  /*d210*/  LOP3.LUT R22, R29.reuse, 0x20, RZ, 0xfc, !PT ;  /* 0x000000201d167812 */ /* 0x040fe400078efcff */
[----:B------:R-:W-:Y:S01]  /*d220*/  LOP3.LUT R29, R29, 0x18, RZ, 0xfc, !PT ;  /* 0x000000181d1d7812 */ /* 0x000fe200078efcff */
[----:B------:R-:W-:-:S04]  /*d230*/  IMAD R6, R8, c[0x0][0x188], RZ ;  /* 0x0000620008067a24 */ /* 0x000fc800078e02ff */
[----:B------:R-:W-:Y:S01]  /*d240*/  IMAD R6, R29, c[0x0][0x188], RZ ;  /* 0x000062001d067a24 */ /* 0x000fe200078e02ff */
[C---:B----4-:R-:W-:Y:S01]  /*d250*/  LOP3.LUT R29, R27.reuse, 0x7, RZ, 0xc0, !PT ;  /* 0x000000071b1d7812 */ /* 0x050fe200078ec0ff */
[----:B------:R-:W-:Y:S01]  /*d260*/  IMAD.SHL.U32 R8, R27, 0x2, RZ ;  /* 0x000000021b087824 */ /* 0x000fe200078e00ff */
[----:B-1----:R-:W-:-:S03]  /*d270*/  SHF.R.U32.HI R28, RZ, 0x6, R28 ;  /* 0x00000006ff1c7819 */ /* 0x002fc6000001161c */
[----:B------:R-:W-:Y:S01]  /*d280*/  IMAD R29, R29, 0x90, RZ ;  /* 0x000000901d1d7824 */ /* 0x000fe200078e02ff */
[----:B------:R-:W-:Y:S01]  /*d290*/  SGXT.U32 R28, R28, 0x3 ;  /* 0x000000031c1c781a */ /* 0x000fe20000000000 */
[----:B------:R-:W-:Y:S02]  /*d2a0*/  IMAD R7, R22, c[0x0][0x188], RZ ;  /* 0x0000620016077a24 */ /* 0x000fe400078e02ff */
[----:B------:R-:W-:Y:S01]  /*d2b0*/  IMAD.SHL.U32 R22, R27, 0x40, RZ ;  /* 0x000000401b167824 */ /* 0x000fe200078e00ff */
[----:B------:R-:W-:Y:S02]  /*d2c0*/  LOP3.LUT R29, R29, 0x10, R8, 0x78, !PT ;  /* 0x000000101d1d7812 */ /* 0x000fe400078e7808 */
[----:B------:R-:W-:Y:S02]  /*d2d0*/  LOP3.LUT R27, R28, 0x10, RZ, 0xfc, !PT ;  /* 0x000000101c1b7812 */ /* 0x000fe400078efcff */
[----:B------:R-:W-:-:S03]  /*d2e0*/  LOP3.LUT R29, R29, 0x400, R22, 0xf8, !PT ;  /* 0x000004001d1d7812 */ /* 0x000fc600078ef816 */
[----:B------:R-:W-:Y:S01]  /*d2f0*/  IMAD R6, R27, c[0x0][0x188], RZ ;  /* 0x000062001b067a24 */ /* 0x000fe200078e02ff */
[----:B------:R-:W-:Y:S01]  /*d300*/  LOP3.LUT R6, R29, 0x20, RZ, 0x3c, !PT ;  /* 0x000000201d067812 */ /* 0x000fe200078e3cff */
[----:B------:R0:W-:Y:S04]  /*d310*/  STL [R1+0x24], RZ ;  /* 0x000024ff01007387 */ /* 0x0001e80000100800 */
[----:B------:R0:W-:Y:S04]  /*d320*/  STL [R1+0x28], RZ ;  /* 0x000028ff01007387 */ /* 0x0001e80000100800 */
[----:B------:R0:W-:Y:S01]  /*d330*/  STL [R1+0x2c], RZ ;  /* 0x00002cff01007387 */ /* 0x0001e20000100800 */
[----:B------:R-:W-:Y:S01]  /*d340*/  LOP3.LUT R28, R28, 0x8, RZ, 0xfc, !PT ;  /* 0x000000081c1c7812 */ /* 0x000fe200078efcff */
[----:B------:R-:W-:-:S04]  /*d350*/  ULDC UR4, c[0x0][0x180] ;  /* 0x0000600000047ab9 */ /* 0x000fc80000000800 */
[----:B------:R-:W-:Y:S01]  /*d360*/  IMAD R8, R28, c[0x0][0x188], RZ ;  /* 0x000062001c087a24 */ /* 0x000fe200078e02ff */
[----:B------:R-:W-:Y:S02]  /*d370*/  LOP3.LUT R8, R29, 0x40, RZ, 0x3c, !PT ;  /* 0x000000401d087812 */ /* 0x000fe400078e3cff */
[----:B---3--:R-:W-:-:S05]  /*d380*/  LOP3.LUT R6, R23, 0x40, RZ, 0x3c, !PT ;  /* 0x0000004017067812 */ /* 0x008fca00078e3cff */
[----:B------:R0:W-:Y:S01]  /*d390*/  STL [R1+0x54c], R6 ;  /* 0x00054c0601007387 */ /* 0x0001e20000100800 */
[----:B--2---:R-:W-:Y:S02]  /*d3a0*/  LOP3.LUT R7, R3, 0x40, RZ, 0x3c, !PT ;  /* 0x0000004003077812 */ /* 0x004fe400078e3cff */
[----:B0-----:R-:W-:Y:S02]  /*d3b0*/  LOP3.LUT R7, R29, 0x60, RZ, 0x3c, !PT ;  /* 0x000000601d077812 */ /* 0x001fe400078e3cff */
.L_x_2:
[----:B------:R-:W0:Y:S01]  /*d3c0*/  S2R R14, SR_TID.X ;  /* 0x00000000000e7919 */ /* 0x000e220000002100 */
[----:B-----5:R-:W-:-:S03]  /*d3d0*/  PRMT R13, RZ, 0x7610, R13 ;  /* 0x00007610ff0d7816 */ /* 0x020fc6000000000d */
[----:B------:R1:W-:Y:S04]  /*d3e0*/  STL [R1+0xfd8], R25 ;  /* 0x000fd81901007387 */ /* 0x0003e80000100800 */
[----:B------:R2:W-:Y:S04]  /*d3f0*/  STL.64 [R1+0xfd0], R28 ;  /* 0x000fd01c01007387 */ /* 0x0005e80000100a00 */
[----:B------:R-:W-:Y:S04]  /*d400*/  STL [R1+0xfcc], R24 ;  /* 0x000fcc1801007387 */ /* 0x000fe80000100800 */
[----:B-1----:R-:W1:Y:S04]  /*d410*/  S2R R25, SR_TID.X ;  /* 0x0000000000197919 */ /* 0x002e680000002100 */
[----:B------:R-:W-:Y:S01]  /*d420*/  STL [R1+0xfc8], R21 ;  /* 0x000fc81501007387 */ /* 0x000fe20000100800 */
[----:B--2---:R-:W-:-:S02]  /*d430*/  IMAD.MOV.U32 R29, RZ, RZ, R5 ;  /* 0x000000ffff1d7224 */ /* 0x004fc400078e0005 */
[----:B------:R-:W-:Y:S01]  /*d440*/  IMAD.MOV.U32 R28, RZ, RZ, R4 ;  /* 0x000000ffff1c7224 */ /* 0x000fe200078e0004 */
[----:B0-----:R-:W-:Y:S01]  /*d450*/  SHF.R.U32.HI R14, RZ, 0x6, R14 ;  /* 0x00000006ff0e7819 */ /* 0x001fe2000001160e */
[----:B------:R-:W-:Y:S03]  /*d460*/  STL [R1+0xfc4], R16 ;  /* 0x000fc41001007387 */ /* 0x000fe60000100800 */
[----:B------:R-:W-:Y:S01]  /*d470*/  SGXT.U32 R15, R14, 0x3 ;  /* 0x000000030e0f781a */ /* 0x000fe20000000000 */
[----:B------:R1:W-:Y:S04]  /*d480*/  STL [R1+0xfc0], R19 ;  /* 0x000fc01301007387 */ /* 0x0003e80000100800 */
[----:B------:R-:W0:Y:S01]  /*d490*/  S2R R14, SR_TID.X ;  /* 0x00000000000e7919 */ /* 0x000e220000002100 */
[----:B------:R-:W-:-:S03]  /*d4a0*/  IMAD R5, R15, c[0x0][0x188], RZ ;  /* 0x000062000f057a24 */ /* 0x000fc600078e02ff */
[----:B------:R2:W-:Y:S01]  /*d4b0*/  STL [R1+0xfbc], R3 ;  /* 0x000fbc0301007387 */ /* 0x0005e20000100800 */
[----:B------:R-:W-:Y:S01]  /*d4c0*/  IMAD.WIDE R4, R5, 0x2, R28 ;  /* 0x0000000205047825 */ /* 0x000fe200078e021c */
[----:B-1----:R-:W-:Y:S02]  /*d4d0*/  SHF.R.U32.HI R19, RZ, 0x6, R25 ;  /* 0x00000006ff137819 */ /* 0x002fe40000011619 */
[----:B------:R1:W-:Y:S02]  /*d4e0*/  STL.64 [R1+0x120], R28 ;  /* 0x0001201c01007387 */ /* 0x0003e40000100a00 */
[----:B--2---:R-:W-:-:S04]  /*d4f0*/  SGXT.U32 R3, R19, 0x3 ;  /* 0x000000031303781a */ /* 0x004fc80000000000 */
[----:B------:R-:W-:Y:S02]  /*d500*/  ISETP.GE.AND P0, PT, R3, UR4, PT ;  /* 0x0000000403007c0c */ /* 0x000fe4000bf06270 */
[----:B0-----:R-:W-:-:S11]  /*d510*/  SHF.R.U32.HI R15, RZ, 0x6, R14 ;  /* 0x00000006ff0f7819 */ /* 0x001fd6000001160e */
[----:B------:R0:W2:Y:S01]  /*d520*/  @!P0 LDG.E.U16 R13, [R4.64] ;  /* 0x00000006040d8981 */ /* 0x0000a2000c1e1500 */
[----:B------:R-:W-:Y:S02]  /*d530*/  SHF.R.U32.HI R14, RZ, 0x6, R14 ;  /* 0x00000006ff0e7819 */ /* 0x000fe4000001160e */
[----:B------:R-:W-:Y:S02]  /*d540*/  PRMT R12, RZ, 0x7610, R12 ;  /* 0x00007610ff0c7816 */ /* 0x000fe4000000000c */
[C---:B0-----:R-:W-:Y:S02]  /*d550*/  SGXT.U32 R5, R15.reuse, 0x3 ;  /* 0x000000030f05781a */ /* 0x041fe40000000000 */
[----:B------:R-:W-:Y:S02]  /*d560*/  SGXT.U32 R15, R15, 0x3 ;  /* 0x000000030f0f781a */ /* 0x000fe40000000000 */
[C---:B------:R-:W-:Y:S02]  /*d570*/  LOP3.LUT R4, R5.reuse, 0x8, RZ, 0xfc, !PT ;  /* 0x0000000805047812 */ /* 0x040fe400078efcff */
[----:B------:R-:W-:-:S02]  /*d580*/  LOP3.LUT R5, R5, 0x10, RZ, 0xfc, !PT ;  /* 0x0000001005057812 */ /* 0x000fc400078efcff */
[----:B------:R-:W-:Y:S02]  /*d590*/  ISETP.GE.AND P0, PT, R4, UR4, PT ;  /* 0x0000000404007c0c */ /* 0x000fe4000bf06270 */
[----:B------:R-:W-:Y:S02]  /*d5a0*/  ISETP.GE.AND P1, PT, R5, UR4, PT ;  /* 0x0000000405007c0c */ /* 0x000fe4000bf26270 */
[----:B------:R-:W-:Y:S02]  /*d5b0*/  LOP3.LUT R5, R15, 0x8, RZ, 0xfc, !PT ;  /* 0x000000080f057812 */ /* 0x000fe400078efcff */
[----:B------:R-:W-:Y:S02]  /*d5c0*/  SGXT.U32 R15, R14, 0x3 ;  /* 0x000000030e0f781a */ /* 0x000fe40000000000 */
[----:B------:R-:W0:Y:S01]  /*d5d0*/  S2R R14, SR_TID.X ;  /* 0x00000000000e7919 */ /* 0x000e220000002100 */
[----:B------:R-:W-:Y:S01]  /*d5e0*/  IMAD R5, R5, c[0x0][0x188], RZ ;  /* 0x0000620005057a24 */ /* 0x000fe200078e02ff */
[----:B------:R-:W-:-:S03]  /*d5f0*/  LOP3.LUT R15, R15, 0x10, RZ, 0xfc, !PT ;  /* 0x000000100f0f7812 */ /* 0x000fc600078efcff */
[----:B------:R-:W-:Y:S01]  /*d600*/  IMAD.WIDE R4, R5, 0x2, R28 ;  /* 0x0000000205047825 */ /* 0x000fe200078e021c */
[----:B------:R-:W-:-:S03]  /*d610*/  PRMT R11, RZ, 0x7610, R11 ;  /* 0x00007610ff0b7816 */ /* 0x000fc6000000000b */
[----:B------:R-:W-:Y:S01]  /*d620*/  IMAD R15, R15, c[0x0][0x188], RZ ;  /* 0x000062000f0f7a24 */ /* 0x000fe200078e02ff */
[----:B------:R3:W4:Y:S03]  /*d630*/  @!P0 LDG.E.U16 R12, [R4.64] ;  /* 0x00000006040c8981 */ /* 0x000726000c1e1500 */
[----:B---3--:R-:W-:Y:S01]  /*d640*/  IMAD.WIDE R4, R15, 0x2, R28 ;  /* 0x000000020f047825 */ /* 0x008fe200078e021c */
[----:B0-----:R-:W-:-:S04]  /*d650*/  SHF.R.U32.HI R14, RZ, 0x6, R14 ;  /* 0x00000006ff0e7819 */ /* 0x001fc8000001160e */
[----:B------:R0:W3:Y:S04]  /*d660*/  @!P1 LDG.E.U16 R11, [R4.64] ;  /* 0x00000006040b9981 */ /* 0x0000e8000c1e1500 */
[----:B0-----:R-:W0:Y:S01]  /*d670*/  S2R R5, SR_TID.X ;  /* 0x0000000000057919 */ /* 0x001e220000002100 */
[----:B------:R-:W-:-:S03]  /*d680*/  SGXT.U32 R15, R14, 0x3 ;  /* 0x000000030e0f781a */ /* 0x000fc60000000000 */
[----:B------:R-:W1:Y:S01]  /*d690*/  S2R R14, SR_TID.X ;  /* 0x00000000000e7919 */ /* 0x000e620000002100 */
[----:B0-----:R-:W-:-:S04]  /*d6a0*/  SHF.R.U32.HI R5, RZ, 0x6, R5 ;  /* 0x00000006ff057819 */ /* 0x001fc80000011605 */
[----:B------:R-:W-:-:S04]  /*d6b0*/  SGXT.U32 R5, R5, 0x3 ;  /* 0x000000030505781a */ /* 0x000fc80000000000 */
[----:B------:R-:W-:-:S04]  /*d6c0*/  LOP3.LUT R5, R5, 0x18, RZ, 0xfc, !PT ;  /* 0x0000001805057812 */ /* 0x000fc800078efcff */
[----:B------:R-:W-:Y:S02]  /*d6d0*/  ISETP.GE.AND P0, PT, R5, UR4, PT ;  /* 0x0000000405007c0c */ /* 0x000fe4000bf06270 */
[----:B------:R-:W-:Y:S02]  /*d6e0*/  LOP3.LUT R5, R15, 0x18, RZ, 0xfc, !PT ;  /* 0x000000180f057812 */ /* 0x000fe400078efcff */
[----:B-1----:R-:W-:-:S03]  /*d6f0*/  SHF.R.U32.HI R15, RZ, 0x6, R14 ;  /* 0x00000006ff0f7819 */ /* 0x002fc6000001160e */
[----:B------:R-:W-:Y:S01]  /*d700*/  IMAD R5, R5, c[0x0][0x188], RZ ;  /* 0x0000620005057a24 */ /* 0x000fe200078e02ff */
[----:B------:R-:W-:Y:S02]  /*d710*/  PRMT R10, RZ, 0x7610, R10 ;  /* 0x00007610ff0a7816 */ /* 0x000fe4000000000a */
[----:B------:R-:W-:Y:S01]  /*d720*/  SGXT.U32 R15, R15, 0x3 ;  /* 0x000000030f0f781a */ /* 0x000fe20000000000 */
[----:B------:R-:W-:-:S05]  /*d730*/  IMAD.WIDE R4, R5, 0x2, R28 ;  /* 0x0000000205047825 */ /* 0x000fca00078e021c */
[----:B------:R0:W2:Y:S02]  /*d740*/  @!P0 LDG.E.U16 R10, [R4.64] ;  /* 0x00000006040a8981 */ /* 0x0000a4000c1e1500 */
[C---:B0-----:R-:W-:Y:S02]  /*d750*/  LOP3.LUT R4, R15.reuse, 0x20, RZ, 0xfc, !PT ;  /* 0x000000200f047812 */ /* 0x041fe400078efcff */
[----:B------:R-:W-:Y:S02]  /*d760*/  LOP3.LUT R5, R15, 0x28, RZ, 0xfc, !PT ;  /* 0x000000280f057812 */ /* 0x000fe400078efcff */
[----:B------:R-:W0:Y:S01]  /*d770*/  S2R R15, SR_TID.X ;  /* 0x00000000000f7919 */ /* 0x000e220000002100 */
[----:B------:R-:W-:-:S04]  /*d780*/  SHF.R.U32.HI R14, RZ, 0x6, R14 ;  /* 0x00000006ff0e7819 */ /* 0x000fc8000001160e */
[----:B------:R-:W-:Y:S02]  /*d790*/  SGXT.U32 R14, R14, 0x3 ;  /* 0x000000030e0e781a */ /* 0x000fe40000000000 */
[----:B------:R-:W-:Y:S02]  /*d7a0*/  ISETP.GE.AND P1, PT, R5, UR4, PT ;  /* 0x0000000405007c0c */ /* 0x000fe4000bf26270 */
[----:B------:R-:W-:Y:S02]  /*d7b0*/  LOP3.LUT R5, R14, 0x20, RZ, 0xfc, !PT ;  /* 0x000000200e057812 */ /* 0x000fe400078efcff */
[----:B------:R-:W-:-:S03]  /*d7c0*/  ISETP.GE.AND P0, PT, R4, UR4, PT ;  /* 0x0000000404007c0c */ /* 0x000fc6000bf06270 */
[----:B------:R-:W-:Y:S01]  /*d7d0*/  IMAD R5, R5, c[0x0][0x188], RZ ;  /* 0x0000620005057a24 */ /* 0x000fe200078e02ff */
[----:B0-----:R-:W-:-:S04]  /*d7e0*/  SHF.R.U32.HI R15, RZ, 0x6, R15 ;  /* 0x00000006ff0f7819 */ /* 0x001fc8000001160f */
[----:B------:R-:W-:Y:S01]  /*d7f0*/  SGXT.U32 R15, R15, 0x3 ;  /* 0x000000030f0f781a */ /* 0x000fe20000000000 */
[----:B------:R-:W-:Y:S01]  /*d800*/  IMAD.WIDE R4, R5, 0x2, R28 ;  /* 0x0000000205047825 */ /* 0x000fe200078e021c */
[----:B------:R-:W-:Y:S02]  /*d810*/  PRMT R9, RZ, 0x7610, R9 ;  /* 0x00007610ff097816 */ /* 0x000fe40000000009 */
[----:B------:R-:W-:Y:S02]  /*d820*/  LOP3.LUT R15, R15, 0x28, RZ, 0xfc, !PT ;  /* 0x000000280f0f7812 */ /* 0x000fe400078efcff */
[----:B------:R-:W-:Y:S02]  /*d830*/  PRMT R8, RZ, 0x7610, R8 ;  /* 0x00007610ff087816 */ /* 0x000fe40000000008 */
[----:B------:R0:W2:Y:S01]  /*d840*/  @!P0 LDG.E.U16 R9, [R4.64] ;  /* 0x0000000604098981 */ /* 0x0000a2000c1e1500 */
[----:B------:R-:W-:-:S03]  /*d850*/  IMAD R15, R15, c[0x0][0x188], RZ ;  /* 0x000062000f0f7a24 */ /* 0x000fc600078e02ff */
[----:B------:R-:W1:Y:S01]  /*d860*/  S2R R14, SR_TID.X ;  /* 0x00000000000e7919 */ /* 0x000e620000002100 */
[----:B0-----:R-:W-:-:S05]  /*d870*/  IMAD.WIDE R4, R15, 0x2, R28 ;  /* 0x000000020f047825 */ /* 0x001fca00078e021c */
[----:B------:R0:W2:Y:S04]  /*d880*/  @!P1 LDG.E.U16 R8, [R4.64] ;  /* 0x0000000604089981 */ /* 0x0000a8000c1e1500 */
[----:B0-----:R-:W0:Y:S01]  /*d890*/  S2R R5, SR_TID.X ;  /* 0x0000000000057919 */ /* 0x001e220000002100 */
[----:B-1----:R-:W-:-:S04]  /*d8a0*/  SHF.R.U32.HI R14, RZ, 0x6, R14 ;  /* 0x00000006ff0e7819 */ /* 0x002fc8000001160e */
[----:B------:R-:W-:-:S04]  /*d8b0*/  SGXT.U32 R14, R14, 0x3 ;  /* 0x000000030e0e781a */ /* 0x000fc80000000000 */
[----:B------:R-:W-:-:S04]  /*d8c0*/  LOP3.LUT R15, R14, 0x30, RZ, 0xfc, !PT ;  /* 0x000000300e0f7812 */ /* 0x000fc800078efcff */
[----:B------:R-:W-:Y:S02]  /*d8d0*/  ISETP.GE.AND P0, PT, R15, UR4, PT ;  /* 0x000000040f007c0c */ /* 0x000fe4000bf06270 */
[----:B0-----:R-:W-:-:S04]  /*d8e0*/  SHF.R.U32.HI R5, RZ, 0x6, R5 ;  /* 0x00000006ff057819 */ /* 0x001fc80000011605 */
[----:B------:R-:W-:-:S04]  /*d8f0*/  SGXT.U32 R5, R5, 0x3 ;  /* 0x000000030505781a */ /* 0x000fc80000000000 */
[----:B------:R-:W-:Y:S02]  /*d900*/  LOP3.LUT R5, R5, 0x30, RZ, 0xfc, !PT ;  /* 0x0000003005057812 */ /* 0x000fe400078efcff */
[----:B------:R-:W-:-:S03]  /*d910*/  PRMT R7, RZ, 0x7610, R7 ;  /* 0x00007610ff077816 */ /* 0x000fc60000000007 */
[----:B------:R-:W-:-:S04]  /*d920*/  IMAD R5, R5, c[0x0][0x188], RZ ;  /* 0x0000620005057a24 */ /* 0x000fc800078e02ff */
[----:B------:R-:W-:Y:S01]  /*d930*/  IMAD.WIDE R4, R5, 0x2, R28 ;  /* 0x0000000205047825 */ /* 0x000fe200078e021c */
[----:B------:R-:W0:Y:S04]  /*d940*/  S2R R14, SR_TID.X ;  /* 0x00000000000e7919 */ /* 0x000e280000002100 */
[----:B------:R1:W2:Y:S04]  /*d950*/  @!P0 LDG.E.U16 R7, [R4.64] ;  /* 0x0000000604078981 */ /* 0x0002a8000c1e1500 */
[----:B-1----:R-:W1:Y:S01]  /*d960*/  S2R R5, SR_TID.X ;  /* 0x0000000000057919 */ /* 0x002e620000002100 */
[----:B0-----:R-:W-:-:S02]  /*d970*/  SHF.R.U32.HI R15, RZ, 0x6, R14 ;  /* 0x00000006ff0f7819 */ /* 0x001fc4000001160e */
[----:B------:R-:W-:Y:S02]  /*d980*/  SHF.R.U32.HI R14, RZ, 0x6, R14 ;  /* 0x00000006ff0e7819 */ /* 0x000fe4000001160e */
[----:B------:R-:W-:Y:S02]  /*d990*/  SGXT.U32 R15, R15, 0x3 ;  /* 0x000000030f0f781a */ /* 0x000fe40000000000 */
[----:B------:R-:W-:Y:S02]  /*d9a0*/  SGXT.U32 R14, R14, 0x3 ;  /* 0x000000030e0e781a */ /* 0x000fe40000000000 */
[----:B------:R-:W-:Y:S02]  /*d9b0*/  LOP3.LUT R15, R15, 0x40, RZ, 0xfc, !PT ;  /* 0x000000400f0f7812 */ /* 0x000fe400078efcff */
[----:B-1----:R-:W-:-:S04]  /*d9c0*/  SHF.R.U32.HI R5, RZ, 0x6, R5 ;  /* 0x00000006ff057819 */ /* 0x002fc80000011605 */
[----:B------:R-:W-:Y:S02]  /*d9d0*/  SGXT.U32 R5, R5, 0x3 ;  /* 0x000000030505781a */ /* 0x000fe40000000000 */
[----:B------:R-:W-:Y:S02]  /*d9e0*/  ISETP.GE.AND P1, PT, R15, UR4, PT ;  /* 0x000000040f007c0c */ /* 0x000fe4000bf26270 */
[----:B------:R-:W-:Y:S02]  /*d9f0*/  LOP3.LUT R5, R5, 0x38, RZ, 0xfc, !PT ;  /* 0x0000003805057812 */ /* 0x000fe400078efcff */
[----:B------:R-:W-:Y:S02]  /*da00*/  LOP3.LUT R15, R14, 0x38, RZ, 0xfc, !PT ;  /* 0x000000380e0f7812 */ /* 0x000fe400078efcff */
[----:B------:R-:W-:-:S03]  /*da10*/  ISETP.GE.AND P0, PT, R5, UR4, PT ;  /* 0x0000000405007c0c */ /* 0x000fc6000bf06270 */
[----:B------:R-:W-:Y:S01]  /*da20*/  IMAD R15, R15, c[0x0][0x188], RZ ;  /* 0x000062000f0f7a24 */ /* 0x000fe200078e02ff */
[----:B------:R-:W-:Y:S02]  /*da30*/  LOP3.LUT R14, R14, 0x40, RZ, 0xfc, !PT ;  /* 0x000000400e0e7812 */ /* 0x000fe400078efcff */
[----:B------:R-:W-:Y:S01]  /*da40*/  PRMT R6, RZ, 0x7610, R6 ;  /* 0x00007610ff067816 */ /* 0x000fe20000000006 */
[----:B------:R-:W-:-:S04]  /*da50*/  IMAD.WIDE R4, R15, 0x2, R28 ;  /* 0x000000020f047825 */ /* 0x000fc800078e021c */
[----:B------:R-:W-:Y:S02]  /*da60*/  IMAD R14, R14, c[0x0][0x188], RZ ;  /* 0x000062000e0e7a24 */ /* 0x000fe400078e02ff */
[----:B------:R0:W2:Y:S02]  /*da70*/  @!P0 LDG.E.U16 R6, [R4.64] ;  /* 0x0000000604068981 */ /* 0x0000a4000c1e1500 */
[----:B------:R-:W-:Y:S01]  /*da80*/  IMAD.WIDE R14, R14, 0x2, R28 ;  /* 0x000000020e0e7825 */ /* 0x000fe200078e021c */
[----:B0-----:R-:W-:-:S06]  /*da90*/  PRMT R5, RZ, 0x7610, R5 ;  /* 0x00007610ff057816 */ /* 0x001fcc0000000005 */
[----:B------:R0:W2:Y:S04]  /*daa0*/  @!P1 LDG.E.U16 R5, [R14.64] ;  /* 0x000000060e059981 */ /* 0x0000a8000c1e1500 */
[----:B0-----:R-:W0:Y:S01]  /*dab0*/  S2R R15, SR_TID.X ;  /* 0x00000000000f7919 */ /* 0x001e220000002100 */
[----:B------:R-:W-:Y:S02]  /*dac0*/  PRMT R4, RZ, 0x7610, R4 ;  /* 0x00007610ff047816 */ /* 0x000fe40000000004 */
[----:B0-----:R-:W-:-:S04]  /*dad0*/  SHF.R.U32.HI R15, RZ, 0x6, R15 ;  /* 0x00000006ff0f7819 */ /* 0x001fc8000001160f */
[----:B------:R-:W-:-:S04]  /*dae0*/  SGXT.U32 R15, R15, 0x3 ;  /* 0x000000030f0f781a */ /* 0x000fc80000000000 */
[C---:B------:R-:W-:Y:S02]  /*daf0*/  LOP3.LUT R14, R15.reuse, 0x48, RZ, 0xfc, !PT ;  /* 0x000000480f0e7812 */ /* 0x040fe400078efcff */
[----:B------:R-:W-:Y:S02]  /*db00*/  LOP3.LUT R15, R15, 0x48, RZ, 0xfc, !PT ;  /* 0x000000480f0f7812 */ /* 0x000fe400078efcff */
[----:B------:R-:W-:-:S03]  /*db10*/  ISETP.GE.AND P0, PT, R14, UR4, PT ;  /* 0x000000040e007c0c */ /* 0x000fc6000bf06270 */
[----:B------:R-:W-:-:S04]  /*db20*/  IMAD R15, R15, c[0x0][0x188], RZ ;  /* 0x000062000f0f7a24 */ /* 0x000fc800078e02ff */
[----:B------:R-:W-:-:S06]  /*db30*/  IMAD.WIDE R14, R15, 0x2, R28 ;  /* 0x000000020f0e7825 */ /* 0x000fcc00078e021c */
        /* <DEDUP_REMOVED lines=8> */
[----:B------:R-:W-:Y:S01]  /*dbc0*/  IMAD R15, R15, c[0x0][0x188], RZ ;  /* 0x000062000f0f7a24 */ /* 0x000fe200078e02ff */
[----:B------:R-:W-:-:S03]  /*dbd0*/  SHF.R.U32.HI R25, RZ, 0x6, R25 ;  /* 0x00000006ff197819 */ /* 0x000fc60000011619 */
[----:B------:R-:W-:-:S06]  /*dbe0*/  IMAD.WIDE R14, R15, 0x2, R28 ;  /* 0x000000020f0e7825 */ /* 0x000fcc00078e021c */
[----:B------:R0:W2:Y:S02]  /*dbf0*/  @!P0 LDG.E.U16 R18, [R14.64] ;  /* 0x000000060e128981 */ /* 0x0000a4000c1e1500 */
[----:B0-----:R-:W-:-:S04]  /*dc00*/  SGXT.U32 R15, R25, 0x3 ;  /* 0x00000003190f781a */ /* 0x001fc80000000000 */
[C---:B------:R-:W-:Y:S02]  /*dc10*/  LOP3.LUT R25, R15.reuse, 0x58, RZ, 0xfc, !PT ;  /* 0x000000580f197812 */ /* 0x040fe400078efcff */
[C---:B------:R-:W-:Y:S02]  /*dc20*/  LOP3.LUT R14, R15.reuse, 0x60, RZ, 0xfc, !PT ;  /* 0x000000600f0e7812 */ /* 0x040fe400078efcff */
[----:B------:R-:W-:Y:S02]  /*dc30*/  LOP3.LUT R15, R15, 0x58, RZ, 0xfc, !PT ;  /* 0x000000580f0f7812 */ /* 0x000fe400078efcff */
[----:B------:R-:W-:Y:S02]  /*dc40*/  ISETP.GE.AND P0, PT, R25, UR4, PT ;  /* 0x0000000419007c0c */ /* 0x000fe4000bf06270 */
[----:B------:R-:W-:Y:S01]  /*dc50*/  ISETP.GE.AND P1, PT, R14, UR4, PT ;  /* 0x000000040e007c0c */ /* 0x000fe2000bf26270 */
[----:B------:R-:W-:Y:S01]  /*dc60*/  IMAD R15, R15, c[0x0][0x188], RZ ;  /* 0x000062000f0f7a24 */ /* 0x000fe200078e02ff */
[----:B------:R-:W-:Y:S01]  /*dc70*/  PRMT R17, RZ, 0x7610, R17 ;  /* 0x00007610ff117816 */ /* 0x000fe20000000011 */
[----:B------:R-:W2:Y:S02]  /*dc80*/  LDL.LU R25, [R1+0xfd8] ;  /* 0x000fd80001197983 */ /* 0x000ea40000300800 */
[----:B------:R-:W-:-:S06]  /*dc90*/  IMAD.WIDE R14, R15, 0x2, R28 ;  /* 0x000000020f0e7825 */ /* 0x000fcc00078e021c */
[----:B------:R0:W2:Y:S04]  /*dca0*/  @!P0 LDG.E.U16 R17, [R14.64] ;  /* 0x000000060e118981 */ /* 0x0000a8000c1e1500 */
[----:B0-----:R-:W0:Y:S01]  /*dcb0*/  S2R R15, SR_TID.X ;  /* 0x00000000000f7919 */ /* 0x001e220000002100 */
[----:B------:R-:W-:Y:S02]  /*dcc0*/  PRMT R20, RZ, 0x7610, R20 ;  /* 0x00007610ff147816 */ /* 0x000fe40000000014 */
[----:B------:R-:W-:Y:S02]  /*dcd0*/  SGXT.U32 R19, R19, 0x3 ;  /* 0x000000031313781a */ /* 0x000fe40000000000 */
[----:B0-----:R-:W-:-:S04]  /*dce0*/  SHF.R.U32.HI R15, RZ, 0x6, R15 ;  /* 0x00000006ff0f7819 */ /* 0x001fc8000001160f */
[----:B------:R-:W-:-:S04]  /*dcf0*/  SGXT.U32 R15, R15, 0x3 ;  /* 0x000000030f0f781a */ /* 0x000fc80000000000 */
[----:B------:R-:W-:-:S05]  /*dd00*/  LOP3.LUT R15, R15, 0x60, RZ, 0xfc, !PT ;  /* 0x000000600f0f7812 */ /* 0x000fca00078efcff */
[----:B------:R-:W-:-:S04]  /*dd10*/  IMAD R15, R15, c[0x0][0x188], RZ ;  /* 0x000062000f0f7a24 */ /* 0x000fc800078e02ff */
[----:B------:R-:W-:-:S05]  /*dd20*/  IMAD.WIDE R14, R15, 0x2, R28 ;  /* 0x000000020f0e7825 */ /* 0x000fca00078e021c */
[----:B------:R0:W2:Y:S02]  /*dd30*/  @!P1 LDG.E.U16 R20, [R14.64] ;  /* 0x000000060e149981 */ /* 0x0000a4000c1e1500 */
[----:B0-----:R-:W-:Y:S02]  /*dd40*/  LOP3.LUT R15, R19, 0x68, RZ, 0xfc, !PT ;  /* 0x00000068130f7812 */ /* 0x001fe400078efcff */
[C---:B------:R-:W-:Y:S02]  /*dd50*/  LOP3.LUT R19, R3.reuse, 0x70, RZ, 0xfc, !PT ;  /* 0x0000007003137812 */ /* 0x040fe400078efcff */
[----:B------:R-:W-:Y:S02]  /*dd60*/  LOP3.LUT R3, R3, 0x68, RZ, 0xfc, !PT ;  /* 0x0000006803037812 */ /* 0x000fe400078efcff */
[----:B------:R-:W-:-:S03]  /*dd70*/  ISETP.GE.AND P0, PT, R15, UR4, PT ;  /* 0x000000040f007c0c */ /* 0x000fc6000bf06270 */
[----:B------:R-:W-:Y:S01]  /*dd80*/  IMAD R3, R3, c[0x0][0x188], RZ ;  /* 0x0000620003037a24 */ /* 0x000fe200078e02ff */
[----:B------:R-:W-:-:S03]  /*dd90*/  PRMT R22, RZ, 0x7610, R22 ;  /* 0x00007610ff167816 */ /* 0x000fc60000000016 */
[----:B------:R-:W-:Y:S01]  /*dda0*/  IMAD.WIDE R14, R3, 0x2, R28 ;  /* 0x00000002030e7825 */ /* 0x000fe200078e021c */
[----:B------:R-:W-:Y:S01]  /*ddb0*/  ISETP.GE.AND P1, PT, R19, UR4, PT ;  /* 0x0000000413007c0c */ /* 0x000fe2000bf26270 */
[----:B------:R-:W2:Y:S04]  /*ddc0*/  LDL R3, [R1+0x23c] ;  /* 0x00023c0001037983 */ /* 0x000ea80000100800 */
[----:B------:R0:W2:Y:S01]  /*ddd0*/  @!P0 LDG.E.U16 R22, [R14.64] ;  /* 0x000000060e168981 */ /* 0x0000a2000c1e1500 */
[----:B------:R-:W-:Y:S02]  /*dde0*/  PRMT R23, RZ, 0x7610, R23 ;  /* 0x00007610ff177816 */ /* 0x000fe40000000017 */
[----:B------:R-:W-:Y:S01]  /*ddf0*/  PRMT R27, RZ, 0x7610, R27 ;  /* 0x00007610ff1b7816 */ /* 0x000fe2000000001b */
[----:B------:R-:W2:Y:S04]  /*de00*/  LDL R19, [R1+0x428] ;  /* 0x0004280001137983 */ /* 0x000ea80000100800 */
[----:B0-----:R-:W0:Y:S02]  /*de10*/  S2R R15, SR_TID.X ;  /* 0x00000000000f7919 */ /* 0x001e240000002100 */
[----:B0-----:R-:W-:-:S04]  /*de20*/  SHF.R.U32.HI R15, RZ, 0x6, R15 ;  /* 0x00000006ff0f7819 */ /* 0x001fc8000001160f */
[----:B------:R-:W-:-:S04]  /*de30*/  SGXT.U32 R15, R15, 0x3 ;  /* 0x000000030f0f781a */ /* 0x000fc80000000000 */
[C---:B------:R-:W-:Y:S02]  /*de40*/  LOP3.LUT R14, R15.reuse, 0x78, RZ, 0xfc, !PT ;  /* 0x000000780f0e7812 */ /* 0x040fe400078efcff */
[----:B------:R-:W-:Y:S02]  /*de50*/  LOP3.LUT R15, R15, 0x70, RZ, 0xfc, !PT ;  /* 0x000000700f0f7812 */ /* 0x000fe400078efcff */
[----:B------:R-:W-:-:S03]  /*de60*/  ISETP.GE.AND P0, PT, R14, UR4, PT ;  /* 0x000000040e007c0c */ /* 0x000fc6000bf06270 */
[----:B------:R-:W-:-:S04]  /*de70*/  IMAD R15, R15, c[0x0][0x188], RZ ;  /* 0x000062000f0f7a24 */ /* 0x000fc800078e02ff */
[----:B------:R-:W-:-:S05]  /*de80*/  IMAD.WIDE R14, R15, 0x2, R28 ;  /* 0x000000020f0e7825 */ /* 0x000fca00078e021c */
[----:B------:R0:W2:Y:S04]  /*de90*/  @!P1 LDG.E.U16 R23, [R14.64] ;  /* 0x000000060e179981 */ /* 0x0000a8000c1e1500 */
[----:B0-----:R-:W0:Y:S02]  /*dea0*/  S2R R15, SR_TID.X ;  /* 0x00000000000f7919 */ /* 0x001e240000002100 */
[----:B0-----:R-:W-:-:S04]  /*deb0*/  SHF.R.U32.HI R15, RZ, 0x6, R15 ;  /* 0x00000006ff0f7819 */ /* 0x001fc8000001160f */
[----:B------:R-:W-:-:S04]  /*dec0*/  SGXT.U32 R15, R15, 0x3 ;  /* 0x000000030f0f781a */ /* 0x000fc80000000000 */
[----:B------:R-:W-:-:S05]  /*ded0*/  LOP3.LUT R15, R15, 0x78, RZ, 0xfc, !PT ;  /* 0x000000780f0f7812 */ /* 0x000fca00078efcff */
[----:B------:R-:W-:-:S04]  /*dee0*/  IMAD R15, R15, c[0x0][0x188], RZ ;  /* 0x000062000f0f7a24 */ /* 0x000fc800078e02ff */
[----:B------:R-:W-:Y:S02]  /*def0*/  IMAD.WIDE R14, R15, 0x2, R28 ;  /* 0x000000020f0e7825 */ /* 0x000fe400078e021c */
[----:B------:R-:W2:Y:S04]  /*df00*/  LDL.LU.64 R28, [R1+0xfd0] ;  /* 0x000fd000011c7983 */ /* 0x000ea80000300a00 */
[----:B------:R0:W2:Y:S04]  /*df10*/  @!P0 LDG.E.U16 R27, [R14.64] ;  /* 0x000000060e1b8981 */ /* 0x0000a8000c1e1500 */
[----:B0-----:R-:W0:Y:S02]  /*df20*/  S2R R15, SR_TID.X ;  /* 0x00000000000f7919 */ /* 0x001e240000002100 */
[----:B0-----:R-:W-:-:S02]  /*df30*/  LOP3.LUT R14, R15, 0x7f, RZ, 0xc0, !PT ;  /* 0x0000007f0f0e7812 */ /* 0x001fc400078ec0ff */
[----:B------:R-:W2:Y:S02]  /*df40*/  LDL R15, [R1+0x534] ;  /* 0x00053400010f7983 */ /* 0x000ea40000100800 */
[----:B------:R-:W-:Y:S02]  /*df50*/  ISETP.GE.AND P0, PT, R14, UR4, PT ;  /* 0x000000040e007c0c */ /* 0x000fe4000bf06270 */
[----:B------:R-:W-:Y:S01]  /*df60*/  BAR.SYNC.DEFER_BLOCKING 0x0 ;  /* 0x0000000000007b1d */ /* 0x000fe20000010000 */
[----:B--2--5:R-:W-:-:S05]  /*df70*/  IADD3 R14, P1, R15, R2, RZ ;  /* 0x000000020f0e7210 */ /* 0x024fca0007f3e0ff */
[----:B------:R-:W2:Y:S01]  /*df80*/  LDL R15, [R1+0x430] ;  /* 0x00043000010f7983 */ /* 0x000ea20000100800 */
[----:B------:R-:W-:Y:S02]  /*df90*/  PRMT R28, RZ, 0x7610, R28 ;  /* 0x00007610ff1c7816 */ /* 0x000fe4000000001c */
[----:B------:R-:W-:Y:S01]  /*dfa0*/  PRMT R29, RZ, 0x7610, R29 ;  /* 0x00007610ff1d7816 */ /* 0x000fe2000000001d */
[----:B--2---:R-:W-:-:S05]  /*dfb0*/  IMAD.X R15, R15, 0x1, R0, P1 ;  /* 0x000000010f0f7824 */ /* 0x004fca00008e0600 */
[----:B------:R0:W2:Y:S02]  /*dfc0*/  @!P0 LDG.E.U16 R28, [R14.64] ;  /* 0x000000060e1c8981 */ /* 0x0000a4000c1e1500 */
[-C--:B0-----:R-:W-:Y:S02]  /*dfd0*/  IADD3 R14, P1, R19, R2.reuse, RZ ;  /* 0x00000002130e7210 */ /* 0x081fe40007f3e0ff */
[----:B------:R-:W-:Y:S01]  /*dfe0*/  PRMT R24, RZ, 0x7610, R24 ;  /* 0x00007610ff187816 */ /* 0x000fe20000000018 */
[----:B------:R-:W2:Y:S02]  /*dff0*/  LDL R19, [R1+0x410] ;  /* 0x0004100001137983 */ /* 0x000ea40000100800 */
[----:B------:R-:W-:Y:S02]  /*e000*/  IMAD.X R15, R3, 0x1, R0, P1 ;  /* 0x00000001030f7824 */ /* 0x000fe400008e0600 */
[----:B------:R-:W2:Y:S04]  /*e010*/  LDL R3, [R1+0x230] ;  /* 0x0002300001037983 */ /* 0x000ea80000100800 */
[----:B------:R0:W2:Y:S04]  /*e020*/  @!P0 LDG.E.U16 R29, [R14.64] ;  /* 0x000000060e1d8981 */ /* 0x0000a8000c1e1500 */
[----:B0-----:R-:W2:Y:S02]  /*e030*/  LDL R15, [R1+0x420] ;  /* 0x00042000010f7983 */ /* 0x001ea40000100800 */
[----:B--2---:R-:W-:-:S02]  /*e040*/  IADD3 R14, P1, R15, R2, RZ ;  /* 0x000000020f0e7210 */ /* 0x004fc40007f3e0ff */
[----:B------:R-:W2:Y:S03]  /*e050*/  LDL R15, [R1+0x238] ;  /* 0x00023800010f7983 */ /* 0x000ea60000100800 */
[----:B--2---:R-:W-:-:S05]  /*e060*/  IMAD.X R15, R15, 0x1, R0, P1 ;  /* 0x000000010f0f7824 */ /* 0x004fca00008e0600 */
[----:B------:R-:W2:Y:S04]  /*e070*/  @!P0 LDG.E.U16 R24, [R14.64] ;  /* 0x000000060e188981 */ /* 0x000ea8000c1e1500 */
[----:B--2---:R0:W-:Y:S04]  /*e080*/  STL [R1], R24 ;  /* 0x0000001801007387 */ /* 0x0041e80000100800 */
[----:B0-----:R-:W2:Y:S04]  /*e090*/  LDL.LU R24, [R1+0xfcc] ;  /* 0x000fcc0001187983 */ /* 0x001ea80000300800 */
[----:B------:R-:W2:Y:S02]  /*e0a0*/  LDL R15, [R1+0x418] ;  /* 0x00041800010f7983 */ /* 0x000ea40000100800 */
[----:B--2---:R-:W-:-:S02]  /*e0b0*/  IADD3 R14, P1, R15, R2, RZ ;  /* 0x000000020f0e7210 */ /* 0x004fc40007f3e0ff */
[----:B------:R-:W2:Y:S01]  /*e0c0*/  LDL R15, [R1+0x234] ;  /* 0x00023400010f7983 */ /* 0x000ea20000100800 */
[----:B------:R-:W-:Y:S02]  /*e0d0*/  PRMT R21, RZ, 0x7610, R21 ;  /* 0x00007610ff157816 */ /* 0x000fe40000000015 */
[----:B--2---:R-:W-:-:S05]  /*e0e0*/  IMAD.X R15, R15, 0x1, R0, P1 ;  /* 0x000000010f0f7824 */ /* 0x004fca00008e0600 */
[----:B------:R-:W2:Y:S04]  /*e0f0*/  @!P0 LDG.E.U16 R21, [R14.64] ;  /* 0x000000060e158981 */ /* 0x000ea8000c1e1500 */
[----:B--2---:R0:W-:Y:S04]  /*e100*/  STL [R1+0x4], R21 ;  /* 0x0000041501007387 */ /* 0x0041e80000100800 */
[----:B0-----:R-:W2:Y:S04]  /*e110*/  LDL.LU R21, [R1+0xfc8] ;  /* 0x000fc80001157983 */ /* 0x001ea80000300800 */
[----:B------:R-:W2:Y:S02]  /*e120*/  LDL R15, [R1+0x538] ;  /* 0x00053800010f7983 */ /* 0x000ea40000100800 */
[----:B--2---:R-:W-:-:S02]  /*e130*/  IADD3 R14, P1, R15, R2, RZ ;  /* 0x000000020f0e7210 */ /* 0x004fc40007f3e0ff */
[----:B------:R-:W2:Y:S01]  /*e140*/  LDL R15, [R1+0x240] ;  /* 0x00024000010f7983 */ /* 0x000ea20000100800 */
[----:B------:R-:W-:Y:S02]  /*e150*/  PRMT R16, RZ, 0x7610, R16 ;  /* 0x00007610ff107816 */ /* 0x000fe40000000010 */
[----:B--2---:R-:W-:-:S05]  /*e160*/  IMAD.X R15, R15, 0x1, R0, P1 ;  /* 0x000000010f0f7824 */ /* 0x004fca00008e0600 */
[----:B------:R0:W2:Y:S01]  /*e170*/  @!P0 LDG.E.U16 R16, [R14.64] ;  /* 0x000000060e108981 */ /* 0x0000a2000c1e1500 */
[----:B------:R-:W-:Y:S02]  /*e180*/  PRMT R26, RZ, 0x7610, R26 ;  /* 0x00007610ff1a7816 */ /* 0x000fe4000000001a */
[----:B0-----:R-:W-:-:S05]  /*e190*/  IADD3 R14, P1, R19, R2, RZ ;  /* 0x00000002130e7210 */ /* 0x001fca0007f3e0ff */
[----:B------:R-:W-:-:S05]  /*e1a0*/  IMAD.X R15, R3, 0x1, R0, P1 ;  /* 0x00000001030f7824 */ /* 0x000fca00008e0600 */
[----:B------:R0:W3:Y:S04]  /*e1b0*/  @!P0 LDG.E.U16 R26, [R14.64] ;  /* 0x000000060e1a8981 */ /* 0x0000e8000c1e1500 */
[----:B--2---:R1:W-:Y:S04]  /*e1c0*/  STL [R1+0x134], R16 ;  /* 0x0001341001007387 */ /* 0x0043e80000100800 */
[----:B-1----:R-:W2:Y:S04]  /*e1d0*/  LDL.LU R16, [R1+0xfc4] ;  /* 0x000fc40001107983 */ /* 0x002ea80000300800 */
[----:B0-----:R-:W2:Y:S04]  /*e1e0*/  LDL R15, [R1+0x408] ;  /* 0x00040800010f7983 */ /* 0x001ea80000100800 */
[----:B---3--:R-:W-:Y:S04]  /*e1f0*/  STL [R1+0xfb4], R26 ;  /* 0x000fb41a01007387 */ /* 0x008fe80000100800 */
[----:B------:R-:W-:Y:S04]  /*e200*/  STL [R1+0xfb8], R26 ;  /* 0x000fb81a01007387 */ /* 0x000fe80000100800 */
[----:B------:R-:W0:Y:S01]  /*e210*/  S2R R19, SR_TID.X ;  /* 0x0000000000137919 */ /* 0x000e220000002100 */
[----:B--2---:R-:W-:-:S03]  /*e220*/  IADD3 R14, P1, R15, R2, RZ ;  /* 0x000000020f0e7210 */ /* 0x004fc60007f3e0ff */
[----:B------:R-:W2:Y:S01]  /*e230*/  LDL R15, [R1+0x22c] ;  /* 0x00022c00010f7983 */ /* 0x000ea20000100800 */
[C---:B0-----:R-:W-:Y:S01]  /*e240*/  LOP3.LUT R3, R19.reuse, 0x1c0, RZ, 0xc0, !PT ;  /* 0x000001c013037812 */ /* 0x041fe200078ec0ff */
[----:B------:R-:W-:Y:S01]  /*e250*/  IMAD.SHL.U32 R19, R19, 0x2, RZ ;  /* 0x0000000213137824 */ /* 0x000fe200078e00ff */
[----:B------:R-:W-:Y:S02]  /*e260*/  PRMT R25, RZ, 0x7610, R25 ;  /* 0x00007610ff197816 */ /* 0x000fe40000000019 */
[----:B------:R-:W-:-:S04]  /*e270*/  SHF.R.U32.HI R3, RZ, 0x2, R3 ;  /* 0x00000002ff037819 */ /* 0x000fc80000011603 */
[----:B------:R-:W-:Y:S02]  /*e280*/  LOP3.LUT R3, R3, 0x3fe, R19, 0x78, !PT ;  /* 0x000003fe03037812 */ /* 0x000fe400078e7813 */
[----:B------:R-:W3:Y:S01]  /*e290*/  LDL.LU R19, [R1+0xfc0] ;  /* 0x000fc00001137983 */ /* 0x000ee20000300800 */
[----:B--2---:R-:W-:-:S05]  /*e2a0*/  IMAD.X R15, R15, 0x1, R0, P1 ;  /* 0x000000010f0f7824 */ /* 0x004fca00008e0600 */
[----:B------:R0:W2:Y:S04]  /*e2b0*/  @!P0 LDG.E.U16 R25, [R14.64] ;  /* 0x000000060e198981 */ /* 0x0000a8000c1e1500 */
[----:B0-----:R-:W3:Y:S04]  /*e2c0*/  LDL R15, [R1+0x400] ;  /* 0x00040000010f7983 */ /* 0x001ee80000100800 */
[----:B------:R0:W-:Y:S04]  /*e2d0*/  STS.U16 [R3+0x20000], R13 ;  /* 0x0200000d03007388 */ /* 0x0001e80000000400 */
[----:B--2---:R-:W-:Y:S04]  /*e2e0*/  STL [R1+0xfb0], R25 ;  /* 0x000fb01901007387 */ /* 0x004fe80000100800 */
[----:B0-----:R-:W2:Y:S01]  /*e2f0*/  LDL R13, [R1+0x3f8] ;  /* 0x0003f800010d7983 */ /* 0x001ea20000100800 */
[----:B---3--:R-:W-:-:S03]  /*e300*/  IADD3 R14, P1, R15, R2, RZ ;  /* 0x000000020f0e7210 */ /* 0x008fc60007f3e0ff */
[----:B------:R-:W3:Y:S04]  /*e310*/  LDL R15, [R1+0x228] ;  /* 0x00022800010f7983 */ /* 0x000ee80000100800 */
[----:B----4-:R2:W-:Y:S01]  /*e320*/  STS.U16 [R3+0x20400], R12 ;  /* 0x0204000c03007388 */ /* 0x0105e20000000400 */
[--C-:B---3--:R-:W-:Y:S01]  /*e330*/  IMAD.X R15, R15, 0x1, R0.reuse, P1 ;  /* 0x000000010f0f7824 */ /* 0x108fe200008e0600 */
[----:B--2---:R-:W-:Y:S02]  /*e340*/  IADD3 R12, P1, R13, R2, RZ ;  /* 0x000000020d0c7210 */ /* 0x004fe40007f3e0ff */
[----:B------:R-:W2:Y:S01]  /*e350*/  LDL R13, [R1+0x224] ;  /* 0x00022400010d7983 */ /* 0x000ea20000100800 */
[----:B------:R-:W-:Y:S02]  /*e360*/  PRMT R21, RZ, 0x7610, R21 ;  /* 0x00007610ff157816 */ /* 0x000fe40000000015 */
[----:B--2---:R-:W-:-:S05]  /*e370*/  IMAD.X R13, R13, 0x1, R0, P1 ;  /* 0x000000010d0d7824 */ /* 0x004fca00008e0600 */
[----:B------:R0:W2:Y:S04]  /*e380*/  @!P0 LDG.E.U16 R21, [R12.64] ;  /* 0x000000060c158981 */ /* 0x0000a8000c1e1500 */
[----:B0-----:R-:W3:Y:S01]  /*e390*/  LDL R13, [R1+0x3f0] ;  /* 0x0003f000010d7983 */ /* 0x001ee20000100800 */
[----:B------:R-:W-:-:S03]  /*e3a0*/  PRMT R24, RZ, 0x7610, R24 ;  /* 0x00007610ff187816 */ /* 0x000fc60000000018 */
[----:B------:R0:W-:Y:S04]  /*e3b0*/  STS.U16 [R3+0x20800], R11 ;  /* 0x0208000b03007388 */ /* 0x0001e80000000400 */
[----:B------:R1:W4:Y:S04]  /*e3c0*/  @!P0 LDG.E.U16 R24, [R14.64] ;  /* 0x000000060e188981 */ /* 0x000328000c1e1500 */
[----:B0-----:R-:W2:Y:S04]  /*e3d0*/  LDL R11, [R1+0x3e8] ;  /* 0x0003e800010b7983 */ /* 0x001ea80000100800 */
[----:B-1----:R-:W2:Y:S01]  /*e3e0*/  LDL R15, [R1+0x21c] ;  /* 0x00021c00010f7983 */ /* 0x002ea20000100800 */
[----:B---3--:R-:W-:-:S03]  /*e3f0*/  IADD3 R12, P1, R13, R2, RZ ;  /* 0x000000020d0c7210 */ /* 0x008fc60007f3e0ff */
[----:B------:R-:W-:Y:S04]  /*e400*/  STS.U16 [R3+0x20c00], R10 ;  /* 0x020c000a03007388 */ /* 0x000fe80000000400 */
[----:B------:R-:W3:Y:S04]  /*e410*/  LDL R13, [R1+0x220] ;  /* 0x00022000010d7983 */ /* 0x000ee80000100800 */
[----:B------:R-:W4:Y:S04]  /*e420*/  LDL R14, [R1+0x3e0] ;  /* 0x0003e000010e7983 */ /* 0x000f280000100800 */
[----:B------:R0:W-:Y:S04]  /*e430*/  STS.U16 [R3+0x21000], R9 ;  /* 0x0210000903007388 */ /* 0x0001e80000000400 */
[----:B0-----:R-:W4:Y:S01]  /*e440*/  LDL R9, [R1+0x3d8] ;  /* 0x0003d80001097983 */ /* 0x001f220000100800 */
[----:B---3--:R-:W-:Y:S01]  /*e450*/  IMAD.X R13, R13, 0x1, R0, P1 ;  /* 0x000000010d0d7824 */ /* 0x008fe200008e0600 */
[----:B--2---:R-:W-:-:S05]  /*e460*/  IADD3 R10, P1, R11, R2, RZ ;  /* 0x000000020b0a7210 */ /* 0x004fca0007f3e0ff */
[----:B------:R-:W-:Y:S02]  /*e470*/  IMAD.X R11, R15, 0x1, R0, P1 ;  /* 0x000000010f0b7824 */ /* 0x000fe400008e0600 */
[----:B------:R-:W2:Y:S01]  /*e480*/  LDL R15, [R1+0x218] ;  /* 0x00021800010f7983 */ /* 0x000ea20000100800 */
[----:B------:R-:W-:Y:S02]  /*e490*/  PRMT R16, RZ, 0x7610, R16 ;  /* 0x00007610ff107816 */ /* 0x000fe40000000010 */
[----:B----4-:R-:W-:-:S04]  /*e4a0*/  IADD3 R14, P1, R14, R2, RZ ;  /* 0x000000020e0e7210 */ /* 0x010fc80007f3e0ff */
[----:B------:R0:W3:Y:S02]  /*e4b0*/  @!P0 LDG.E.U16 R16, [R12.64] ;  /* 0x000000060c108981 */ /* 0x0000e4000c1e1500 */
[----:B0-----:R-:W-:-:S06]  /*e4c0*/  PRMT R12, RZ, 0x7610, R12 ;  /* 0x00007610ff0c7816 */ /* 0x001fcc000000000c */
[----:B------:R0:W4:Y:S02]  /*e4d0*/  @!P0 LDG.E.U16 R12, [R10.64] ;  /* 0x000000060a0c8981 */ /* 0x000124000c1e1500 */
[----:B0-----:R-:W-:Y:S02]  /*e4e0*/  PRMT R11, RZ, 0x7610, R11 ;  /* 0x00007610ff0b7816 */ /* 0x001fe4000000000b */
[----:B------:R-:W0:Y:S02]  /*e4f0*/  S2R R3, SR_TID.X ;  /* 0x0000000000037919 */ /* 0x000e240000002100 */
[----:B0-----:R-:W-:Y:S02]  /*e500*/  IMAD.SHL.U32 R3, R3, 0x2, RZ ;  /* 0x0000000203037824 */ /* 0x001fe400078e00ff */
[----:B--2---:R-:W-:-:S05]  /*e510*/  IMAD.X R15, R15, 0x1, R0, P1 ;  /* 0x000000010f0f7824 */ /* 0x004fca00008e0600 */
[----:B------:R0:W2:Y:S04]  /*e520*/  @!P0 LDG.E.U16 R11, [R14.64] ;  /* 0x000000060e0b8981 */ /* 0x0000a8000c1e1500 */
[----:B0-----:R-:W0:Y:S04]  /*e530*/  S2R R15, SR_TID.X ;  /* 0x00000000000f7919 */ /* 0x001e280000002100 */
[----:B------:R-:W2:Y:S01]  /*e540*/  LDL R14, [R1+0x20c] ;  /* 0x00020c00010e7983 */ /* 0x000ea20000100800 */
[----:B0-----:R-:W-:-:S04]  /*e550*/  LOP3.LUT R15, R15, 0x1c0, RZ, 0xc0, !PT ;  /* 0x000001c00f0f7812 */ /* 0x001fc800078ec0ff */
[----:B------:R-:W-:-:S04]  /*e560*/  SHF.R.U32.HI R15, RZ, 0x2, R15 ;  /* 0x00000002ff0f7819 */ /* 0x000fc8000001160f */
[----:B------:R-:W-:Y:S02]  /*e570*/  LOP3.LUT R15, R15, 0x3fe, R3, 0x78, !PT ;  /* 0x000003fe0f0f7812 */ /* 0x000fe400078e7803 */
[----:B------:R-:W2:Y:S04]  /*e580*/  LDL.LU R3, [R1+0xfbc] ;  /* 0x000fbc0001037983 */ /* 0x000ea80000300800 */
[----:B------:R0:W-:Y:S02]  /*e590*/  STS.U16 [R15+0x21400], R8 ;  /* 0x021400080f007388 */ /* 0x0001e40000000400 */
[----:B0-----:R-:W-:Y:S02]  /*e5a0*/  IADD3 R8, P1, R9, R2, RZ ;  /* 0x0000000209087210 */ /* 0x001fe40007f3e0ff */
[----:B------:R-:W2:Y:S01]  /*e5b0*/  LDL R9, [R1+0x214] ;  /* 0x0002140001097983 */ /* 0x000ea20000100800 */
[----:B------:R-:W-:-:S02]  /*e5c0*/  PRMT R19, RZ, 0x7610, R19 ;  /* 0x00007610ff137816 */ /* 0x000fc40000000013 */
[----:B--2---:R-:W-:-:S05]  /*e5d0*/  IMAD.X R9, R9, 0x1, R0, P1 ;  /* 0x0000000109097824 */ /* 0x004fca00008e0600 */
[----:B------:R0:W2:Y:S04]  /*e5e0*/  @!P0 LDG.E.U16 R19, [R8.64] ;  /* 0x0000000608138981 */ /* 0x0000a8000c1e1500 */
[----:B0-----:R-:W2:Y:S04]  /*e5f0*/  LDL R9, [R1+0x3d0] ;  /* 0x0003d00001097983 */ /* 0x001ea80000100800 */
[----:B------:R0:W-:Y:S04]  /*e600*/  STS.U16 [R15+0x21800], R7 ;  /* 0x021800070f007388 */ /* 0x0001e80000000400 */
[----:B0-----:R-:W3:Y:S01]  /*e610*/  LDL R7, [R1+0x3c8] ;  /* 0x0003c80001077983 */ /* 0x001ee20000100800 */
[----:B--2---:R-:W-:-:S03]  /*e620*/  IADD3 R8, P1, R9, R2, RZ ;  /* 0x0000000209087210 */ /* 0x004fc60007f3e0ff */
[----:B------:R-:W2:Y:S01]  /*e630*/  LDL R9, [R1+0x210] ;  /* 0x0002100001097983 */ /* 0x000ea20000100800 */
[----:B------:R-:W-:-:S03]  /*e640*/  PRMT R10, RZ, 0x7610, R10 ;  /* 0x00007610ff0a7816 */ /* 0x000fc6000000000a */
[----:B------:R3:W-:Y:S01]  /*e650*/  STS.U16 [R15+0x21c00], R6 ;  /* 0x021c00060f007388 */ /* 0x0007e20000000400 */
[----:B--2---:R-:W-:Y:S01]  /*e660*/  IMAD.X R9, R9, 0x1, R0, P1 ;  /* 0x0000000109097824 */ /* 0x004fe200008e0600 */
[----:B---3--:R-:W-:-:S04]  /*e670*/  IADD3 R6, P1, R7, R2, RZ ;  /* 0x0000000207067210 */ /* 0x008fc80007f3e0ff */
[----:B------:R0:W2:Y:S01]  /*e680*/  @!P0 LDG.E.U16 R10, [R8.64] ;  /* 0x00000006080a8981 */ /* 0x0000a2000c1e1500 */
[----:B------:R-:W-:-:S03]  /*e690*/  IMAD.X R7, R14, 0x1, R0, P1 ;  /* 0x000000010e077824 */ /* 0x000fc600008e0600 */
[----:B------:R1:W-:Y:S04]  /*e6a0*/  STS.U16 [R15+0x22000], R5 ;  /* 0x022000050f007388 */ /* 0x0003e80000000400 */
[----:B------:R-:W3:Y:S01]  /*e6b0*/  LDL R14, [R1+0x3a8] ;  /* 0x0003a800010e7983 */ /* 0x000ee20000100800 */
[----:B0-----:R-:W-:-:S03]  /*e6c0*/  PRMT R9, RZ, 0x7610, R9 ;  /* 0x00007610ff097816 */ /* 0x001fc60000000009 */
[----:B-1----:R-:W2:Y:S04]  /*e6d0*/  LDL R5, [R1+0x3b8] ;  /* 0x0003b80001057983 */ /* 0x002ea80000100800 */
[----:B------:R0:W2:Y:S04]  /*e6e0*/  @!P0 LDG.E.U16 R9, [R6.64] ;  /* 0x0000000606098981 */ /* 0x0000a8000c1e1500 */
[----:B0-----:R-:W2:Y:S02]  /*e6f0*/  LDL R7, [R1+0x3c0] ;  /* 0x0003c00001077983 */ /* 0x001ea40000100800 */
[----:B--2---:R-:W-:-:S02]  /*e700*/  IADD3 R6, P1, R7, R2, RZ ;  /* 0x0000000207067210 */ /* 0x004fc40007f3e0ff */
[----:B------:R-:W2:Y:S04]  /*e710*/  LDL R7, [R1+0x208] ;  /* 0x0002080001077983 */ /* 0x000ea80000100800 */
[----:B------:R0:W-:Y:S01]  /*e720*/  STS.U16 [R15+0x22400], R4 ;  /* 0x022400040f007388 */ /* 0x0001e20000000400 */
[----:B------:R-:W-:Y:S01]  /*e730*/  PRMT R8, RZ, 0x7610, R8 ;  /* 0x00007610ff087816 */ /* 0x000fe20000000008 */
[--C-:B--2---:R-:W-:Y:S01]  /*e740*/  IMAD.X R7, R7, 0x1, R0.reuse, P1 ;  /* 0x0000000107077824 */ /* 0x104fe200008e0600 */
[----:B0-----:R-:W-:Y:S02]  /*e750*/  IADD3 R4, P1, R5, R2, RZ ;  /* 0x0000000205047210 */ /* 0x001fe40007f3e0ff */
[----:B------:R-:W2:Y:S04]  /*e760*/  LDL R5, [R1+0x204] ;  /* 0x0002040001057983 */ /* 0x000ea80000100800 */
[----:B------:R0:W3:Y:S02]  /*e770*/  @!P0 LDG.E.U16 R8, [R6.64] ;  /* 0x0000000606088981 */ /* 0x0000e4000c1e1500 */
[----:B0-----:R-:W-:Y:S01]  /*e780*/  PRMT R7, RZ, 0x7610, R7 ;  /* 0x00007610ff077816 */ /* 0x001fe20000000007 */
[----:B--2---:R-:W-:-:S05]  /*e790*/  IMAD.X R5, R5, 0x1, R0, P1 ;  /* 0x0000000105057824 */ /* 0x004fca00008e0600 */
[----:B------:R0:W2:Y:S04]  /*e7a0*/  @!P0 LDG.E.U16 R7, [R4.64] ;  /* 0x0000000604078981 */ /* 0x0000a8000c1e1500 */
[----:B0-----:R-:W2:Y:S04]  /*e7b0*/  LDL R5, [R1+0x3b0] ;  /* 0x0003b00001057983 */ /* 0x001ea80000100800 */
[----:B------:R-:W-:Y:S04]  /*e7c0*/  STS.U16 [R15+0x22800], R18 ;  /* 0x022800120f007388 */ /* 0x000fe80000000400 */
[----:B------:R0:W-:Y:S04]  /*e7d0*/  STS.U16 [R15+0x22c00], R17 ;  /* 0x022c00110f007388 */ /* 0x0001e80000000400 */
[----:B0-----:R-:W3:Y:S01]  /*e7e0*/  LDL R15, [R1+0x1fc] ;  /* 0x0001fc00010f7983 */ /* 0x001ee20000100800 */
[----:B--2---:R-:W-:-:S03]  /*e7f0*/  IADD3 R4, P1, R5, R2, RZ ;  /* 0x0000000205047210 */ /* 0x004fc60007f3e0ff */
[----:B------:R-:W2:Y:S01]  /*e800*/  LDL R5, [R1+0x200] ;  /* 0x0002000001057983 */ /* 0x000ea20000100800 */
[----:B------:R-:W-:Y:S01]  /*e810*/  PRMT R6, RZ, 0x7610, R6 ;  /* 0x00007610ff067816 */ /* 0x000fe20000000006 */
[----:B--2---:R-:W-:Y:S01]  /*e820*/  IMAD.X R5, R5, 0x1, R0, P1 ;  /* 0x0000000105057824 */ /* 0x004fe200008e0600 */
[----:B---3--:R-:W-:-:S04]  /*e830*/  IADD3 R14, P1, R14, R2, RZ ;  /* 0x000000020e0e7210 */ /* 0x008fc80007f3e0ff */
[----:B------:R0:W2:Y:S01]  /*e840*/  @!P0 LDG.E.U16 R6, [R4.64] ;  /* 0x0000000604068981 */ /* 0x0000a2000c1e1500 */
[----:B------:R-:W-:Y:S01]  /*e850*/  IMAD.X R15, R15, 0x1, R0, P1 ;  /* 0x000000010f0f7824 */ /* 0x000fe200008e0600 */
[----:B0-----:R-:W-:-:S06]  /*e860*/  PRMT R5, RZ, 0x7610, R5 ;  /* 0x00007610ff057816 */ /* 0x001fcc0000000005 */
[----:B------:R0:W3:Y:S04]  /*e870*/  @!P0 LDG.E.U16 R5, [R14.64] ;  /* 0x000000060e058981 */ /* 0x0000e8000c1e1500 */
[----:B0-----:R-:W0:Y:S02]  /*e880*/  S2R R14, SR_TID.X ;  /* 0x00000000000e7919 */ /* 0x001e240000002100 */
[C---:B0-----:R-:W-:Y:S01]  /*e890*/  LOP3.LUT R15, R14.reuse, 0x1c0, RZ, 0xc0, !PT ;  /* 0x000001c00e0f7812 */ /* 0x041fe200078ec0ff */
[----:B------:R-:W-:-:S03]  /*e8a0*/  IMAD.SHL.U32 R14, R14, 0x2, RZ ;  /* 0x000000020e0e7824 */ /* 0x000fc600078e00ff */
[----:B------:R-:W-:-:S04]  /*e8b0*/  SHF.R.U32.HI R15, RZ, 0x2, R15 ;  /* 0x00000002ff0f7819 */ /* 0x000fc8000001160f */
[----:B------:R-:W-:Y:S02]  /*e8c0*/  LOP3.LUT R14, R15, 0x3fe, R14, 0x78, !PT ;  /* 0x000003fe0f0e7812 */ /* 0x000fe400078e780e */
[----:B------:R-:W2:Y:S04]  /*e8d0*/  LDL R15, [R1+0x3a0] ;  /* 0x0003a000010f7983 */ /* 0x000ea80000100800 */
[----:B------:R2:W-:Y:S02]  /*e8e0*/  STS.U16 [R14+0x23000], R20 ;  /* 0x023000140e007388 */ /* 0x0005e40000000400 */
[----:B--2---:R-:W-:Y:S02]  /*e8f0*/  IADD3 R14, P1, R15, R2, RZ ;  /* 0x000000020f0e7210 */ /* 0x004fe40007f3e0ff */
[----:B------:R-:W2:Y:S01]  /*e900*/  LDL R15, [R1+0x1f8] ;  /* 0x0001f800010f7983 */ /* 0x000ea20000100800 */
[----:B------:R-:W-:-:S02]  /*e910*/  PRMT R4, RZ, 0x7610, R4 ;  /* 0x00007610ff047816 */ /* 0x000fc40000000004 */
[----:B--2---:R-:W-:-:S05]  /*e920*/  IMAD.X R15, R15, 0x1, R0, P1 ;  /* 0x000000010f0f7824 */ /* 0x004fca00008e0600 */
[----:B------:R0:W2:Y:S04]  /*e930*/  @!P0 LDG.E.U16 R4, [R14.64] ;  /* 0x000000060e048981 */ /* 0x0000a8000c1e1500 */
        /* <DEDUP_REMOVED lines=36> */
[----:B0-----:R-:W2:Y:S02]  /*eb80*/  LDL R15, [R1+0x380] ;  /* 0x00038000010f7983 */ /* 0x001ea40000100800 */
[----:B--2---:R-:W-:Y:S02]  /*eb90*/  IADD3 R14, P1, R15, R2, RZ ;  /* 0x000000020f0e7210 */ /* 0x004fe40007f3e0ff */
[----:B------:R-:W2:Y:S01]  /*eba0*/  LDL R15, [R1+0x1e8] ;  /* 0x0001e800010f7983 */ /* 0x000ea20000100800 */
[----:B------:R-:W-:Y:S02]  /*ebb0*/  PRMT R23, RZ, 0x7610, R23 ;  /* 0x00007610ff177816 */ /* 0x000fe40000000017 */
[----:B--2---:R-:W-:-:S05]  /*ebc0*/  IMAD.X R15, R15, 0x1, R0, P1 ;  /* 0x000000010f0f7824 */ /* 0x004fca00008e0600 */
[----:B------:R0:W2:Y:S04]  /*ebd0*/  @!P0 LDG.E.U16 R23, [R14.64] ;  /* 0x000000060e178981 */ /* 0x0000a8000c1e1500 */
[----:B0-----:R-:W2:Y:S02]  /*ebe0*/  LDL R15, [R1+0x378] ;  /* 0x00037800010f7983 */ /* 0x001ea40000100800 */
[----:B--2---:R-:W-:Y:S02]  /*ebf0*/  IADD3 R14, P1, R15, R2, RZ ;  /* 0x000000020f0e7210 */ /* 0x004fe40007f3e0ff */
[----:B------:R-:W2:Y:S04]  /*ec00*/  LDL R15, [R1+0x1e4] ;  /* 0x0001e400010f7983 */ /* 0x000ea80000100800 */
[----:B------:R0:W-:Y:S02]  /*ec10*/  STS.U16 [R3], R28 ;  /* 0x0000001c03007388 */ /* 0x0001e40000000400 */
[----:B0-----:R-:W-:Y:S01]  /*ec20*/  PRMT R28, RZ, 0x7610, R28 ;  /* 0x00007610ff1c7816 */ /* 0x001fe2000000001c */
[----:B--2---:R-:W-:-:S05]  /*ec30*/  IMAD.X R15, R15, 0x1, R0, P1 ;  /* 0x000000010f0f7824 */ /* 0x004fca00008e0600 */
[----:B------:R0:W2:Y:S04]  /*ec40*/  @!P0 LDG.E.U16 R28, [R14.64] ;  /* 0x000000060e1c8981 */ /* 0x0000a8000c1e1500 */
[----:B0-----:R-:W2:Y:S04]  /*ec50*/  LDL.LU R14, [R1] ;  /* 0x00000000010e7983 */ /* 0x001ea80000300800 */
[----:B------:R-:W3:Y:S04]  /*ec60*/  LDL R15, [R1+0x370] ;  /* 0x00037000010f7983 */ /* 0x000ee80000100800 */
[----:B--2---:R3:W-:Y:S02]  /*ec70*/  STS.U16 [R3+0x1000], R14 ;  /* 0x0010000e03007388 */ /* 0x0047e40000000400 */
[----:B---3--:R-:W-:-:S02]  /*ec80*/  IADD3 R14, P1, R15, R2, RZ ;  /* 0x000000020f0e7210 */ /* 0x008fc40007f3e0ff */
[----:B------:R-:W2:Y:S01]  /*ec90*/  LDL R15, [R1+0x1e0] ;  /* 0x0001e000010f7983 */ /* 0x000ea20000100800 */
[----:B------:R-:W-:Y:S02]  /*eca0*/  PRMT R26, RZ, 0x7610, R26 ;  /* 0x00007610ff1a7816 */ /* 0x000fe4000000001a */
[----:B--2---:R-:W-:-:S05]  /*ecb0*/  IMAD.X R15, R15, 0x1, R0, P1 ;  /* 0x000000010f0f7824 */ /* 0x004fca00008e0600 */
[----:B------:R-:W2:Y:S04]  /*ecc0*/  @!P0 LDG.E.U16 R26, [R14.64] ;  /* 0x000000060e1a8981 */ /* 0x000ea8000c1e1500 */
[----:B--2---:R0:W-:Y:S04]  /*ecd0*/  STL [R1], R26 ;  /* 0x0000001a01007387 */ /* 0x0041e80000100800 */
[----:B0-----:R-:W2:Y:S04]  /*ece0*/  LDL.LU R26, [R1+0xfb8] ;  /* 0x000fb800011a7983 */ /* 0x001ea80000300800 */
[----:B------:R-:W3:Y:S04]  /*ecf0*/  LDL.LU R14, [R1+0x4] ;  /* 0x00000400010e7983 */ /* 0x000ee80000300800 */
[----:B------:R-:W2:Y:S04]  /*ed00*/  LDL R15, [R1+0x368] ;  /* 0x00036800010f7983 */ /* 0x000ea80000100800 */
[----:B---3--:R2:W-:Y:S02]  /*ed10*/  STS.U16 [R3+0x1800], R14 ;  /* 0x0018000e03007388 */ /* 0x0085e40000000400 */
[----:B--2---:R-:W-:-:S02]  /*ed20*/  IADD3 R14, P1, R15, R2, RZ ;  /* 0x000000020f0e7210 */ /* 0x004fc40007f3e0ff */
[----:B------:R-:W2:Y:S01]  /*ed30*/  LDL R15, [R1+0x1dc] ;  /* 0x0001dc00010f7983 */ /* 0x000ea20000100800 */
[----:B------:R-:W-:Y:S02]  /*ed40*/  PRMT R26, RZ, 0x7610, R26 ;  /* 0x00007610ff1a7816 */ /* 0x000fe4000000001a */
[----:B--2---:R-:W-:-:S05]  /*ed50*/  IMAD.X R15, R15, 0x1, R0, P1 ;  /* 0x000000010f0f7824 */ /* 0x004fca00008e0600 */
[----:B------:R-:W2:Y:S04]  /*ed60*/  @!P0 LDG.E.U16 R26, [R14.64] ;  /* 0x000000060e1a8981 */ /* 0x000ea8000c1e1500 */
[----:B--2---:R0:W-:Y:S04]  /*ed70*/  STL [R1+0x8], R26 ;  /* 0x0000081a01007387 */ /* 0x0041e80000100800 */
[----:B0-----:R-:W2:Y:S04]  /*ed80*/  LDL.LU R26, [R1+0xfb4] ;  /* 0x000fb400011a7983 */ /* 0x001ea80000300800 */
[----:B------:R-:W3:Y:S02]  /*ed90*/  LDL R15, [R1+0x360] ;  /* 0x00036000010f7983 */ /* 0x000ee40000100800 */
[----:B---3--:R-:W-:-:S02]  /*eda0*/  IADD3 R14, P1, R15, R2, RZ ;  /* 0x000000020f0e7210 */ /* 0x008fc40007f3e0ff */
[----:B------:R-:W3:Y:S01]  /*edb0*/  LDL R15, [R1+0x1d8] ;  /* 0x0001d800010f7983 */ /* 0x000ee20000100800 */
[----:B------:R-:W-:Y:S02]  /*edc0*/  PRMT R25, RZ, 0x7610, R25 ;  /* 0x00007610ff197816 */ /* 0x000fe40000000019 */
[----:B---3--:R-:W-:-:S05]  /*edd0*/  IMAD.X R15, R15, 0x1, R0, P1 ;  /* 0x000000010f0f7824 */ /* 0x008fca00008e0600 */
[----:B------:R-:W3:Y:S04]  /*ede0*/  @!P0 LDG.E.U16 R25, [R14.64] ;  /* 0x000000060e198981 */ /* 0x000ee8000c1e1500 */
[----:B---3--:R0:W-:Y:S04]  /*edf0*/  STL [R1+0x4], R25 ;  /* 0x0000041901007387 */ /* 0x0081e80000100800 */
[----:B0-----:R-:W3:Y:S04]  /*ee00*/  LDL.LU R25, [R1+0xfb0] ;  /* 0x000fb00001197983 */ /* 0x001ee80000300800 */
[----:B------:R-:W2:Y:S02]  /*ee10*/  LDL R15, [R1+0x358] ;  /* 0x00035800010f7983 */ /* 0x000ea40000100800 */
[----:B--2---:R-:W-:-:S02]  /*ee20*/  IADD3 R14, P1, R15, R2, RZ ;  /* 0x000000020f0e7210 */ /* 0x004fc40007f3e0ff */
[----:B------:R-:W2:Y:S04]  /*ee30*/  LDL R15, [R1+0x1d4] ;  /* 0x0001d400010f7983 */ /* 0x000ea80000100800 */
[----:B------:R0:W-:Y:S02]  /*ee40*/  STS.U16 [R3+0x800], R29 ;  /* 0x0008001d03007388 */ /* 0x0001e40000000400 */
[----:B0-----:R-:W-:Y:S01]  /*ee50*/  PRMT R29, RZ, 0x7610, R29 ;  /* 0x00007610ff1d7816 */ /* 0x001fe2000000001d */
[----:B--2---:R-:W-:-:S05]  /*ee60*/  IMAD.X R15, R15, 0x1, R0, P1 ;  /* 0x000000010f0f7824 */ /* 0x004fca00008e0600 */
[----:B------:R0:W2:Y:S04]  /*ee70*/  @!P0 LDG.E.U16 R29, [R14.64] ;  /* 0x000000060e1d8981 */ /* 0x0000a8000c1e1500 */
[----:B0-----:R-:W3:Y:S04]  /*ee80*/  LDL R15, [R1+0x350] ;  /* 0x00035000010f7983 */ /* 0x001ee80000100800 */
[----:B--2---:R-:W-:Y:S01]  /*ee90*/  STL [R1+0xfac], R29 ;  /* 0x000fac1d01007387 */ /* 0x004fe20000100800 */
[----:B---3--:R-:W-:-:S03]  /*eea0*/  IADD3 R14, P1, R15, R2, RZ ;  /* 0x000000020f0e7210 */ /* 0x008fc60007f3e0ff */
[----:B------:R-:W2:Y:S01]  /*eeb0*/  LDL R15, [R1+0x1d0] ;  /* 0x0001d000010f7983 */ /* 0x000ea20000100800 */
[----:B------:R-:W-:Y:S01]  /*eec0*/  PRMT R27, RZ, 0x7610, R27 ;  /* 0x00007610ff1b7816 */ /* 0x000fe2000000001b */
[----:B--2---:R-:W-:-:S05]  /*eed0*/  IMAD.X R15, R15, 0x1, R0, P1 ;  /* 0x000000010f0f7824 */ /* 0x004fca00008e0600 */
[----:B------:R0:W2:Y:S04]  /*eee0*/  @!P0 LDG.E.U16 R27, [R14.64] ;  /* 0x000000060e1b8981 */ /* 0x0000a8000c1e1500 */
[----:B0-----:R-:W3:Y:S04]  /*eef0*/  LDL R15, [R1+0x348] ;  /* 0x00034800010f7983 */ /* 0x001ee80000100800 */
[----:B--2---:R-:W-:Y:S01]  /*ef00*/  STL [R1+0xfa8], R27 ;  /* 0x000fa81b01007387 */ /* 0x004fe20000100800 */
[----:B---3--:R-:W-:-:S03]  /*ef10*/  IADD3 R14, P1, R15, R2, RZ ;  /* 0x000000020f0e7210 */ /* 0x008fc60007f3e0ff */
        /* <DEDUP_REMOVED lines=21> */
[----:B0-----:R-:W3:Y:S02]  /*f070*/  LDL R15, [R1+0x330] ;  /* 0x00033000010f7983 */ /* 0x001ee40000100800 */
[----:B---3--:R-:W-:Y:S02]  /*f080*/  IADD3 R14, P1, R15, R2, RZ ;  /* 0x000000020f0e7210 */ /* 0x008fe40007f3e0ff */
[----:B------:R-:W3:Y:S01]  /*f090*/  LDL R15, [R1+0x1c0] ;  /* 0x0001c000010f7983 */ /* 0x000ee20000100800 */
[----:B------:R-:W-:Y:S02]  /*f0a0*/  PRMT R22, RZ, 0x7610, R22 ;  /* 0x00007610ff167816 */ /* 0x000fe40000000016 */
[----:B---3--:R-:W-:-:S05]  /*f0b0*/  IMAD.X R15, R15, 0x1, R0, P1 ;  /* 0x000000010f0f7824 */ /* 0x008fca00008e0600 */
[----:B------:R0:W3:Y:S04]  /*f0c0*/  @!P0 LDG.E.U16 R22, [R14.64] ;  /* 0x000000060e168981 */ /* 0x0000e8000c1e1500 */
[----:B0-----:R-:W2:Y:S04]  /*f0d0*/  LDL R15, [R1+0x328] ;  /* 0x00032800010f7983 */ /* 0x001ea80000100800 */
[----:B------:R0:W-:Y:S04]  /*f0e0*/  STS.U16 [R3+0x5000], R11 ;  /* 0x0050000b03007388 */ /* 0x0001e80000000400 */
[----:B0-----:R-:W4:Y:S04]  /*f0f0*/  LDL R11, [R1+0x320] ;  /* 0x00032000010b7983 */ /* 0x001f280000100800 */
[----:B---3--:R-:W-:Y:S01]  /*f100*/  STL [R1+0xf9c], R22 ;  /* 0x000f9c1601007387 */ /* 0x008fe20000100800 */
[----:B--2---:R-:W-:-:S03]  /*f110*/  IADD3 R14, P1, R15, R2, RZ ;  /* 0x000000020f0e7210 */ /* 0x004fc60007f3e0ff */
[----:B------:R-:W2:Y:S04]  /*f120*/  LDL R15, [R1+0x1bc] ;  /* 0x0001bc00010f7983 */ /* 0x000ea80000100800 */
[----:B------:R0:W-:Y:S02]  /*f130*/  STS.U16 [R3+0x3800], R21 ;  /* 0x0038001503007388 */ /* 0x0001e40000000400 */
[----:B0-----:R-:W-:Y:S01]  /*f140*/  PRMT R21, RZ, 0x7610, R21 ;  /* 0x00007610ff157816 */ /* 0x001fe20000000015 */
[----:B--2---:R-:W-:-:S05]  /*f150*/  IMAD.X R15, R15, 0x1, R0, P1 ;  /* 0x000000010f0f7824 */ /* 0x004fca00008e0600 */
[----:B------:R0:W2:Y:S04]  /*f160*/  @!P0 LDG.E.U16 R21, [R14.64] ;  /* 0x000000060e158981 */ /* 0x0000a8000c1e1500 */
[----:B------:R4:W-:Y:S04]  /*f170*/  STS.U16 [R3+0x6000], R10 ;  /* 0x0060000a03007388 */ /* 0x0009e80000000400 */
[----:B0-----:R-:W3:Y:S04]  /*f180*/  LDL R14, [R1+0x318] ;  /* 0x00031800010e7983 */ /* 0x001ee80000100800 */
[----:B------:R-:W3:Y:S01]  /*f190*/  LDL R15, [R1+0x1b4] ;  /* 0x0001b400010f7983 */ /* 0x000ee20000100800 */
[----:B----4-:R-:W-:-:S03]  /*f1a0*/  IADD3 R10, P1, R11, R2, RZ ;  /* 0x000000020b0a7210 */ /* 0x010fc60007f3e0ff */
[----:B--2---:R-:W-:Y:S04]  /*f1b0*/  STL [R1+0xf98], R21 ;  /* 0x000f981501007387 */ /* 0x004fe80000100800 */
[----:B------:R-:W2:Y:S04]  /*f1c0*/  LDL R11, [R1+0x1b8] ;  /* 0x0001b800010b7983 */ /* 0x000ea80000100800 */
[----:B------:R0:W-:Y:S02]  /*f1d0*/  STS.U16 [R3+0x4000], R16 ;  /* 0x0040001003007388 */ /* 0x0001e40000000400 */
[----:B0-----:R-:W-:Y:S01]  /*f1e0*/  PRMT R16, RZ, 0x7610, R16 ;  /* 0x00007610ff107816 */ /* 0x001fe20000000010 */
[----:B--2---:R-:W-:-:S05]  /*f1f0*/  IMAD.X R11, R11, 0x1, R0, P1 ;  /* 0x000000010b0b7824 */ /* 0x004fca00008e0600 */
[----:B------:R3:W2:Y:S01]  /*f200*/  @!P0 LDG.E.U16 R16, [R10.64] ;  /* 0x000000060a108981 */ /* 0x0006a2000c1e1500 */
[----:B------:R-:W-:-:S03]  /*f210*/  PRMT R17, RZ, 0x7610, R17 ;  /* 0x00007610ff117816 */ /* 0x000fc60000000011 */
[----:B------:R0:W-:Y:S01]  /*f220*/  STS.U16 [R3+0x6800], R9 ;  /* 0x0068000903007388 */ /* 0x0001e20000000400 */
[----:B---3--:R-:W-:-:S05]  /*f230*/  IADD3 R10, P1, R14, R2, RZ ;  /* 0x000000020e0a7210 */ /* 0x008fca0007f3e0ff */
[----:B------:R-:W-:-:S05]  /*f240*/  IMAD.X R11, R15, 0x1, R0, P1 ;  /* 0x000000010f0b7824 */ /* 0x000fca00008e0600 */
[----:B------:R1:W3:Y:S04]  /*f250*/  @!P0 LDG.E.U16 R17, [R10.64] ;  /* 0x000000060a118981 */ /* 0x0002e8000c1e1500 */
[----:B--2---:R-:W-:Y:S04]  /*f260*/  STL [R1+0xf94], R16 ;  /* 0x000f941001007387 */ /* 0x004fe80000100800 */
[----:B0-----:R-:W2:Y:S04]  /*f270*/  LDL R9, [R1+0x310] ;  /* 0x0003100001097983 */ /* 0x001ea80000100800 */
[----:B-1----:R-:W4:Y:S04]  /*f280*/  LDL R11, [R1+0x1b0] ;  /* 0x0001b000010b7983 */ /* 0x002f280000100800 */
[----:B------:R-:W-:Y:S04]  /*f290*/  STS.U16 [R3+0x7000], R8 ;  /* 0x0070000803007388 */ /* 0x000fe80000000400 */
[----:B------:R0:W-:Y:S04]  /*f2a0*/  STS.U16 [R3+0x5800], R19 ;  /* 0x0058001303007388 */ /* 0x0001e80000000400 */
[----:B------:R-:W3:Y:S04]  /*f2b0*/  LDL R10, [R1+0x308] ;  /* 0x00030800010a7983 */ /* 0x000ee80000100800 */
[----:B------:R-:W3:Y:S01]  /*f2c0*/  LDL R15, [R1+0x300] ;  /* 0x00030000010f7983 */ /* 0x000ee20000100800 */
[----:B0-----:R-:W-:-:S03]  /*f2d0*/  PRMT R19, RZ, 0x7610, R19 ;  /* 0x00007610ff137816 */ /* 0x001fc60000000013 */
[----:B------:R-:W3:Y:S01]  /*f2e0*/  LDL R14, [R1+0x1a8] ;  /* 0x0001a800010e7983 */ /* 0x000ee20000100800 */
[----:B--2---:R-:W-:-:S05]  /*f2f0*/  IADD3 R8, P1, R9, R2, RZ ;  /* 0x0000000209087210 */ /* 0x004fca0007f3e0ff */
[----:B----4-:R-:W-:Y:S01]  /*f300*/  IMAD.X R9, R11, 0x1, R0, P1 ;  /* 0x000000010b097824 */ /* 0x010fe200008e0600 */
[----:B------:R0:W-:Y:S04]  /*f310*/  STS.U16 [R3+0x7800], R7 ;  /* 0x0078000703007388 */ /* 0x0001e80000000400 */
[----:B------:R1:W2:Y:S04]  /*f320*/  @!P0 LDG.E.U16 R19, [R8.64] ;  /* 0x0000000608138981 */ /* 0x0002a8000c1e1500 */
[----:B------:R4:W-:Y:S04]  /*f330*/  STS.U16 [R3+0x8000], R6 ;  /* 0x0080000603007388 */ /* 0x0009e80000000400 */
[----:B------:R-:W2:Y:S04]  /*f340*/  LDL R11, [R1+0x1a4] ;  /* 0x0001a400010b7983 */ /* 0x000ea80000100800 */
[----:B-1----:R-:W2:Y:S01]  /*f350*/  LDL R9, [R1+0x1ac] ;  /* 0x0001ac0001097983 */ /* 0x002ea20000100800 */
[----:B---3--:R-:W-:-:S02]  /*f360*/  IADD3 R8, P1, R10, R2, RZ ;  /* 0x000000020a087210 */ /* 0x008fc40007f3e0ff */
[----:B0-----:R-:W-:Y:S01]  /*f370*/  PRMT R7, RZ, 0x7610, R7 ;  /* 0x00007610ff077816 */ /* 0x001fe20000000007 */
[----:B------:R-:W3:Y:S01]  /*f380*/  LDL R10, [R1+0x2f0] ;  /* 0x0002f000010a7983 */ /* 0x000ee20000100800 */
[----:B----4-:R-:W-:Y:S01]  /*f390*/  PRMT R6, RZ, 0x7610, R6 ;  /* 0x00007610ff067816 */ /* 0x010fe20000000006 */
[----:B--2---:R-:W-:-:S05]  /*f3a0*/  IMAD.X R9, R9, 0x1, R0, P1 ;  /* 0x0000000109097824 */ /* 0x004fca00008e0600 */
[----:B------:R0:W2:Y:S02]  /*f3b0*/  @!P0 LDG.E.U16 R7, [R8.64] ;  /* 0x0000000608078981 */ /* 0x0000a4000c1e1500 */
[-C--:B0-----:R-:W-:Y:S02]  /*f3c0*/  IADD3 R8, P1, R15, R2.reuse, RZ ;  /* 0x000000020f087210 */ /* 0x081fe40007f3e0ff */
[----:B------:R-:W4:Y:S03]  /*f3d0*/  LDL R15, [R1+0x2e8] ;  /* 0x0002e800010f7983 */ /* 0x000f260000100800 */
[----:B------:R-:W-:Y:S02]  /*f3e0*/  IMAD.X R9, R14, 0x1, R0, P1 ;  /* 0x000000010e097824 */ /* 0x000fe400008e0600 */
[----:B------:R-:W2:Y:S04]  /*f3f0*/  LDL R14, [R1+0x19c] ;  /* 0x00019c00010e7983 */ /* 0x000ea80000100800 */
[----:B------:R0:W2:Y:S04]  /*f400*/  @!P0 LDG.E.U16 R6, [R8.64] ;  /* 0x0000000608068981 */ /* 0x0000a8000c1e1500 */
[----:B0-----:R-:W2:Y:S02]  /*f410*/  LDL R9, [R1+0x2f8] ;  /* 0x0002f80001097983 */ /* 0x001ea40000100800 */
[----:B--2---:R-:W-:-:S05]  /*f420*/  IADD3 R8, P1, R9, R2, RZ ;  /* 0x0000000209087210 */ /* 0x004fca0007f3e0ff */
[----:B------:R-:W-:Y:S02]  /*f430*/  IMAD.X R9, R11, 0x1, R0, P1 ;  /* 0x000000010b097824 */ /* 0x000fe400008e0600 */
[----:B------:R-:W2:Y:S04]  /*f440*/  LDL R11, [R1+0x1a0] ;  /* 0x0001a000010b7983 */ /* 0x000ea80000100800 */
[----:B------:R0:W-:Y:S01]  /*f450*/  STS.U16 [R3+0x8800], R5 ;  /* 0x0088000503007388 */ /* 0x0001e20000000400 */
[----:B---3--:R-:W-:Y:S02]  /*f460*/  IADD3 R10, P1, R10, R2, RZ ;  /* 0x000000020a0a7210 */ /* 0x008fe40007f3e0ff */
[----:B0-----:R-:W-:-:S06]  /*f470*/  PRMT R5, RZ, 0x7610, R5 ;  /* 0x00007610ff057816 */ /* 0x001fcc0000000005 */
[----:B------:R0:W3:Y:S02]  /*f480*/  @!P0 LDG.E.U16 R5, [R8.64] ;  /* 0x0000000608058981 */ /* 0x0000e4000c1e1500 */
[----:B0-----:R-:W-:Y:S02]  /*f490*/  PRMT R8, RZ, 0x7610, R8 ;  /* 0x00007610ff087816 */ /* 0x001fe40000000008 */
[----:B------:R0:W-:Y:S04]  /*f4a0*/  STS.U16 [R3+0x9000], R4 ;  /* 0x0090000403007388 */ /* 0x0001e80000000400 */
[----:B------:R-:W-:Y:S01]  /*f4b0*/  STL [R1+0xf90], R20 ;  /* 0x000f901401007387 */ /* 0x000fe20000100800 */
[----:B0-----:R-:W-:Y:S01]  /*f4c0*/  PRMT R4, RZ, 0x7610, R4 ;  /* 0x00007610ff047816 */ /* 0x001fe20000000004 */
[----:B--2---:R-:W-:-:S05]  /*f4d0*/  IMAD.X R11, R11, 0x1, R0, P1 ;  /* 0x000000010b0b7824 */ /* 0x004fca00008e0600 */
[----:B------:R4:W2:Y:S02]  /*f4e0*/  @!P0 LDG.E.U16 R8, [R10.64] ;  /* 0x000000060a088981 */ /* 0x0008a4000c1e1500 */
[----:B----4-:R-:W-:Y:S02]  /*f4f0*/  IADD3 R10, P1, R15, R2, RZ ;  /* 0x000000020f0a7210 */ /* 0x010fe40007f3e0ff */
[----:B------:R0:W-:Y:S03]  /*f500*/  STS.U16 [R3+0xa000], R18 ;  /* 0x00a0001203007388 */ /* 0x0001e60000000400 */
[----:B------:R-:W-:Y:S01]  /*f510*/  IMAD.X R11, R14, 0x1, R0, P1 ;  /* 0x000000010e0b7824 */ /* 0x000fe200008e0600 */
[----:B------:R1:W-:Y:S04]  /*f520*/  STS.U16 [R3+0xa800], R13 ;  /* 0x00a8000d03007388 */ /* 0x0003e80000000400 */
[----:B------:R4:W2:Y:S01]  /*f530*/  @!P0 LDG.E.U16 R4, [R10.64] ;  /* 0x000000060a048981 */ /* 0x0008a2000c1e1500 */
[----:B0-----:R-:W-:-:S03]  /*f540*/  PRMT R18, RZ, 0x7610, R18 ;  /* 0x00007610ff127816 */ /* 0x001fc60000000012 */
[----:B------:R-:W2:Y:S04]  /*f550*/  LDL R15, [R1+0x190] ;  /* 0x00019000010f7983 */ /* 0x000ea80000100800 */
[----:B------:R-:W2:Y:S04]  /*f560*/  LDL R14, [R1+0x2c8] ;  /* 0x0002c800010e7983 */ /* 0x000ea80000100800 */
[----:B----4-:R-:W4:Y:S02]  /*f570*/  LDL R11, [R1+0x2e0] ;  /* 0x0002e000010b7983 */ /* 0x010f240000100800 */
[----:B----4-:R-:W-:-:S02]  /*f580*/  IADD3 R10, P1, R11, R2, RZ ;  /* 0x000000020b0a7210 */ /* 0x010fc40007f3e0ff */
[----:B------:R-:W4:Y:S03]  /*f590*/  LDL R11, [R1+0x198] ;  /* 0x00019800010b7983 */ /* 0x000f260000100800 */
[----:B----4-:R-:W-:-:S05]  /*f5a0*/  IMAD.X R11, R11, 0x1, R0, P1 ;  /* 0x000000010b0b7824 */ /* 0x010fca00008e0600 */
[----:B------:R0:W4:Y:S04]  /*f5b0*/  @!P0 LDG.E.U16 R18, [R10.64] ;  /* 0x000000060a128981 */ /* 0x000128000c1e1500 */
[----:B0-----:R-:W2:Y:S02]  /*f5c0*/  LDL R11, [R1+0x2d8] ;  /* 0x0002d800010b7983 */ /* 0x001ea40000100800 */
[----:B--2---:R-:W-:Y:S02]  /*f5d0*/  IADD3 R10, P1, R11, R2, RZ ;  /* 0x000000020b0a7210 */ /* 0x004fe40007f3e0ff */
[----:B------:R-:W2:Y:S01]  /*f5e0*/  LDL R11, [R1+0x194] ;  /* 0x00019400010b7983 */ /* 0x000ea20000100800 */
[----:B-1----:R-:W-:Y:S02]  /*f5f0*/  PRMT R13, RZ, 0x7610, R13 ;  /* 0x00007610ff0d7816 */ /* 0x002fe4000000000d */
[----:B--2---:R-:W-:-:S05]  /*f600*/  IMAD.X R11, R11, 0x1, R0, P1 ;  /* 0x000000010b0b7824 */ /* 0x004fca00008e0600 */
[----:B------:R0:W2:Y:S04]  /*f610*/  @!P0 LDG.E.U16 R13, [R10.64] ;  /* 0x000000060a0d8981 */ /* 0x0000a8000c1e1500 */
[----:B0-----:R-:W2:Y:S02]  /*f620*/  LDL R11, [R1+0x2d0] ;  /* 0x0002d000010b7983 */ /* 0x001ea40000100800 */
[----:B--2---:R-:W-:-:S05]  /*f630*/  IADD3 R10, P1, R11, R2, RZ ;  /* 0x000000020b0a7210 */ /* 0x004fca0007f3e0ff */
[----:B------:R-:W-:Y:S02]  /*f640*/  IMAD.X R11, R15, 0x1, R0, P1 ;  /* 0x000000010f0b7824 */ /* 0x000fe400008e0600 */
[----:B------:R-:W2:Y:S04]  /*f650*/  LDL R15, [R1+0x18c] ;  /* 0x00018c00010f7983 */ /* 0x000ea80000100800 */
[----:B------:R0:W-:Y:S01]  /*f660*/  STS.U16 [R3+0x4800], R12 ;  /* 0x0048000c03007388 */ /* 0x0001e20000000400 */
[----:B------:R-:W-:Y:S02]  /*f670*/  IADD3 R14, P1, R14, R2, RZ ;  /* 0x000000020e0e7210 */ /* 0x000fe40007f3e0ff */
[----:B0-----:R-:W-:-:S06]  /*f680*/  PRMT R12, RZ, 0x7610, R12 ;  /* 0x00007610ff0c7816 */ /* 0x001fcc000000000c */
[----:B------:R0:W3:Y:S02]  /*f690*/  @!P0 LDG.E.U16 R12, [R10.64] ;  /* 0x000000060a0c8981 */ /* 0x0000e4000c1e1500 */
        /* <DEDUP_REMOVED lines=10> */
[----:B------:R0:W2:Y:S04]  /*f740*/  @!P0 LDG.E.U16 R10, [R14.64] ;  /* 0x000000060e0a8981 */ /* 0x0000a8000c1e1500 */
[----:B0-----:R-:W3:Y:S04]  /*f750*/  LDL.LU R14, [R1+0x8] ;  /* 0x00000800010e7983 */ /* 0x001ee80000300800 */
[----:B------:R-:W2:Y:S04]  /*f760*/  LDL R15, [R1+0x2b8] ;  /* 0x0002b800010f7983 */ /* 0x000ea80000100800 */
[----:B---3--:R2:W-:Y:S02]  /*f770*/  STS.U16 [R3+0xc800], R14 ;  /* 0x00c8000e03007388 */ /* 0x0085e40000000400 */
[----:B--2---:R-:W-:-:S02]  /*f780*/  IADD3 R14, P1, R15, R2, RZ ;  /* 0x000000020f0e7210 */ /* 0x004fc40007f3e0ff */
        /* <DEDUP_REMOVED lines=40> */
[----:B------:R-:W2:Y:S04]  /*fa10*/  LDL R15, [R1+0x170] ;  /* 0x00017000010f7983 */ /* 0x000ea80000100800 */
[----:B------:R0:W-:Y:S02]  /*fa20*/  STS.U16 [R3+0xb000], R23 ;  /* 0x00b0001703007388 */ /* 0x0001e40000000400 */
[----:B0-----:R-:W-:Y:S01]  /*fa30*/  PRMT R23, RZ, 0x7610, R23 ;  /* 0x00007610ff177816 */ /* 0x001fe20000000017 */
[----:B--2---:R-:W-:-:S05]  /*fa40*/  IMAD.X R15, R15, 0x1, R0, P1 ;  /* 0x000000010f0f7824 */ /* 0x004fca00008e0600 */
[----:B------:R0:W2:Y:S04]  /*fa50*/  @!P0 LDG.E.U16 R23, [R14.64] ;  /* 0x000000060e178981 */ /* 0x0000a8000c1e1500 */
[----:B0-----:R-:W2:Y:S02]  /*fa60*/  LDL R15, [R1+0x288] ;  /* 0x00028800010f7983 */ /* 0x001ea40000100800 */
[----:B--2---:R-:W-:Y:S02]  /*fa70*/  IADD3 R14, P1, R15, R2, RZ ;  /* 0x000000020f0e7210 */ /* 0x004fe40007f3e0ff */
        /* <DEDUP_REMOVED lines=20> */
[----:B--2---:R0:W-:Y:S04]  /*fbc0*/  STL [R1], R16 ;  /* 0x0000001001007387 */ /* 0x0041e80000100800 */
        /* <DEDUP_REMOVED lines=85> */
[----:B------:R0:W-:Y:S04]  /*10120*/  STS.U16 [R3+0x11000], R16 ;  /* 0x0110001003007388 */ /* 0x0001e80000000400 */
[----:B------:R1:W-:Y:S01]  /*10130*/  STS.U16 [R3+0x16800], R11 ;  /* 0x0168000b03007388 */ /* 0x0003e20000000400 */
[----:B0-----:R-:W-:-:S03]  /*10140*/  PRMT R16, RZ, 0x7610, R16 ;  /* 0x00007610ff107816 */ /* 0x001fc60000000010 */
[----:B-1----:R-:W3:Y:S01]  /*10150*/  LDL R11, [R1+0x520] ;  /* 0x00052000010b7983 */ /* 0x002ee20000100800 */
[----:B--2---:R-:W-:-:S05]  /*10160*/  IMAD.X R15, R15, 0x1, R0, P1 ;  /* 0x000000010f0f7824 */ /* 0x004fca00008e0600 */
[----:B------:R0:W2:Y:S04]  /*10170*/  @!P0 LDG.E.U16 R16, [R14.64] ;  /* 0x000000060e108981 */ /* 0x0000a8000c1e1500 */
[----:B0-----:R-:W2:Y:S04]  /*10180*/  LDL R15, [R1+0x40c] ;  /* 0x00040c00010f7983 */ /* 0x001ea80000100800 */
[----:B------:R3:W-:Y:S04]  /*10190*/  STS.U16 [R3+0x17000], R10 ;  /* 0x0170000a03007388 */ /* 0x0007e80000000400 */
[----:B------:R0:W-:Y:S04]  /*101a0*/  STS.U16 [R3+0x12000], R19 ;  /* 0x0120001303007388 */ /* 0x0001e80000000400 */
[----:B------:R-:W4:Y:S01]  /*101b0*/  LDL R14, [R1+0x3f4] ;  /* 0x0003f400010e7983 */ /* 0x000f220000100800 */
[----:B---3--:R-:W-:-:S02]  /*101c0*/  IADD3 R10, P1, R11, R2, RZ ;  /* 0x000000020b0a7210 */ /* 0x008fc40007f3e0ff */
[----:B0-----:R-:W-:-:S03]  /*101d0*/  PRMT R19, RZ, 0x7610, R19 ;  /* 0x00007610ff137816 */ /* 0x001fc60000000013 */
[----:B--2---:R-:W-:Y:S02]  /*101e0*/  IMAD.X R11, R15, 0x1, R0, P1 ;  /* 0x000000010f0b7824 */ /* 0x004fe400008e0600 */
[----:B------:R-:W2:Y:S04]  /*101f0*/  LDL R15, [R1+0x514] ;  /* 0x00051400010f7983 */ /* 0x000ea80000100800 */
[----:B------:R0:W3:Y:S04]  /*10200*/  @!P0 LDG.E.U16 R19, [R10.64] ;  /* 0x000000060a138981 */ /* 0x0000e8000c1e1500 */
[----:B0-----:R-:W2:Y:S04]  /*10210*/  LDL R11, [R1+0x51c] ;  /* 0x00051c00010b7983 */ /* 0x001ea80000100800 */
[----:B---3--:R-:W-:Y:S01]  /*10220*/  STL [R1+0xf84], R19 ;  /* 0x000f841301007387 */ /* 0x008fe20000100800 */
[----:B--2---:R-:W-:-:S03]  /*10230*/  IADD3 R10, P1, R11, R2, RZ ;  /* 0x000000020b0a7210 */ /* 0x004fc60007f3e0ff */
[----:B------:R-:W2:Y:S01]  /*10240*/  LDL R11, [R1+0x404] ;  /* 0x00040400010b7983 */ /* 0x000ea20000100800 */
[----:B------:R-:W-:Y:S01]  /*10250*/  PRMT R20, RZ, 0x7610, R20 ;  /* 0x00007610ff147816 */ /* 0x000fe20000000014 */
[----:B--2---:R-:W-:-:S05]  /*10260*/  IMAD.X R11, R11, 0x1, R0, P1 ;  /* 0x000000010b0b7824 */ /* 0x004fca00008e0600 */
[----:B------:R0:W2:Y:S04]  /*10270*/  @!P0 LDG.E.U16 R20, [R10.64] ;  /* 0x000000060a148981 */ /* 0x0000a8000c1e1500 */
[----:B0-----:R-:W3:Y:S04]  /*10280*/  LDL.LU R10, [R1+0x18] ;  /* 0x00001800010a7983 */ /* 0x001ee80000300800 */
[----:B------:R-:W4:Y:S04]  /*10290*/  LDL R11, [R1+0x518] ;  /* 0x00051800010b7983 */ /* 0x000f280000100800 */
[----:B--2---:R-:W-:Y:S04]  /*102a0*/  STL [R1+0xf80], R20 ;  /* 0x000f801401007387 */ /* 0x004fe80000100800 */
[----:B---3--:R4:W-:Y:S02]  /*102b0*/  STS.U16 [R3+0x18000], R10 ;  /* 0x0180000a03007388 */ /* 0x0089e40000000400 */
[----:B----4-:R-:W-:-:S02]  /*102c0*/  IADD3 R10, P1, R11, R2, RZ ;  /* 0x000000020b0a7210 */ /* 0x010fc40007f3e0ff */
[----:B------:R-:W2:Y:S04]  /*102d0*/  LDL R11, [R1+0x3fc] ;  /* 0x0003fc00010b7983 */ /* 0x000ea80000100800 */
[----:B------:R0:W-:Y:S02]  /*102e0*/  STS.U16 [R3+0xe000], R27 ;  /* 0x00e0001b03007388 */ /* 0x0001e40000000400 */
[----:B0-----:R-:W-:Y:S01]  /*102f0*/  PRMT R27, RZ, 0x7610, R27 ;  /* 0x00007610ff1b7816 */ /* 0x001fe2000000001b */
[----:B--2---:R-:W-:-:S05]  /*10300*/  IMAD.X R11, R11, 0x1, R0, P1 ;  /* 0x000000010b0b7824 */ /* 0x004fca00008e0600 */
[----:B------:R0:W2:Y:S04]  /*10310*/  @!P0 LDG.E.U16 R27, [R10.64] ;  /* 0x000000060a1b8981 */ /* 0x0000a8000c1e1500 */
[----:B0-----:R-:W3:Y:S01]  /*10320*/  LDL.LU R11, [R1+0x14] ;  /* 0x00001400010b7983 */ /* 0x001ee20000300800 */
[----:B------:R-:W-:-:S03]  /*10330*/  IADD3 R10, P1, R15, R2, RZ ;  /* 0x000000020f0a7210 */ /* 0x000fc60007f3e0ff */
[----:B------:R0:W-:Y:S02]  /*10340*/  STS.U16 [R3+0xe800], R26 ;  /* 0x00e8001a03007388 */ /* 0x0001e40000000400 */
[----:B0-----:R-:W-:Y:S02]  /*10350*/  PRMT R26, RZ, 0x7610, R26 ;  /* 0x00007610ff1a7816 */ /* 0x001fe4000000001a */
[----:B--2---:R-:W-:Y:S04]  /*10360*/  STL [R1+0xf7c], R27 ;  /* 0x000f7c1b01007387 */ /* 0x004fe80000100800 */
[----:B------:R-:W2:Y:S04]  /*10370*/  LDL R15, [R1+0x508] ;  /* 0x00050800010f7983 */ /* 0x000ea80000100800 */
[----:B---3--:R0:W-:Y:S02]  /*10380*/  STS.U16 [R3+0x18800], R11 ;  /* 0x0188000b03007388 */ /* 0x0081e40000000400 */
[----:B0-----:R-:W-:-:S02]  /*10390*/  IMAD.X R11, R14, 0x1, R0, P1 ;  /* 0x000000010e0b7824 */ /* 0x001fc400008e0600 */
[----:B------:R-:W3:Y:S04]  /*103a0*/  LDL R14, [R1+0x3dc] ;  /* 0x0003dc00010e7983 */ /* 0x000ee80000100800 */
[----:B------:R0:W4:Y:S04]  /*103b0*/  @!P0 LDG.E.U16 R26, [R10.64] ;  /* 0x000000060a1a8981 */ /* 0x000128000c1e1500 */
[----:B0-----:R-:W2:Y:S04]  /*103c0*/  LDL.LU R10, [R1+0x10] ;  /* 0x00001000010a7983 */ /* 0x001ea80000300800 */
[----:B------:R-:W3:Y:S04]  /*103d0*/  LDL R11, [R1+0x510] ;  /* 0x00051000010b7983 */ /* 0x000ee80000100800 */
[----:B----4-:R-:W-:Y:S04]  /*103e0*/  STL [R1+0xf78], R26 ;  /* 0x000f781a01007387 */ /* 0x010fe80000100800 */
[----:B--2---:R3:W-:Y:S02]  /*103f0*/  STS.U16 [R3+0x19000], R10 ;  /* 0x0190000a03007388 */ /* 0x0047e40000000400 */
[----:B---3--:R-:W-:-:S02]  /*10400*/  IADD3 R10, P1, R11, R2, RZ ;  /* 0x000000020b0a7210 */ /* 0x008fc40007f3e0ff */
[----:B------:R-:W2:Y:S04]  /*10410*/  LDL R11, [R1+0x3ec] ;  /* 0x0003ec00010b7983 */ /* 0x000ea80000100800 */
[----:B------:R0:W-:Y:S02]  /*10420*/  STS.U16 [R3+0xf000], R25 ;  /* 0x00f0001903007388 */ /* 0x0001e40000000400 */
[----:B0-----:R-:W-:Y:S01]  /*10430*/  PRMT R25, RZ, 0x7610, R25 ;  /* 0x00007610ff197816 */ /* 0x001fe20000000019 */
[----:B--2---:R-:W-:-:S05]  /*10440*/  IMAD.X R11, R11, 0x1, R0, P1 ;  /* 0x000000010b0b7824 */ /* 0x004fca00008e0600 */
[----:B------:R0:W2:Y:S04]  /*10450*/  @!P0 LDG.E.U16 R25, [R10.64] ;  /* 0x000000060a198981 */ /* 0x0000a8000c1e1500 */
[----:B0-----:R-:W3:Y:S04]  /*10460*/  LDL.LU R10, [R1+0xc] ;  /* 0x00000c00010a7983 */ /* 0x001ee80000300800 */
[----:B------:R-:W4:Y:S04]  /*10470*/  LDL R11, [R1+0x50c] ;  /* 0x00050c00010b7983 */ /* 0x000f280000100800 */
[----:B---3--:R4:W-:Y:S02]  /*10480*/  STS.U16 [R3+0x19800], R10 ;  /* 0x0198000a03007388 */ /* 0x0089e40000000400 */
[----:B----4-:R-:W-:-:S02]  /*10490*/  IADD3 R10, P1, R11, R2, RZ ;  /* 0x000000020b0a7210 */ /* 0x010fc40007f3e0ff */
[----:B------:R-:W3:Y:S04]  /*104a0*/  LDL R11, [R1+0x3e4] ;  /* 0x0003e400010b7983 */ /* 0x000ee80000100800 */
[----:B------:R0:W-:Y:S02]  /*104b0*/  STS.U16 [R3+0xf800], R24 ;  /* 0x00f8001803007388 */ /* 0x0001e40000000400 */
[----:B0-----:R-:W-:Y:S01]  /*104c0*/  PRMT R24, RZ, 0x7610, R24 ;  /* 0x00007610ff187816 */ /* 0x001fe20000000018 */
[----:B---3--:R-:W-:-:S05]  /*104d0*/  IMAD.X R11, R11, 0x1, R0, P1 ;  /* 0x000000010b0b7824 */ /* 0x008fca00008e0600 */
[----:B------:R0:W3:Y:S04]  /*104e0*/  @!P0 LDG.E.U16 R24, [R10.64] ;  /* 0x000000060a188981 */ /* 0x0000e8000c1e1500 */
[----:B------:R1:W-:Y:S01]  /*104f0*/  STS.U16 [R3+0x1a000], R23 ;  /* 0x01a0001703007388 */ /* 0x0003e20000000400 */
[----:B0-----:R-:W-:Y:S02]  /*10500*/  IADD3 R10, P1, R15, R2, RZ ;  /* 0x000000020f0a7210 */ /* 0x001fe40007f3e0ff */
[----:B-1----:R-:W-:-:S03]  /*10510*/  PRMT R23, RZ, 0x7610, R23 ;  /* 0x00007610ff177816 */ /* 0x002fc60000000017 */
[----:B------:R-:W-:-:S05]  /*10520*/  IMAD.X R11, R14, 0x1, R0, P1 ;  /* 0x000000010e0b7824 */ /* 0x000fca00008e0600 */
[----:B------:R0:W4:Y:S04]  /*10530*/  @!P0 LDG.E.U16 R23, [R10.64] ;  /* 0x000000060a178981 */ /* 0x000128000c1e1500 */
[----:B---3--:R-:W-:Y:S04]  /*10540*/  STL [R1+0xf74], R24 ;  /* 0x000f741801007387 */ /* 0x008fe80000100800 */
[----:B------:R-:W3:Y:S04]  /*10550*/  LDL R15, [R1+0x3c4] ;  /* 0x0003c400010f7983 */ /* 0x000ee80000100800 */
[----:B------:R-:W2:Y:S04]  /*10560*/  LDL R14, [R1+0x4f8] ;  /* 0x0004f800010e7983 */ /* 0x000ea80000100800 */
[----:B0-----:R-:W2:Y:S04]  /*10570*/  LDL.LU R10, [R1+0x8] ;  /* 0x00000800010a7983 */ /* 0x001ea80000300800 */
[----:B------:R-:W3:Y:S04]  /*10580*/  LDL R11, [R1+0x504] ;  /* 0x00050400010b7983 */ /* 0x000ee80000100800 */
        /* <DEDUP_REMOVED lines=8> */
[----:B------:R-:W2:Y:S04]  /*10610*/  LDL R11, [R1+0x500] ;  /* 0x00050000010b7983 */ /* 0x000ea80000100800 */
[----:B---3--:R2:W-:Y:S02]  /*10620*/  STS.U16 [R3+0x1b000], R10 ;  /* 0x01b0000a03007388 */ /* 0x0085e40000000400 */
[----:B--2---:R-:W-:-:S02]  /*10630*/  IADD3 R10, P1, R11, R2, RZ ;  /* 0x000000020b0a7210 */ /* 0x004fc40007f3e0ff */
[----:B------:R-:W2:Y:S04]  /*10640*/  LDL R11, [R1+0x3cc] ;  /* 0x0003cc00010b7983 */ /* 0x000ea80000100800 */
[----:B------:R0:W-:Y:S02]  /*10650*/  STS.U16 [R3+0x15000], R18 ;  /* 0x0150001203007388 */ /* 0x0001e40000000400 */
[----:B0-----:R-:W-:Y:S01]  /*10660*/  PRMT R18, RZ, 0x7610, R18 ;  /* 0x00007610ff127816 */ /* 0x001fe20000000012 */
[----:B--2---:R-:W-:-:S05]  /*10670*/  IMAD.X R11, R11, 0x1, R0, P1 ;  /* 0x000000010b0b7824 */ /* 0x004fca00008e0600 */
[----:B------:R0:W2:Y:S04]  /*10680*/  @!P0 LDG.E.U16 R18, [R10.64] ;  /* 0x000000060a128981 */ /* 0x0000a8000c1e1500 */
[----:B0-----:R-:W3:Y:S04]  /*10690*/  LDL.LU R10, [R1] ;  /* 0x00000000010a7983 */ /* 0x001ee80000300800 */
[----:B------:R-:W2:Y:S04]  /*106a0*/  LDL R11, [R1+0x4fc] ;  /* 0x0004fc00010b7983 */ /* 0x000ea80000100800 */
[----:B---3--:R2:W-:Y:S02]  /*106b0*/  STS.U16 [R3+0x1b800], R10 ;  /* 0x01b8000a03007388 */ /* 0x0085e40000000400 */
        /* <DEDUP_REMOVED lines=23> */
[----:B0-----:R-:W2:Y:S04]  /*10830*/  LDL R15, [R1+0x4ec] ;  /* 0x0004ec00010f7983 */ /* 0x001ea80000100800 */
[----:B------:R0:W-:Y:S04]  /*10840*/  STS.U16 [R3+0x1d800], R7 ;  /* 0x01d8000703007388 */ /* 0x0001e80000000400 */
[----:B0-----:R-:W3:Y:S01]  /*10850*/  LDL R7, [R1+0x4e8] ;  /* 0x0004e80001077983 */ /* 0x001ee20000100800 */
[----:B--2---:R-:W-:-:S03]  /*10860*/  IADD3 R14, P1, R15, R2, RZ ;  /* 0x000000020f0e7210 */ /* 0x004fc60007f3e0ff */
[----:B------:R-:W2:Y:S04]  /*10870*/  LDL R15, [R1+0x3a4] ;  /* 0x0003a400010f7983 */ /* 0x000ea80000100800 */
[----:B------:R3:W-:Y:S01]  /*10880*/  STS.U16 [R3+0x1e000], R6 ;  /* 0x01e0000603007388 */ /* 0x0007e20000000400 */
[----:B--2---:R-:W-:Y:S01]  /*10890*/  IMAD.X R15, R15, 0x1, R0, P1 ;  /* 0x000000010f0f7824 */ /* 0x004fe200008e0600 */
[----:B---3--:R-:W-:Y:S02]  /*108a0*/  IADD3 R6, P1, R7, R2, RZ ;  /* 0x0000000207067210 */ /* 0x008fe40007f3e0ff */
[----:B------:R-:W2:Y:S04]  /*108b0*/  LDL R7, [R1+0x39c] ;  /* 0x00039c0001077983 */ /* 0x000ea80000100800 */
[----:B------:R0:W-:Y:S02]  /*108c0*/  STS.U16 [R3+0x1d000], R21 ;  /* 0x01d0001503007388 */ /* 0x0001e40000000400 */
        /* <DEDUP_REMOVED lines=11> */
[----:B0-----:R-:W2:Y:S04]  /*10980*/  LDL R7, [R1+0x4e0] ;  /* 0x0004e00001077983 */ /* 0x001ea80000100800 */
[----:B------:R0:W-:Y:S04]  /*10990*/  STS.U16 [R3+0x1e800], R5 ;  /* 0x01e8000503007388 */ /* 0x0001e80000000400 */
[----:B------:R-:W-:Y:S04]  /*109a0*/  STS.U16 [R3+0x1c000], R29 ;  /* 0x01c0001d03007388 */ /* 0x000fe80000000400 */
[----:B0-----:R-:W3:Y:S04]  /*109b0*/  LDL R5, [R1+0x4dc] ;  /* 0x0004dc0001057983 */ /* 0x001ee80000100800 */
[----:B------:R-:W-:Y:S04]  /*109c0*/  STS.U16 [R3+0x1c800], R28 ;  /* 0x01c8001c03007388 */ /* 0x000fe80000000400 */
[----:B------:R-:W-:Y:S04]  /*109d0*/  STS.U16 [R3+0x1f000], R8 ;  /* 0x01f0000803007388 */ /* 0x000fe80000000400 */
[----:B------:R-:W-:Y:S01]  /*109e0*/  STS.U16 [R3+0x1f800], R4 ;  /* 0x01f8000403007388 */ /* 0x000fe20000000400 */
[----:B--2---:R-:W-:-:S03]  /*109f0*/  IADD3 R6, P1, R7, R2, RZ ;  /* 0x0000000207067210 */ /* 0x004fc60007f3e0ff */
[----:B------:R-:W2:Y:S04]  /*10a00*/  LDL R7, [R1+0x38c] ;  /* 0x00038c0001077983 */ /* 0x000ea80000100800 */
[----:B------:R0:W-:Y:S04]  /*10a10*/  STL [R1+0x5dc], R3 ;  /* 0x0005dc0301007387 */ /* 0x0001e80000100800 */
[----:B0-----:R-:W4:Y:S01]  /*10a20*/  LDL.LU R3, [R1+0x384] ;  /* 0x0003840001037983 */ /* 0x001f220000300800 */
[----:B------:R-:W-:Y:S01]  /*10a30*/  PRMT R8, RZ, 0x7610, R8 ;  /* 0x00007610ff087816 */ /* 0x000fe20000000008 */
[----:B--2---:R-:W-:Y:S01]  /*10a40*/  IMAD.X R7, R7, 0x1, R0, P1 ;  /* 0x0000000107077824 */ /* 0x004fe200008e0600 */
[----:B---3--:R-:W-:-:S04]  /*10a50*/  IADD3 R4, P1, R5, R2, RZ ;  /* 0x0000000205047210 */ /* 0x008fc80007f3e0ff */
[----:B------:R0:W2:Y:S01]  /*10a60*/  @!P0 LDG.E.U16 R8, [R6.64] ;  /* 0x0000000606088981 */ /* 0x0000a2000c1e1500 */
[----:B----4-:R-:W-:Y:S01]  /*10a70*/  IMAD.X R5, R3, 0x1, R0, P1 ;  /* 0x0000000103057824 */ /* 0x010fe200008e0600 */
[----:B0-----:R-:W-:-:S06]  /*10a80*/  PRMT R6, RZ, 0x7610, R6 ;  /* 0x00007610ff067816 */ /* 0x001fcc0000000006 */
[----:B------:R0:W3:Y:S04]  /*10a90*/  @!P0 LDG.E.U16 R6, [R4.64] ;  /* 0x0000000604068981 */ /* 0x0000e8000c1e1500 */
[----:B0-----:R-:W0:Y:S04]  /*10aa0*/  S2R R4, SR_TID.X ;  /* 0x0000000000047919 */ /* 0x001e280000002100 */
[----:B------:R1:W-:Y:S04]  /*10ab0*/  STL [R1+0x5e0], R3 ;  /* 0x0005e00301007387 */ /* 0x0003e80000100800 */
[----:B-1----:R-:W4:Y:S01]  /*10ac0*/  LDL.LU R3, [R1+0x4d8] ;  /* 0x0004d80001037983 */ /* 0x002f220000300800 */
[C---:B0-----:R-:W-:Y:S01]  /*10ad0*/  LOP3.LUT R5, R4.reuse, 0x180, RZ, 0xc0, !PT ;  /* 0x0000018004057812 */ /* 0x041fe200078ec0ff */
[----:B------:R-:W-:-:S03]  /*10ae0*/  IMAD.SHL.U32 R4, R4, 0x2, RZ ;  /* 0x0000000204047824 */ /* 0x000fc600078e00ff */
[----:B------:R-:W-:-:S04]  /*10af0*/  SHF.R.U32.HI R5, RZ, 0x3, R5 ;  /* 0x00000003ff057819 */ /* 0x000fc80000011605 */
[----:B------:R-:W-:Y:S02]  /*10b00*/  LOP3.LUT R4, R5, 0x3fe, R4, 0x78, !PT ;  /* 0x000003fe05047812 */ /* 0x000fe400078e7804 */
[----:B------:R-:W2:Y:S02]  /*10b10*/  LDL.LU R5, [R1+0x1c] ;  /* 0x00001c0001057983 */ /* 0x000ea40000300800 */
[----:B------:R-:W-:-:S05]  /*10b20*/  LOP3.LUT R4, R4, 0x40, RZ, 0x3c, !PT ;  /* 0x0000004004047812 */ /* 0x000fca00078e3cff */
[----:B--2---:R0:W-:Y:S04]  /*10b30*/  STS.U16 [R4+0x400], R5 ;  /* 0x0004000504007388 */ /* 0x0041e80000000400 */
[----:B0-----:R-:W2:Y:S01]  /*10b40*/  LDL R5, [R1+0x37c] ;  /* 0x00037c0001057983 */ /* 0x001ea20000100800 */
[----:B----4-:R-:W-:Y:S02]  /*10b50*/  IADD3 R4, P1, R3, R2, RZ ;  /* 0x0000000203047210 */ /* 0x010fe40007f3e0ff */
[----:B------:R-:W-:-:S03]  /*10b60*/  PRMT R13, RZ, 0x7610, R13 ;  /* 0x00007610ff0d7816 */ /* 0x000fc6000000000d */
[----:B--2---:R-:W-:-:S05]  /*10b70*/  IMAD.X R5, R5, 0x1, R0, P1 ;  /* 0x0000000105057824 */ /* 0x004fca00008e0600 */
[----:B------:R0:W2:Y:S04]  /*10b80*/  @!P0 LDG.E.U16 R13, [R4.64] ;  /* 0x00000006040d8981 */ /* 0x0000a8000c1e1500 */
[----:B------:R1:W-:Y:S04]  /*10b90*/  STL [R1+0x5e4], R3 ;  /* 0x0005e40301007387 */ /* 0x0003e80000100800 */
[----:B-1----:R-:W4:Y:S04]  /*10ba0*/  LDL.LU R3, [R1+0x4d4] ;  /* 0x0004d40001037983 */ /* 0x002f280000300800 */
[----:B0-----:R-:W0:Y:S04]  /*10bb0*/  S2R R4, SR_TID.X ;  /* 0x0000000000047919 */ /* 0x001e280000002100 */
[----:B--2---:R1:W-:Y:S04]  /*10bc0*/  STL [R1+0x18], R13 ;  /* 0x0000180d01007387 */ /* 0x0043e80000100800 */
[----:B-1----:R-:W2:Y:S01]  /*10bd0*/  LDL.LU R13, [R1+0xf8c] ;  /* 0x000f8c00010d7983 */ /* 0x002ea20000300800 */
[C---:B0-----:R-:W-:Y:S01]  /*10be0*/  LOP3.LUT R5, R4.reuse, 0x180, RZ, 0xc0, !PT ;  /* 0x0000018004057812 */ /* 0x041fe200078ec0ff */
[----:B------:R-:W-:-:S03]  /*10bf0*/  IMAD.SHL.U32 R4, R4, 0x2, RZ ;  /* 0x0000000204047824 */ /* 0x000fc600078e00ff */
[----:B------:R-:W-:-:S04]  /*10c00*/  SHF.R.U32.HI R5, RZ, 0x3, R5 ;  /* 0x00000003ff057819 */ /* 0x000fc80000011605 */
[----:B------:R-:W-:-:S04]  /*10c10*/  LOP3.LUT R5, R5, 0x3fe, R4, 0x78, !PT ;  /* 0x000003fe05057812 */ /* 0x000fc800078e7804 */
        /* <DEDUP_REMOVED lines=20> */
[----:B------:R-:W-:Y:S01]  /*10d60*/  PRMT R12, RZ, 0x7610, R12 ;  /* 0x00007610ff0c7816 */ /* 0x000fe2000000000c */
[----:B------:R0:W-:Y:S04]  /*10d70*/  STL [R1+0x5ec], R3 ;  /* 0x0005ec0301007387 */ /* 0x0001e80000100800 */
[----:B0-----:R-:W4:Y:S01]  /*10d80*/  LDL.LU R3, [R1+0x4cc] ;  /* 0x0004cc0001037983 */ /* 0x001f220000300800 */
[----:B--2---:R-:W-:-:S05]  /*10d90*/  IMAD.X R5, R5, 0x1, R0, P1 ;  /* 0x0000000105057824 */ /* 0x004fca00008e0600 */
[----:B------:R0:W2:Y:S04]  /*10da0*/  @!P0 LDG.E.U16 R12, [R4.64] ;  /* 0x00000006040c8981 */ /* 0x0000a8000c1e1500 */
[----:B0-----:R-:W0:Y:S02]  /*10db0*/  S2R R4, SR_TID.X ;  /* 0x0000000000047919 */ /* 0x001e240000002100 */
[C---:B0-----:R-:W-:Y:S01]  /*10dc0*/  LOP3.LUT R5, R4.reuse, 0x180, RZ, 0xc0, !PT ;  /* 0x0000018004057812 */ /* 0x041fe200078ec0ff */
[----:B------:R-:W-:-:S03]  /*10dd0*/  IMAD.SHL.U32 R4, R4, 0x2, RZ ;  /* 0x0000000204047824 */ /* 0x000fc600078e00ff */
[----:B------:R-:W-:-:S04]  /*10de0*/  SHF.R.U32.HI R5, RZ, 0x3, R5 ;  /* 0x00000003ff057819 */ /* 0x000fc80000011605 */
[----:B------:R-:W-:-:S04]  /*10df0*/  LOP3.LUT R5, R5, 0x3fe, R4, 0x78, !PT ;  /* 0x000003fe05057812 */ /* 0x000fc800078e7804 */
[----:B------:R-:W-:-:S05]  /*10e00*/  LOP3.LUT R5, R5, 0x40, RZ, 0x3c, !PT ;  /* 0x0000004005057812 */ /* 0x000fca00078e3cff */
[----:B------:R0:W-:Y:S04]  /*10e10*/  STS.U16 [R5+0x1c00], R16 ;  /* 0x001c001005007388 */ /* 0x0001e80000000400 */
        /* <DEDUP_REMOVED lines=86> */
[----:B--2---:R1:W-:Y:S04]  /*11380*/  STL [R1], R24 ;  /* 0x0000001801007387 */ /* 0x0043e80000100800 */
        /* <DEDUP_REMOVED lines=48> */
[----:B------:R0:W-:Y:S01]  /*11690*/  STS.U16 [R5+0x6400], R18 ;  /* 0x0064001205007388 */ /* 0x0001e20000000400 */
[----:B----4-:R-:W-:-:S03]  /*116a0*/  IADD3 R4, P1, R3, R2, RZ ;  /* 0x0000000203047210 */ /* 0x010fc60007f3e0ff */
[----:B--2---:R1:W-:Y:S04]  /*116b0*/  STL [R1+0xf70], R13 ;  /* 0x000f700d01007387 */ /* 0x0043e80000100800 */
[----:B0-----:R-:W2:Y:S04]  /*116c0*/  LDL R5, [R1+0x31c] ;  /* 0x00031c0001057983 */ /* 0x001ea80000100800 */
[----:B-1----:R-:W4:Y:S04]  /*116d0*/  LDL R13, [R1+0x30c] ;  /* 0x00030c00010d7983 */ /* 0x002f280000100800 */
[----:B------:R0:W-:Y:S04]  /*116e0*/  STL [R1+0x614], R3 ;  /* 0x0006140301007387 */ /* 0x0001e80000100800 */
[----:B0-----:R-:W3:Y:S01]  /*116f0*/  LDL.LU R3, [R1+0x4a4] ;  /* 0x0004a40001037983 */ /* 0x001ee20000300800 */
[----:B------:R-:W-:Y:S01]  /*11700*/  PRMT R16, RZ, 0x7610, R16 ;  /* 0x00007610ff107816 */ /* 0x000fe20000000010 */
        /* <DEDUP_REMOVED lines=10> */
[----:B---3--:R-:W-:-:S03]  /*117b0*/  IADD3 R4, P1, R3, R2, RZ ;  /* 0x0000000203047210 */ /* 0x008fc60007f3e0ff */
[----:B------:R0:W-:Y:S04]  /*117c0*/  STL [R1+0x618], R3 ;  /* 0x0006180301007387 */ /* 0x0001e80000100800 */
[----:B0-----:R-:W3:Y:S01]  /*117d0*/  LDL.LU R3, [R1+0x4a0] ;  /* 0x0004a00001037983 */ /* 0x001ee20000300800 */
[----:B------:R-:W-:Y:S02]  /*117e0*/  PRMT R17, RZ, 0x7610, R17 ;  /* 0x00007610ff117816 */ /* 0x000fe40000000011 */
[----:B------:R-:W-:Y:S01]  /*117f0*/  PRMT R20, RZ, 0x7610, R20 ;  /* 0x00007610ff147816 */ /* 0x000fe20000000014 */
[----:B--2---:R-:W-:-:S05]  /*11800*/  IMAD.X R5, R5, 0x1, R0, P1 ;  /* 0x0000000105057824 */ /* 0x004fca00008e0600 */
[----:B------:R0:W2:Y:S04]  /*11810*/  @!P0 LDG.E.U16 R17, [R4.64] ;  /* 0x0000000604118981 */ /* 0x0000a8000c1e1500 */
[----:B0-----:R-:W0:Y:S04]  /*11820*/  S2R R4, SR_TID.X ;  /* 0x0000000000047919 */ /* 0x001e280000002100 */
[----:B---3--:R1:W-:Y:S01]  /*11830*/  STL [R1+0x61c], R3 ;  /* 0x00061c0301007387 */ /* 0x0083e20000100800 */
[C---:B0-----:R-:W-:Y:S01]  /*11840*/  LOP3.LUT R5, R4.reuse, 0x180, RZ, 0xc0, !PT ;  /* 0x0000018004057812 */ /* 0x041fe200078ec0ff */
[----:B------:R-:W-:-:S03]  /*11850*/  IMAD.SHL.U32 R4, R4, 0x2, RZ ;  /* 0x0000000204047824 */ /* 0x000fc600078e00ff */
[----:B------:R-:W-:-:S04]  /*11860*/  SHF.R.U32.HI R5, RZ, 0x3, R5 ;  /* 0x00000003ff057819 */ /* 0x000fc80000011605 */
[----:B------:R-:W-:Y:S02]  /*11870*/  LOP3.LUT R5, R5, 0x3fe, R4, 0x78, !PT ;  /* 0x000003fe05057812 */ /* 0x000fe400078e7804 */
[----:B------:R-:W-:Y:S02]  /*11880*/  IADD3 R4, P1, R3, R2, RZ ;  /* 0x0000000203047210 */ /* 0x000fe40007f3e0ff */
[----:B-1----:R-:W3:Y:S01]  /*11890*/  LDL.LU R3, [R1+0x49c] ;  /* 0x00049c0001037983 */ /* 0x002ee20000300800 */
[----:B------:R-:W-:-:S05]  /*118a0*/  LOP3.LUT R5, R5, 0x40, RZ, 0x3c, !PT ;  /* 0x0000004005057812 */ /* 0x000fca00078e3cff */
[----:B------:R4:W-:Y:S02]  /*118b0*/  STS.U16 [R5+0x7400], R11 ;  /* 0x0074000b05007388 */ /* 0x0009e40000000400 */
[----:B----4-:R-:W-:Y:S02]  /*118c0*/  IMAD.X R5, R13, 0x1, R0, P1 ;  /* 0x000000010d057824 */ /* 0x010fe400008e0600 */
[----:B------:R-:W4:Y:S04]  /*118d0*/  LDL R13, [R1+0x2f4] ;  /* 0x0002f400010d7983 */ /* 0x000f280000100800 */
        /* <DEDUP_REMOVED lines=9> */
[----:B------:R-:W-:Y:S02]  /*11970*/  PRMT R19, RZ, 0x7610, R19 ;  /* 0x00007610ff137816 */ /* 0x000fe40000000013 */
[----:B---3--:R-:W-:Y:S01]  /*11980*/  IADD3 R4, P1, R3, R2, RZ ;  /* 0x0000000203047210 */ /* 0x008fe20007f3e0ff */
[----:B------:R0:W-:Y:S04]  /*11990*/  STL [R1+0x620], R3 ;  /* 0x0006200301007387 */ /* 0x0001e80000100800 */
[----:B0-----:R-:W3:Y:S01]  /*119a0*/  LDL.LU R3, [R1+0x498] ;  /* 0x0004980001037983 */ /* 0x001ee20000300800 */
        /* <DEDUP_REMOVED lines=20> */
[----:B------:R-:W-:Y:S02]  /*11af0*/  LOP3.LUT R5, R5, 0x3fe, R4, 0x78, !PT ;  /* 0x000003fe05057812 */ /* 0x000fe400078e7804 */
[----:B---3--:R-:W-:Y:S01]  /*11b00*/  IADD3 R4, P1, R3, R2, RZ ;  /* 0x0000000203047210 */ /* 0x008fe20007f3e0ff */
[----:B------:R0:W-:Y:S04]  /*11b10*/  STL [R1+0x628], R3 ;  /* 0x0006280301007387 */ /* 0x0001e80000100800 */
[----:B0-----:R-:W3:Y:S01]  /*11b20*/  LDL.LU R3, [R1+0x490] ;  /* 0x0004900001037983 */ /* 0x001ee20000300800 */
[----:B------:R-:W-:Y:S02]  /*11b30*/  LOP3.LUT R5, R5, 0x40, RZ, 0x3c, !PT ;  /* 0x0000004005057812 */ /* 0x000fe400078e3cff */
[----:B------:R-:W-:-:S03]  /*11b40*/  PRMT R24, RZ, 0x7610, R24 ;  /* 0x00007610ff187816 */ /* 0x000fc60000000018 */
[----:B------:R4:W-:Y:S02]  /*11b50*/  STS.U16 [R5+0x8c00], R21 ;  /* 0x008c001505007388 */ /* 0x0009e40000000400 */
[----:B----4-:R-:W-:-:S05]  /*11b60*/  IMAD.X R5, R13, 0x1, R0, P1 ;  /* 0x000000010d057824 */ /* 0x010fca00008e0600 */
[----:B------:R0:W4:Y:S04]  /*11b70*/  @!P0 LDG.E.U16 R24, [R4.64] ;  /* 0x0000000604188981 */ /* 0x000128000c1e1500 */
        /* <DEDUP_REMOVED lines=10> */
[----:B0-----:R-:W3:Y:S04]  /*11c20*/  LDL.LU R3, [R1+0x48c] ;  /* 0x00048c0001037983 */ /* 0x001ee80000300800 */
[----:B------:R-:W0:Y:S04]  /*11c30*/  S2R R13, SR_TID.X ;  /* 0x00000000000d7919 */ /* 0x000e280000002100 */
[----:B------:R-:W1:Y:S01]  /*11c40*/  S2R R14, SR_TID.X ;  /* 0x00000000000e7919 */ /* 0x000e620000002100 */
[----:B------:R-:W-:-:S02]  /*11c50*/  PRMT R26, RZ, 0x7610, R26 ;  /* 0x00007610ff1a7816 */ /* 0x000fc4000000001a */
[----:B0-----:R-:W-:Y:S01]  /*11c60*/  LOP3.LUT R13, R13, 0x180, RZ, 0xc0, !PT ;  /* 0x000001800d0d7812 */ /* 0x001fe200078ec0ff */
[----:B-1----:R-:W-:-:S03]  /*11c70*/  IMAD.SHL.U32 R14, R14, 0x2, RZ ;  /* 0x000000020e0e7824 */ /* 0x002fc600078e00ff */
[----:B------:R-:W-:-:S04]  /*11c80*/  SHF.R.U32.HI R13, RZ, 0x3, R13 ;  /* 0x00000003ff0d7819 */ /* 0x000fc8000001160d */
[----:B------:R-:W-:Y:S02]  /*11c90*/  LOP3.LUT R14, R13, 0x3fe, R14, 0x78, !PT ;  /* 0x000003fe0d0e7812 */ /* 0x000fe400078e780e */
[----:B------:R-:W4:Y:S02]  /*11ca0*/  LDL R13, [R1+0x2dc] ;  /* 0x0002dc00010d7983 */ /* 0x000f240000100800 */
[----:B------:R-:W-:-:S05]  /*11cb0*/  LOP3.LUT R14, R14, 0x40, RZ, 0x3c, !PT ;  /* 0x000000400e0e7812 */ /* 0x000fca00078e3cff */
[----:B------:R0:W-:Y:S04]  /*11cc0*/  STS.U16 [R14+0x9c00], R15 ;  /* 0x009c000f0e007388 */ /* 0x0001e80000000400 */
[----:B0-----:R-:W4:Y:S01]  /*11cd0*/  LDL.LU R15, [R1+0x14] ;  /* 0x00001400010f7983 */ /* 0x001f220000300800 */
[----:B--2---:R-:W-:-:S05]  /*11ce0*/  IMAD.X R5, R5, 0x1, R0, P1 ;  /* 0x0000000105057824 */ /* 0x004fca00008e0600 */
[----:B------:R0:W2:Y:S04]  /*11cf0*/  @!P0 LDG.E.U16 R26, [R4.64] ;  /* 0x00000006041a8981 */ /* 0x0000a8000c1e1500 */
[----:B0-----:R-:W2:Y:S01]  /*11d00*/  LDL R5, [R1+0x2e4] ;  /* 0x0002e40001057983 */ /* 0x001ea20000100800 */
[----:B---3--:R-:W-:-:S03]  /*11d10*/  IADD3 R4, P1, R3, R2, RZ ;  /* 0x0000000203047210 */ /* 0x008fc60007f3e0ff */
[----:B------:R0:W-:Y:S04]  /*11d20*/  STL [R1+0x630], R3 ;  /* 0x0006300301007387 */ /* 0x0001e80000100800 */
[----:B0-----:R-:W3:Y:S01]  /*11d30*/  LDL.LU R3, [R1+0x488] ;  /* 0x0004880001037983 */ /* 0x001ee20000300800 */
[----:B------:R-:W-:Y:S02]  /*11d40*/  PRMT R27, RZ, 0x7610, R27 ;  /* 0x00007610ff1b7816 */ /* 0x000fe4000000001b */
[----:B------:R-:W-:Y:S01]  /*11d50*/  PRMT R25, RZ, 0x7610, R25 ;  /* 0x00007610ff197816 */ /* 0x000fe20000000019 */
[----:B--2---:R-:W-:-:S05]  /*11d60*/  IMAD.X R5, R5, 0x1, R0, P1 ;  /* 0x0000000105057824 */ /* 0x004fca00008e0600 */
[----:B------:R3:W2:Y:S02]  /*11d70*/  @!P0 LDG.E.U16 R27, [R4.64] ;  /* 0x00000006041b8981 */ /* 0x0006a4000c1e1500 */
[----:B---3--:R-:W-:Y:S02]  /*11d80*/  IADD3 R4, P1, R3, R2, RZ ;  /* 0x0000000203047210 */ /* 0x008fe40007f3e0ff */
[----:B------:R0:W-:Y:S03]  /*11d90*/  STL [R1+0x634], R3 ;  /* 0x0006340301007387 */ /* 0x0001e60000100800 */
[----:B----4-:R-:W-:-:S05]  /*11da0*/  IMAD.X R5, R13, 0x1, R0, P1 ;  /* 0x000000010d057824 */ /* 0x010fca00008e0600 */
[----:B------:R1:W3:Y:S04]  /*11db0*/  @!P0 LDG.E.U16 R25, [R4.64] ;  /* 0x0000000604198981 */ /* 0x0002e8000c1e1500 */
[----:B0-----:R-:W4:Y:S01]  /*11dc0*/  LDL.LU R3, [R1+0x484] ;  /* 0x0004840001037983 */ /* 0x001f220000300800 */
[----:B------:R-:W-:-:S03]  /*11dd0*/  PRMT R23, RZ, 0x7610, R23 ;  /* 0x00007610ff177816 */ /* 0x000fc60000000017 */
[----:B------:R-:W2:Y:S04]  /*11de0*/  LDL R13, [R1+0x2c4] ;  /* 0x0002c400010d7983 */ /* 0x000ea80000100800 */
[----:B-1----:R-:W2:Y:S01]  /*11df0*/  LDL R5, [R1+0x2d4] ;  /* 0x0002d40001057983 */ /* 0x002ea20000100800 */
[----:B----4-:R-:W-:-:S03]  /*11e00*/  IADD3 R4, P1, R3, R2, RZ ;  /* 0x0000000203047210 */ /* 0x010fc60007f3e0ff */
[----:B------:R0:W-:Y:S02]  /*11e10*/  STL [R1+0x638], R3 ;  /* 0x0006380301007387 */ /* 0x0001e40000100800 */
[----:B--2---:R-:W-:Y:S02]  /*11e20*/  IMAD.X R5, R5, 0x1, R0, P1 ;  /* 0x0000000105057824 */ /* 0x004fe400008e0600 */
[----:B0-----:R-:W2:Y:S04]  /*11e30*/  LDL.LU R3, [R1+0x480] ;  /* 0x0004800001037983 */ /* 0x001ea80000300800 */
[----:B------:R0:W4:Y:S04]  /*11e40*/  @!P0 LDG.E.U16 R23, [R4.64] ;  /* 0x0000000604178981 */ /* 0x000128000c1e1500 */
[----:B0-----:R-:W3:Y:S04]  /*11e50*/  LDL.LU R5, [R1+0x18] ;  /* 0x0000180001057983 */ /* 0x001ee80000300800 */
[----:B------:R-:W-:Y:S04]  /*11e60*/  STS.U16 [R14+0xa400], R8 ;  /* 0x00a400080e007388 */ /* 0x000fe80000000400 */
[----:B------:R-:W-:Y:S01]  /*11e70*/  STS.U16 [R14+0xac00], R6 ;  /* 0x00ac00060e007388 */ /* 0x000fe20000000400 */
[----:B--2---:R-:W-:-:S03]  /*11e80*/  IADD3 R4, P1, R3, R2, RZ ;  /* 0x0000000203047210 */ /* 0x004fc60007f3e0ff */
[----:B---3--:R0:W-:Y:S04]  /*11e90*/  STS.U16 [R14+0xb400], R5 ;  /* 0x00b400050e007388 */ /* 0x0081e80000000400 */
[----:B0-----:R-:W2:Y:S04]  /*11ea0*/  LDL R5, [R1+0x2cc] ;  /* 0x0002cc0001057983 */ /* 0x001ea80000100800 */
[----:B------:R0:W-:Y:S04]  /*11eb0*/  STL [R1+0x63c], R3 ;  /* 0x00063c0301007387 */ /* 0x0001e80000100800 */
[----:B0-----:R-:W3:Y:S01]  /*11ec0*/  LDL.LU R3, [R1+0x47c] ;  /* 0x00047c0001037983 */ /* 0x001ee20000300800 */
[----:B------:R-:W-:-:S02]  /*11ed0*/  PRMT R22, RZ, 0x7610, R22 ;  /* 0x00007610ff167816 */ /* 0x000fc40000000016 */
[----:B------:R-:W-:Y:S01]  /*11ee0*/  PRMT R21, RZ, 0x7610, R21 ;  /* 0x00007610ff157816 */ /* 0x000fe20000000015 */
[----:B------:R0:W-:Y:S04]  /*11ef0*/  STS.U16 [R14+0xbc00], R15 ;  /* 0x00bc000f0e007388 */ /* 0x0001e80000000400 */
[----:B0-----:R-:W4:Y:S01]  /*11f00*/  LDL R15, [R1+0x2b4] ;  /* 0x0002b400010f7983 */ /* 0x001f220000100800 */
[----:B--2---:R-:W-:-:S05]  /*11f10*/  IMAD.X R5, R5, 0x1, R0, P1 ;  /* 0x0000000105057824 */ /* 0x004fca00008e0600 */
[----:B------:R3:W2:Y:S02]  /*11f20*/  @!P0 LDG.E.U16 R22, [R4.64] ;  /* 0x0000000604168981 */ /* 0x0006a4000c1e1500 */
[----:B---3--:R-:W-:Y:S02]  /*11f30*/  IADD3 R4, P1, R3, R2, RZ ;  /* 0x0000000203047210 */ /* 0x008fe40007f3e0ff */
[----:B------:R0:W-:Y:S03]  /*11f40*/  STL [R1+0x640], R3 ;  /* 0x0006400301007387 */ /* 0x0001e60000100800 */
[----:B------:R-:W-:-:S05]  /*11f50*/  IMAD.X R5, R13, 0x1, R0, P1 ;  /* 0x000000010d057824 */ /* 0x000fca00008e0600 */
[----:B------:R1:W3:Y:S04]  /*11f60*/  @!P0 LDG.E.U16 R21, [R4.64] ;  /* 0x0000000604158981 */ /* 0x0002e8000c1e1500 */
[----:B0-----:R-:W2:Y:S04]  /*11f70*/  LDL.LU R3, [R1+0x478] ;  /* 0x0004780001037983 */ /* 0x001ea80000300800 */
[----:B------:R-:W3:Y:S04]  /*11f80*/  LDL.LU R13, [R1+0x4] ;  /* 0x00000400010d7983 */ /* 0x000ee80000300800 */
[----:B-1----:R-:W3:Y:S04]  /*11f90*/  LDL R5, [R1+0x2bc] ;  /* 0x0002bc0001057983 */ /* 0x002ee80000100800 */
[----:B------:R0:W-:Y:S02]  /*11fa0*/  STS.U16 [R14+0xc400], R12 ;  /* 0x00c4000c0e007388 */ /* 0x0001e40000000400 */
[----:B0-----:R-:W-:-:S02]  /*11fb0*/  PRMT R12, RZ, 0x7610, R12 ;  /* 0x00007610ff0c7816 */ /* 0x001fc4000000000c */
[----:B--2---:R-:W-:Y:S01]  /*11fc0*/  IADD3 R4, P1, R3, R2, RZ ;  /* 0x0000000203047210 */ /* 0x004fe20007f3e0ff */
[----:B------:R0:W-:Y:S04]  /*11fd0*/  STL [R1+0x644], R3 ;  /* 0x0006440301007387 */ /* 0x0001e80000100800 */
[----:B---3--:R-:W-:Y:S01]  /*11fe0*/  IMAD.X R5, R5, 0x1, R0, P1 ;  /* 0x0000000105057824 */ /* 0x008fe200008e0600 */
[----:B0-----:R-:W2:Y:S04]  /*11ff0*/  LDL.LU R3, [R1+0x474] ;  /* 0x0004740001037983 */ /* 0x001ea80000300800 */
[----:B------:R0:W3:Y:S04]  /*12000*/  @!P0 LDG.E.U16 R12, [R4.64] ;  /* 0x00000006040c8981 */ /* 0x0000e8000c1e1500 */
[----:B0-----:R-:W3:Y:S01]  /*12010*/  LDL.LU R5, [R1+0x10] ;  /* 0x0000100001057983 */ /* 0x001ee20000300800 */
[----:B------:R-:W-:-:S02]  /*12020*/  PRMT R11, RZ, 0x7610, R11 ;  /* 0x00007610ff0b7816 */ /* 0x000fc4000000000b */
[----:B--2---:R-:W-:Y:S01]  /*12030*/  IADD3 R4, P1, R3, R2, RZ ;  /* 0x0000000203047210 */ /* 0x004fe20007f3e0ff */
[----:B------:R0:W-:Y:S04]  /*12040*/  STL [R1+0x648], R3 ;  /* 0x0006480301007387 */ /* 0x0001e80000100800 */
[----:B0-----:R-:W2:Y:S04]  /*12050*/  LDL.LU R3, [R1+0x470] ;  /* 0x0004700001037983 */ /* 0x001ea80000300800 */
[----:B---3--:R4:W-:Y:S02]  /*12060*/  STS.U16 [R14+0xcc00], R5 ;  /* 0x00cc00050e007388 */ /* 0x0089e40000000400 */
[----:B----4-:R-:W-:-:S02]  /*12070*/  IMAD.X R5, R15, 0x1, R0, P1 ;  /* 0x000000010f057824 */ /* 0x010fc400008e0600 */
[----:B------:R-:W3:Y:S04]  /*12080*/  LDL.LU R15, [R1] ;  /* 0x00000000010f7983 */ /* 0x000ee80000300800 */
[----:B------:R0:W4:Y:S04]  /*12090*/  @!P0 LDG.E.U16 R11, [R4.64] ;  /* 0x00000006040b8981 */ /* 0x000128000c1e1500 */
[----:B0-----:R-:W2:Y:S04]  /*120a0*/  LDL.LU R5, [R1+0xc] ;  /* 0x00000c0001057983 */ /* 0x001ea80000300800 */
[----:B--2---:R0:W-:Y:S04]  /*120b0*/  STS.U16 [R14+0xd400], R5 ;  /* 0x00d400050e007388 */ /* 0x0041e80000000400 */
[----:B0-----:R-:W2:Y:S01]  /*120c0*/  LDL R5, [R1+0x2ac] ;  /* 0x0002ac0001057983 */ /* 0x001ea20000100800 */
[----:B------:R-:W-:-:S02]  /*120d0*/  IADD3 R4, P1, R3, R2, RZ ;  /* 0x0000000203047210 */ /* 0x000fc40007f3e0ff */
[----:B------:R-:W-:Y:S01]  /*120e0*/  PRMT R10, RZ, 0x7610, R10 ;  /* 0x00007610ff0a7816 */ /* 0x000fe2000000000a */
[----:B------:R0:W-:Y:S04]  /*120f0*/  STL [R1+0x64c], R3 ;  /* 0x00064c0301007387 */ /* 0x0001e80000100800 */
[----:B0-----:R-:W3:Y:S01]  /*12100*/  LDL.LU R3, [R1+0x46c] ;  /* 0x00046c0001037983 */ /* 0x001ee20000300800 */
[----:B--2---:R-:W-:-:S05]  /*12110*/  IMAD.X R5, R5, 0x1, R0, P1 ;  /* 0x0000000105057824 */ /* 0x004fca00008e0600 */
[----:B------:R0:W2:Y:S04]  /*12120*/  @!P0 LDG.E.U16 R10, [R4.64] ;  /* 0x00000006040a8981 */ /* 0x0000a8000c1e1500 */
[----:B0-----:R-:W2:Y:S01]  /*12130*/  LDL.LU R5, [R1+0x8] ;  /* 0x0000080001057983 */ /* 0x001ea20000300800 */
[----:B---3--:R-:W-:-:S03]  /*12140*/  IADD3 R4, P1, R3, R2, RZ ;  /* 0x0000000203047210 */ /* 0x008fc60007f3e0ff */
[----:B--2---:R0:W-:Y:S04]  /*12150*/  STS.U16 [R14+0xdc00], R5 ;  /* 0x00dc00050e007388 */ /* 0x0041e80000000400 */
[----:B0-----:R-:W2:Y:S04]  /*12160*/  LDL R5, [R1+0x2a4] ;  /* 0x0002a40001057983 */ /* 0x001ea80000100800 */
[----:B------:R0:W-:Y:S04]  /*12170*/  STL [R1+0x650], R3 ;  /* 0x0006500301007387 */ /* 0x0001e80000100800 */
[----:B0-----:R-:W3:Y:S01]  /*12180*/  LDL.LU R3, [R1+0x468] ;  /* 0x0004680001037983 */ /* 0x001ee20000300800 */
[----:B------:R-:W-:-:S03]  /*12190*/  PRMT R9, RZ, 0x7610, R9 ;  /* 0x00007610ff097816 */ /* 0x000fc60000000009 */
[----:B------:R0:W-:Y:S04]  /*121a0*/  STS.U16 [R14+0xe400], R13 ;  /* 0x00e4000d0e007388 */ /* 0x0001e80000000400 */
[----:B0-----:R-:W4:Y:S01]  /*121b0*/  LDL R13, [R1+0x28c] ;  /* 0x00028c00010d7983 */ /* 0x001f220000100800 */
[----:B--2---:R-:W-:-:S05]  /*121c0*/  IMAD.X R5, R5, 0x1, R0, P1 ;  /* 0x0000000105057824 */ /* 0x004fca00008e0600 */
[----:B------:R0:W2:Y:S04]  /*121d0*/  @!P0 LDG.E.U16 R9, [R4.64] ;  /* 0x0000000604098981 */ /* 0x0000a8000c1e1500 */
[----:B0-----:R-:W2:Y:S01]  /*121e0*/  LDL R5, [R1+0x29c] ;  /* 0x00029c0001057983 */ /* 0x001ea20000100800 */
[----:B---3--:R-:W-:-:S03]  /*121f0*/  IADD3 R4, P1, R3, R2, RZ ;  /* 0x0000000203047210 */ /* 0x008fc60007f3e0ff */
[----:B------:R0:W-:Y:S04]  /*12200*/  STL [R1+0x654], R3 ;  /* 0x0006540301007387 */ /* 0x0001e80000100800 */
[----:B0-----:R-:W3:Y:S01]  /*12210*/  LDL.LU R3, [R1+0x464] ;  /* 0x0004640001037983 */ /* 0x001ee20000300800 */
[----:B------:R-:W-:Y:S01]  /*12220*/  PRMT R8, RZ, 0x7610, R8 ;  /* 0x00007610ff087816 */ /* 0x000fe20000000008 */
[----:B--2---:R-:W-:-:S05]  /*12230*/  IMAD.X R5, R5, 0x1, R0, P1 ;  /* 0x0000000105057824 */ /* 0x004fca00008e0600 */
[----:B------:R0:W2:Y:S04]  /*12240*/  @!P0 LDG.E.U16 R8, [R4.64] ;  /* 0x0000000604088981 */ /* 0x0000a8000c1e1500 */
[----:B0-----:R-:W2:Y:S01]  /*12250*/  LDL R5, [R1+0x294] ;  /* 0x0002940001057983 */ /* 0x001ea20000100800 */
[----:B---3--:R-:W-:-:S03]  /*12260*/  IADD3 R4, P1, R3, R2, RZ ;  /* 0x0000000203047210 */ /* 0x008fc60007f3e0ff */
[----:B------:R0:W-:Y:S04]  /*12270*/  STL [R1+0x658], R3 ;  /* 0x0006580301007387 */ /* 0x0001e80000100800 */
[----:B0-----:R-:W3:Y:S04]  /*12280*/  LDL.LU R3, [R1+0x460] ;  /* 0x0004600001037983 */ /* 0x001ee80000300800 */
[----:B------:R0:W-:Y:S02]  /*12290*/  STS.U16 [R14+0xec00], R7 ;  /* 0x00ec00070e007388 */ /* 0x0001e40000000400 */
[----:B0-----:R-:W-:-:S02]  /*122a0*/  PRMT R7, RZ, 0x7610, R7 ;  /* 0x00007610ff077816 */ /* 0x001fc40000000007 */
[----:B------:R-:W-:Y:S01]  /*122b0*/  STS.U16 [R14+0xf400], R15 ;  /* 0x00f4000f0e007388 */ /* 0x000fe20000000400 */
[----:B--2---:R-:W-:-:S05]  /*122c0*/  IMAD.X R5, R5, 0x1, R0, P1 ;  /* 0x0000000105057824 */ /* 0x004fca00008e0600 */
[----:B------:R0:W2:Y:S04]  /*122d0*/  @!P0 LDG.E.U16 R7, [R4.64] ;  /* 0x0000000604078981 */ /* 0x0000a8000c1e1500 */
[----:B---3--:R1:W-:Y:S01]  /*122e0*/  STL [R1+0x65c], R3 ;  /* 0x00065c0301007387 */ /* 0x0083e20000100800 */
[----:B0-----:R-:W-:-:S03]  /*122f0*/  IADD3 R4, P1, R3, R2, RZ ;  /* 0x0000000203047210 */ /* 0x001fc60007f3e0ff */
[----:B-1----:R-:W3:Y:S04]  /*12300*/  LDL.LU R3, [R1+0x45c] ;  /* 0x00045c0001037983 */ /* 0x002ee80000300800 */
[----:B------:R-:W2:Y:S01]  /*12310*/  LDL R15, [R1+0x284] ;  /* 0x00028400010f7983 */ /* 0x000ea20000100800 */
[----:B----4-:R-:W-:-:S03]  /*12320*/  IMAD.X R5, R13, 0x1, R0, P1 ;  /* 0x000000010d057824 */ /* 0x010fc600008e0600 */
[----:B------:R0:W-:Y:S04]  /*12330*/  STS.U16 [R14+0xfc00], R29 ;  /* 0x00fc001d0e007388 */ /* 0x0001e80000000400 */
[----:B0-----:R-:W4:Y:S01]  /*12340*/  LDL R29, [R1+0x274] ;  /* 0x00027400011d7983 */ /* 0x001f220000100800 */
[----:B------:R-:W-:-:S06]  /*12350*/  PRMT R6, RZ, 0x7610, R6 ;  /* 0x00007610ff067816 */ /* 0x000fcc0000000006 */
[----:B------:R0:W4:Y:S04]  /*12360*/  @!P0 LDG.E.U16 R6, [R4.64] ;  /* 0x0000000604068981 */ /* 0x000128000c1e1500 */
[----:B------:R-:W1:Y:S01]  /*12370*/  S2R R13, SR_TID.X ;  /* 0x00000000000d7919 */ /* 0x000e620000002100 */
[----:B0-----:R-:W-:Y:S02]  /*12380*/  PRMT R5, RZ, 0x7610, R5 ;  /* 0x00007610ff057816 */ /* 0x001fe40000000005 */
[----:B---3--:R-:W-:Y:S01]  /*12390*/  IADD3 R14, P1, R3, R2, RZ ;  /* 0x00000002030e7210 */ /* 0x008fe20007f3e0ff */
[----:B------:R0:W-:Y:S04]  /*123a0*/  STL [R1+0x660], R3 ;  /* 0x0006600301007387 */ /* 0x0001e80000100800 */
[----:B0-----:R-:W3:Y:S01]  /*123b0*/  LDL.LU R3, [R1+0x458] ;  /* 0x0004580001037983 */ /* 0x001ee20000300800 */
[----:B--2---:R-:W-:-:S05]  /*123c0*/  IMAD.X R15, R15, 0x1, R0, P1 ;  /* 0x000000010f0f7824 */ /* 0x004fca00008e0600 */
[----:B------:R0:W2:Y:S04]  /*123d0*/  @!P0 LDG.E.U16 R5, [R14.64] ;  /* 0x000000060e058981 */ /* 0x0000a8000c1e1500 */
[----:B0-----:R-:W0:Y:S01]  /*123e0*/  S2R R15, SR_TID.X ;  /* 0x00000000000f7919 */ /* 0x001e220000002100 */
[----:B-1----:R-:W-:-:S04]  /*123f0*/  LOP3.LUT R13, R13, 0x180, RZ, 0xc0, !PT ;  /* 0x000001800d0d7812 */ /* 0x002fc800078ec0ff */
[----:B------:R-:W-:Y:S01]  /*12400*/  SHF.R.U32.HI R13, RZ, 0x3, R13 ;  /* 0x00000003ff0d7819 */ /* 0x000fe2000001160d */
[----:B0-----:R-:W-:-:S05]  /*12410*/  IMAD.SHL.U32 R15, R15, 0x2, RZ ;  /* 0x000000020f0f7824 */ /* 0x001fca00078e00ff */
[----:B------:R-:W-:Y:S02]  /*12420*/  LOP3.LUT R14, R13, 0x3fe, R15, 0x78, !PT ;  /* 0x000003fe0d0e7812 */ /* 0x000fe400078e780f */
[----:B------:R-:W0:Y:S02]  /*12430*/  S2R R15, SR_TID.X ;  /* 0x00000000000f7919 */ /* 0x000e240000002100 */
[----:B------:R-:W-:-:S05]  /*12440*/  LOP3.LUT R14, R14, 0x40, RZ, 0x3c, !PT ;  /* 0x000000400e0e7812 */ /* 0x000fca00078e3cff */
[----:B------:R0:W-:Y:S02]  /*12450*/  STS.U16 [R14+0x10400], R28 ;  /* 0x0104001c0e007388 */ /* 0x0001e40000000400 */
[----:B0-----:R-:W-:Y:S02]  /*12460*/  LOP3.LUT R28, R15, 0x180, RZ, 0xc0, !PT ;  /* 0x000001800f1c7812 */ /* 0x001fe400078ec0ff */
[----:B------:R-:W2:Y:S01]  /*12470*/  LDL R15, [R1+0x27c] ;  /* 0x00027c00010f7983 */ /* 0x000ea20000100800 */
[----:B---3--:R-:W-:-:S03]  /*12480*/  IADD3 R14, P1, R3, R2, RZ ;  /* 0x00000002030e7210 */ /* 0x008fc60007f3e0ff */
[----:B------:R0:W-:Y:S04]  /*12490*/  STL [R1+0x664], R3 ;  /* 0x0006640301007387 */ /* 0x0001e80000100800 */
[----:B0-----:R-:W3:Y:S04]  /*124a0*/  LDL.LU R3, [R1+0x454] ;  /* 0x0004540001037983 */ /* 0x001ee80000300800 */
[----:B------:R-:W0:Y:S01]  /*124b0*/  S2R R13, SR_TID.X ;  /* 0x00000000000d7919 */ /* 0x000e220000002100 */
[----:B------:R-:W-:Y:S02]  /*124c0*/  SHF.R.U32.HI R28, RZ, 0x3, R28 ;  /* 0x00000003ff1c7819 */ /* 0x000fe4000001161c */
[----:B------:R-:W-:Y:S01]  /*124d0*/  PRMT R4, RZ, 0x7610, R4 ;  /* 0x00007610ff047816 */ /* 0x000fe20000000004 */
[----:B0-----:R-:W-:-:S05]  /*124e0*/  IMAD.SHL.U32 R13, R13, 0x2, RZ ;  /* 0x000000020d0d7824 */ /* 0x001fca00078e00ff */
[----:B------:R-:W-:Y:S02]  /*124f0*/  LOP3.LUT R28, R28, 0x3fe, R13, 0x78, !PT ;  /* 0x000003fe1c1c7812 */ /* 0x000fe400078e780d */
[----:B------:R-:W4:Y:S01]  /*12500*/  LDL.LU R13, [R1+0xf70] ;  /* 0x000f7000010d7983 */ /* 0x000f220000300800 */
[----:B--2---:R-:W-:-:S05]  /*12510*/  IMAD.X R15, R15, 0x1, R0, P1 ;  /* 0x000000010f0f7824 */ /* 0x004fca00008e0600 */
[----:B------:R3:W2:Y:S02]  /*12520*/  @!P0 LDG.E.U16 R4, [R14.64] ;  /* 0x000000060e048981 */ /* 0x0006a4000c1e1500 */
[----:B---3--:R-:W-:Y:S02]  /*12530*/  IADD3 R14, P1, R3, R2, RZ ;  /* 0x00000002030e7210 */ /* 0x008fe40007f3e0ff */
[----:B------:R0:W-:Y:S04]  /*12540*/  STL [R1+0x668], R3 ;  /* 0x0006680301007387 */ /* 0x0001e80000100800 */
[----:B0-----:R-:W3:Y:S01]  /*12550*/  LDL.LU R3, [R1+0x450] ;  /* 0x0004500001037983 */ /* 0x001ee20000300800 */
[----:B------:R-:W-:Y:S01]  /*12560*/  LOP3.LUT R28, R28, 0x40, RZ, 0x3c, !PT ;  /* 0x000000401c1c7812 */ /* 0x000fe200078e3cff */
[----:B----4-:R-:W-:-:S02]  /*12570*/  IMAD.X R15, R29, 0x1, R0, P1 ;  /* 0x000000011d0f7824 */ /* 0x010fc400008e0600 */
[----:B------:R-:W4:Y:S04]  /*12580*/  LDL R29, [R1+0x25c] ;  /* 0x00025c00011d7983 */ /* 0x000f280000100800 */
[----:B------:R0:W-:Y:S02]  /*12590*/  STS.U16 [R28+0x10c00], R13 ;  /* 0x010c000d1c007388 */ /* 0x0001e40000000400 */
[----:B0-----:R-:W-:-:S06]  /*125a0*/  PRMT R13, RZ, 0x7610, R13 ;  /* 0x00007610ff0d7816 */ /* 0x001fcc000000000d */
[----:B------:R0:W2:Y:S04]  /*125b0*/  @!P0 LDG.E.U16 R13, [R14.64] ;  /* 0x000000060e0d8981 */ /* 0x0000a8000c1e1500 */
[----:B0-----:R-:W2:Y:S01]  /*125c0*/  LDL R15, [R1+0x26c] ;  /* 0x00026c00010f7983 */ /* 0x001ea20000100800 */
[----:B---3--:R-:W-:-:S03]  /*125d0*/  IADD3 R14, P1, R3, R2, RZ ;  /* 0x00000002030e7210 */ /* 0x008fc60007f3e0ff */
[----:B------:R0:W-:Y:S04]  /*125e0*/  STL [R1+0x66c], R3 ;  /* 0x00066c0301007387 */ /* 0x0001e80000100800 */
[----:B0-----:R-:W3:Y:S04]  /*125f0*/  LDL.LU R3, [R1+0x44c] ;  /* 0x00044c0001037983 */ /* 0x001ee80000300800 */
[----:B------:R0:W-:Y:S02]  /*12600*/  STS.U16 [R28+0x11400], R16 ;  /* 0x011400101c007388 */ /* 0x0001e40000000400 */
[----:B0-----:R-:W-:Y:S01]  /*12610*/  PRMT R16, RZ, 0x7610, R16 ;  /* 0x00007610ff107816 */ /* 0x001fe20000000010 */
        /* <DEDUP_REMOVED lines=8> */
[----:B------:R0:W-:Y:S02]  /*126a0*/  STS.U16 [R28+0x12400], R20 ;  /* 0x012400141c007388 */ /* 0x0001e40000000400 */
[----:B0-----:R-:W-:Y:S01]  /*126b0*/  PRMT R20, RZ, 0x7610, R20 ;  /* 0x00007610ff147816 */ /* 0x001fe20000000014 */
[----:B--2---:R-:W-:-:S05]  /*126c0*/  IMAD.X R15, R15, 0x1, R0, P1 ;  /* 0x000000010f0f7824 */ /* 0x004fca00008e0600 */
[----:B------:R3:W2:Y:S02]  /*126d0*/  @!P0 LDG.E.U16 R17, [R14.64] ;  /* 0x000000060e118981 */ /* 0x0006a4000c1e1500 */
[----:B---3--:R-:W-:Y:S02]  /*126e0*/  IADD3 R14, P1, R3, R2, RZ ;  /* 0x00000002030e7210 */ /* 0x008fe40007f3e0ff */
[----:B------:R0:W-:Y:S03]  /*126f0*/  STL [R1+0x674], R3 ;  /* 0x0006740301007387 */ /* 0x0001e60000100800 */
[----:B----4-:R-:W-:-:S05]  /*12700*/  IMAD.X R15, R29, 0x1, R0, P1 ;  /* 0x000000011d0f7824 */ /* 0x010fca00008e0600 */
[----:B------:R1:W3:Y:S04]  /*12710*/  @!P0 LDG.E.U16 R20, [R14.64] ;  /* 0x000000060e148981 */ /* 0x0002e8000c1e1500 */
[----:B0-----:R-:W4:Y:S04]  /*12720*/  LDL.LU R3, [R1+0x444] ;  /* 0x0004440001037983 */ /* 0x001f280000300800 */
[----:B------:R-:W2:Y:S04]  /*12730*/  LDL.LU R29, [R1+0x134] ;  /* 0x00013400011d7983 */ /* 0x000ea80000300800 */
[----:B-1----:R-:W2:Y:S04]  /*12740*/  LDL R15, [R1+0x254] ;  /* 0x00025400010f7983 */ /* 0x002ea80000100800 */
[----:B------:R0:W-:Y:S02]  /*12750*/  STS.U16 [R28+0x12c00], R19 ;  /* 0x012c00131c007388 */ /* 0x0001e40000000400 */
[----:B0-----:R-:W-:-:S02]  /*12760*/  PRMT R19, RZ, 0x7610, R19 ;  /* 0x00007610ff137816 */ /* 0x001fc40000000013 */
[----:B----4-:R-:W-:Y:S01]  /*12770*/  IADD3 R14, P1, R3, R2, RZ ;  /* 0x00000002030e7210 */ /* 0x010fe20007f3e0ff */
[----:B------:R0:W-:Y:S04]  /*12780*/  STL [R1+0x678], R3 ;  /* 0x0006780301007387 */ /* 0x0001e80000100800 */
[----:B--2---:R-:W-:Y:S01]  /*12790*/  IMAD.X R15, R15, 0x1, R0, P1 ;  /* 0x000000010f0f7824 */ /* 0x004fe200008e0600 */
[----:B0-----:R-:W2:Y:S04]  /*127a0*/  LDL.LU R3, [R1+0x440] ;  /* 0x0004400001037983 */ /* 0x001ea80000300800 */
[----:B------:R0:W4:Y:S04]  /*127b0*/  @!P0 LDG.E.U16 R19, [R14.64] ;  /* 0x000000060e138981 */ /* 0x000128000c1e1500 */
[----:B0-----:R-:W3:Y:S04]  /*127c0*/  LDL R15, [R1+0x24c] ;  /* 0x00024c00010f7983 */ /* 0x001ee80000100800 */
[----:B------:R0:W-:Y:S02]  /*127d0*/  STS.U16 [R28+0x13400], R18 ;  /* 0x013400121c007388 */ /* 0x0001e40000000400 */
[----:B0-----:R-:W-:-:S02]  /*127e0*/  PRMT R18, RZ, 0x7610, R18 ;  /* 0x00007610ff127816 */ /* 0x001fc40000000012 */
[----:B--2---:R-:W-:Y:S01]  /*127f0*/  IADD3 R14, P1, R3, R2, RZ ;  /* 0x00000002030e7210 */ /* 0x004fe20007f3e0ff */
[----:B------:R0:W-:Y:S04]  /*12800*/  STL [R1+0x67c], R3 ;  /* 0x00067c0301007387 */ /* 0x0001e80000100800 */
[----:B0-----:R-:W2:Y:S01]  /*12810*/  LDL.LU R3, [R1+0x540] ;  /* 0x0005400001037983 */ /* 0x001ea20000300800 */
[----:B---3--:R-:W-:-:S05]  /*12820*/  IMAD.X R15, R15, 0x1, R0, P1 ;  /* 0x000000010f0f7824 */ /* 0x008fca00008e0600 */
[----:B------:R0:W3:Y:S04]  /*12830*/  @!P0 LDG.E.U16 R18, [R14.64] ;  /* 0x000000060e128981 */ /* 0x0000e8000c1e1500 */
        /* <DEDUP_REMOVED lines=11> */
[----:B--2---:R-:W-:-:S05]  /*128f0*/  IADD3 R14, P1, R3, R2, RZ ;  /* 0x00000002030e7210 */ /* 0x004fca0007f3e0ff */
[----:B---3--:R-:W-:-:S05]  /*12900*/  IMAD.X R15, R15, 0x1, R0, P1 ;  /* 0x000000010f0f7824 */ /* 0x008fca00008e0600 */
[----:B------:R0:W2:Y:S04]  /*12910*/  @!P0 LDG.E.U16 R26, [R14.64] ;  /* 0x000000060e1a8981 */ /* 0x0000a8000c1e1500 */
[----:B------:R-:W-:Y:S04]  /*12920*/  STS.U16 [R28+0x1fc00], R29 ;  /* 0x01fc001d1c007388 */ /* 0x000fe80000000400 */
[----:B------:R1:W-:Y:S04]  /*12930*/  STL [R1+0x6ac], R3 ;  /* 0x0006ac0301007387 */ /* 0x0003e80000100800 */
[----:B------:R-:W-:Y:S04]  /*12940*/  STS.U16 [R28+0x14c00], R27 ;  /* 0x014c001b1c007388 */ /* 0x000fe80000000400 */
[----:B------:R-:W-:Y:S04]  /*12950*/  STS.U16 [R28+0x15400], R25 ;  /* 0x015400191c007388 */ /* 0x000fe80000000400 */
[----:B-1----:R-:W0:Y:S04]  /*12960*/  S2R R3, SR_TID.X ;  /* 0x0000000000037919 */ /* 0x002e280000002100 */
[----:B------:R-:W-:Y:S04]  /*12970*/  STS.U16 [R28+0x15c00], R23 ;  /* 0x015c00171c007388 */ /* 0x000fe80000000400 */
[----:B------:R-:W1:Y:S04]  /*12980*/  S2R R29, SR_TID.X ;  /* 0x00000000001d7919 */ /* 0x000e680000002100 */
[----:B------:R-:W-:Y:S04]  /*12990*/  STS.U16 [R28+0x16400], R22 ;  /* 0x016400161c007388 */ /* 0x000fe80000000400 */
[----:B------:R-:W-:Y:S04]  /*129a0*/  STS.U16 [R28+0x16c00], R21 ;  /* 0x016c00151c007388 */ /* 0x000fe80000000400 */
[----:B------:R-:W-:Y:S04]  /*129b0*/  STL [R1+0x6a8], R2 ;  /* 0x0006a80201007387 */ /* 0x000fe80000100800 */
[----:B------:R-:W-:Y:S04]  /*129c0*/  STS.U16 [R28+0x17400], R12 ;  /* 0x0174000c1c007388 */ /* 0x000fe80000000400 */
[----:B------:R3:W-:Y:S04]  /*129d0*/  STL [R1+0x6b0], R0 ;  /* 0x0006b00001007387 */ /* 0x0007e80000100800 */
[----:B------:R-:W-:Y:S04]  /*129e0*/  STS.U16 [R28+0x17c00], R11 ;  /* 0x017c000b1c007388 */ /* 0x000fe80000000400 */
[----:B------:R-:W-:Y:S04]  /*129f0*/  STS.U16 [R28+0x18400], R10 ;  /* 0x0184000a1c007388 */ /* 0x000fe80000000400 */
[----:B---3--:R-:W3:Y:S04]  /*12a00*/  S2R R0, SR_TID.X ;  /* 0x0000000000007919 */ /* 0x008ee80000002100 */
[----:B------:R-:W-:Y:S04]  /*12a10*/  STS.U16 [R28+0x18c00], R9 ;  /* 0x018c00091c007388 */ /* 0x000fe80000000400 */
        /* <DEDUP_REMOVED lines=9> */
[----:B----4-:R-:W-:Y:S04]  /*12ab0*/  STS.U16 [R28+0x1dc00], R19 ;  /* 0x01dc00131c007388 */ /* 0x010fe80000000400 */
[----:B------:R-:W-:Y:S04]  /*12ac0*/  STS.U16 [R28+0x1e400], R18 ;  /* 0x01e400121c007388 */ /* 0x000fe80000000400 */
[----:B------:R-:W-:Y:S01]  /*12ad0*/  STS.U16 [R28+0x1ec00], R24 ;  /* 0x01ec00181c007388 */ /* 0x000fe20000000400 */
[----:B0-----:R-:W-:Y:S01]  /*12ae0*/  IMAD.SHL.U32 R15, R3, 0x40, RZ ;  /* 0x00000040030f7824 */ /* 0x001fe200078e00ff */
[----:B-1----:R-:W-:Y:S01]  /*12af0*/  LOP3.LUT R2, R29, 0x7, RZ, 0xc0, !PT ;  /* 0x000000071d027812 */ /* 0x002fe200078ec0ff */
[C---:B---3--:R-:W-:Y:S01]  /*12b00*/  IMAD.SHL.U32 R14, R0.reuse, 0x2, RZ ;  /* 0x00000002000e7824 */ /* 0x048fe200078e00ff */
[----:B------:R-:W-:-:S02]  /*12b10*/  LOP3.LUT R3, R0, 0x7, RZ, 0xc0, !PT ;  /* 0x0000000700037812 */ /* 0x000fc400078ec0ff */
[----:B------:R-:W-:Y:S01]  /*12b20*/  LOP3.LUT R27, R15, 0x7800, RZ, 0xc0, !PT ;  /* 0x000078000f1b7812 */ /* 0x000fe200078ec0ff */
[----:B------:R-:W-:Y:S02]  /*12b30*/  IMAD.SHL.U32 R2, R2, 0x10, RZ ;  /* 0x0000001002027824 */ /* 0x000fe400078e00ff */
[----:B------:R-:W-:Y:S01]  /*12b40*/  IMAD.SHL.U32 R15, R0, 0x40, RZ ;  /* 0x00000040000f7824 */ /* 0x000fe200078e00ff */
[----:B------:R-:W-:Y:S02]  /*12b50*/  LOP3.LUT R0, R29, 0x7, RZ, 0xc0, !PT ;  /* 0x000000071d007812 */ /* 0x000fe400078ec0ff */
[----:B------:R-:W-:Y:S01]  /*12b60*/  LOP3.LUT R2, R2, 0x30, R14, 0x78, !PT ;  /* 0x0000003002027812 */ /* 0x000fe200078e780e */
[----:B------:R-:W-:Y:S02]  /*12b70*/  IMAD R3, R3, 0x90, RZ ;  /* 0x0000009003037824 */ /* 0x000fe400078e02ff */
[----:B------:R-:W-:-:S04]  /*12b80*/  IMAD R0, R0, 0x100, R27 ;  /* 0x0000010000007824 */ /* 0x000fc800078e021b */
[----:B------:R-:W-:Y:S01]  /*12b90*/  IMAD.IADD R0, R0, 0x1, R2 ;  /* 0x0000000100007824 */ /* 0x000fe200078e0202 */
[----:B------:R-:W-:-:S04]  /*12ba0*/  LOP3.LUT R3, R3, 0x10, R14, 0x78, !PT ;  /* 0x0000001003037812 */ /* 0x000fc800078e780e */
[----:B------:R-:W-:Y:S01]  /*12bb0*/  LOP3.LUT R3, R3, 0x400, R15, 0xf8, !PT ;  /* 0x0000040003037812 */ /* 0x000fe200078ef80f */
[----:B--2---:R0:W-:Y:S04]  /*12bc0*/  STS.U16 [R28+0x1f400], R26 ;  /* 0x01f4001a1c007388 */ /* 0x0041e80000000400 */
[----:B------:R-:W-:Y:S06]  /*12bd0*/  BAR.SYNC.DEFER_BLOCKING 0x0 ;  /* 0x0000000000007b1d */ /* 0x000fec0000010000 */
[----:B------:R-:W1:Y:S04]  /*12be0*/  LDSM.16.M88.4 R16, [R0] ;  /* 0x000000000010783b */ /* 0x000e680000000200 */
[----:B------:R-:W2:Y:S01]  /*12bf0*/  LDSM.16.M88.4 R12, [R0+0x8000] ;  /* 0x00800000000c783b */ /* 0x000ea20000000200 */
[----:B0-----:R-:W-:-:S03]  /*12c00*/  LOP3.LUT R28, R29, 0x7, RZ, 0xc0, !PT ;  /* 0x000000071d1c7812 */ /* 0x001fc600078ec0ff */
[----:B------:R-:W-:Y:S04]  /*12c10*/  LDSM.16.MT88.4 R20, [R3+0x20000] ;  /* 0x020000000314783b */ /* 0x000fe80000004200 */
[----:B------:R-:W0:Y:S04]  /*12c20*/  LDSM.16.M88.4 R8, [R0+0x10000] ;  /* 0x010000000008783b */ /* 0x000e280000000200 */
[----:B------:R-:W3:Y:S04]  /*12c30*/  LDSM.16.M88.4 R4, [R0+0x18000] ;  /* 0x018000000004783b */ /* 0x000ee80000000200 */
[----:B-1----:R-:W-:Y:S04]  /*12c40*/  STL [R1+0xe64], R18 ;  /* 0x000e641201007387 */ /* 0x002fe80000100800 */
[----:B------:R-:W-:Y:S04]  /*12c50*/  STL [R1+0xe60], R19 ;  /* 0x000e601301007387 */ /* 0x000fe80000100800 */
[----:B--2---:R-:W-:Y:S04]  /*12c60*/  STL.64 [R1+0xf68], R14 ;  /* 0x000f680e01007387 */ /* 0x004fe80000100a00 */
[----:B------:R1:W-:Y:S04]  /*12c70*/  STL.64 [R1+0xf60], R12 ;  /* 0x000f600c01007387 */ /* 0x0003e80000100a00 */
[----:B-1----:R-:W2:Y:S04]  /*12c80*/  LDL.LU.64 R12, [R1+0x110] ;  /* 0x00011000010c7983 */ /* 0x002ea80000300a00 */
[----:B------:R-:W2:Y:S01]  /*12c90*/  LDL.LU.64 R14, [R1+0x118] ;  /* 0x00011800010e7983 */ /* 0x000ea20000300a00 */
[----:B------:R-:W-:-:S02]  /*12ca0*/  IMAD R28, R28, 0x90, RZ ;  /* 0x000000901c1c7824 */ /* 0x000fc400078e02ff */
[C---:B------:R-:W-:Y:S02]  /*12cb0*/  IMAD.SHL.U32 R3, R29.reuse, 0x2, RZ ;  /* 0x000000021d037824 */ /* 0x040fe400078e00ff */
[----:B------:R-:W-:-:S03]  /*12cc0*/  IMAD.SHL.U32 R29, R29, 0x40, RZ ;  /* 0x000000401d1d7824 */ /* 0x000fc600078e00ff */
[----:B------:R-:W-:-:S04]  /*12cd0*/  LOP3.LUT R0, R28, 0x10, R3, 0x78, !PT ;  /* 0x000000101c007812 */ /* 0x000fc800078e7803 */
[----:B------:R-:W-:-:S04]  /*12ce0*/  LOP3.LUT R0, R0, 0x400, R29, 0xf8, !PT ;  /* 0x0000040000007812 */ /* 0x000fc800078ef81d */
[----:B------:R-:W-:-:S05]  /*12cf0*/  LOP3.LUT R0, R0, 0x20, RZ, 0x3c, !PT ;  /* 0x0000002000007812 */ /* 0x000fca00078e3cff */
[----:B------:R-:W1:Y:S04]  /*12d00*/  LDSM.16.MT88.4 R24, [R0+0x20000] ;  /* 0x020000000018783b */ /* 0x000e680000004200 */
[----:B0-----:R-:W-:Y:S04]  /*12d10*/  STL [R1+0xe5c], R10 ;  /* 0x000e5c0a01007387 */ /* 0x001fe80000100800 */
[----:B------:R-:W-:Y:S04]  /*12d20*/  STL [R1+0xe58], R11 ;  /* 0x000e580b01007387 */ /* 0x000fe80000100800 */
[----:B------:R0:W-:Y:S04]  /*12d30*/  STL.64 [R1+0xf58], R8 ;  /* 0x000f580801007387 */ /* 0x0001e80000100a00 */
[----:B0-----:R-:W4:Y:S04]  /*12d40*/  LDL.LU.64 R8, [R1+0x100] ;  /* 0x0001000001087983 */ /* 0x001f280000300a00 */
[----:B------:R-:W4:Y:S04]  /*12d50*/  LDL.LU.64 R10, [R1+0x108] ;  /* 0x00010800010a7983 */ /* 0x000f280000300a00 */
[----:B---3--:R-:W-:Y:S04]  /*12d60*/  STL.64 [R1+0xf50], R6 ;  /* 0x000f500601007387 */ /* 0x008fe80000100a00 */
[----:B------:R0:W-:Y:S04]  /*12d70*/  STL.64 [R1+0xf48], R4 ;  /* 0x000f480401007387 */ /* 0x0001e80000100a00 */
[----:B0-----:R-:W3:Y:S04]  /*12d80*/  LDL.LU.64 R4, [R1+0xf0] ;  /* 0x0000f00001047983 */ /* 0x001ee80000300a00 */
[----:B------:R-:W3:Y:S04]  /*12d90*/  LDL.LU.64 R6, [R1+0xf8] ;  /* 0x0000f80001067983 */ /* 0x000ee80000300a00 */
[----:B-1----:R-:W-:Y:S04]  /*12da0*/  STL.64 [R1+0xf40], R26 ;  /* 0x000f401a01007387 */ /* 0x002fe80000100a00 */
[----:B------:R0:W-:Y:S04]  /*12db0*/  STL.64 [R1+0xf38], R24 ;  /* 0x000f381801007387 */ /* 0x0001e80000100a00 */
[----:B0-----:R-:W3:Y:S04]  /*12dc0*/  LDL.LU.64 R24, [R1+0xe0] ;  /* 0x0000e00001187983 */ /* 0x001ee80000300a00 */
[----:B------:R-:W3:Y:S01]  /*12dd0*/  LDL.LU.64 R26, [R1+0xe8] ;  /* 0x0000e800011a7983 */ /* 0x000ee20000300a00 */
[C---:B--2---:R-:W-:Y:S11]  /*12de0*/  HMMA.16816.F32.BF16 R12, R20.reuse, R16, R12 ;  /* 0x00000010140c723c */ /* 0x044ff6000004180c */
[----:B------:R-:W-:Y:S11]  /*12df0*/  @!UPT UIADD3 URZ, URZ, URZ, URZ ;  /* 0x0000003f3f3ff290 */ /* 0x000ff6000fffe03f */
[----:B------:R-:W-:Y:S01]  /*12e00*/  @!UPT UIADD3 URZ, URZ, URZ, URZ ;  /* 0x0000003f3f3ff290 */ /* 0x000fe2000fffe03f */
[----:B------:R-:W-:Y:S04]  /*12e10*/  STL.64 [R1+0x110], R12 ;  /* 0x0001100c01007387 */ /* 0x000fe80000100a00 */
[----:B------:R0:W-:Y:S04]  /*12e20*/  STL.64 [R1+0x118], R14 ;  /* 0x0001180e01007387 */ /* 0x0001e80000100a00 */
[----:B0-----:R-:W2:Y:S04]  /*12e30*/  LDL.LU.64 R14, [R1+0xf68] ;  /* 0x000f6800010e7983 */ /* 0x001ea80000300a00 */
[----:B------:R-:W4:Y:S02]  /*12e40*/  LDL.LU.64 R12, [R1+0xf60] ;  /* 0x000f6000010c7983 */ /* 0x000f240000300a00 */
[C---:B----4-:R-:W-:Y:S11]  /*12e50*/  HMMA.16816.F32.BF16 R8, R20.reuse, R12, R8 ;  /* 0x0000000c1408723c */ /* 0x050ff60000041808 */
[----:B------:R-:W-:Y:S11]  /*12e60*/  @!UPT UIADD3 URZ, URZ, URZ, URZ ;  /* 0x0000003f3f3ff290 */ /* 0x000ff6000fffe03f */
[----:B------:R-:W-:Y:S01]  /*12e70*/  @!UPT UIADD3 URZ, URZ, URZ, URZ ;  /* 0x0000003f3f3ff290 */ /* 0x000fe2000fffe03f */
[----:B------:R0:W-:Y:S04]  /*12e80*/  STL.64 [R1+0x100], R8 ;  /* 0x0001000801007387 */ /* 0x0001e80000100a00 */
[----:B------:R-:W-:Y:S04]  /*12e90*/  STL.64 [R1+0x108], R10 ;  /* 0x0001080a01007387 */ /* 0x000fe80000100a00 */
[----:B0-----:R-:W3:Y:S04]  /*12ea0*/  LDL.LU.64 R8, [R1+0xf58] ;  /* 0x000f580001087983 */ /* 0x001ee80000300a00 */
[----:B--2---:R-:W-:Y:S04]  /*12eb0*/  STL.64 [R1+0xf30], R14 ;  /* 0x000f300e01007387 */ /* 0x004fe80000100a00 */
[----:B------:R0:W-:Y:S04]  /*12ec0*/  STL.64 [R1+0xf28], R12 ;  /* 0x000f280c01007387 */ /* 0x0001e80000100a00 */
[----:B0-----:R-:W2:Y:S04]  /*12ed0*/  LDL.LU.64 R12, [R1+0xd0] ;  /* 0x0000d000010c7983 */ /* 0x001ea80000300a00 */
[----:B------:R-:W2:Y:S01]  /*12ee0*/  LDL.LU.64 R14, [R1+0xd8] ;  /* 0x0000d800010e7983 */ /* 0x000ea20000300a00 */
[----:B---3--:R-:W-:Y:S11]  /*12ef0*/  HMMA.16816.F32.BF16 R4, R20, R8, R4 ;  /* 0x000000081404723c */ /* 0x008ff60000041804 */
[----:B------:R-:W-:Y:S11]  /*12f00*/  @!UPT UIADD3 URZ, URZ, URZ, URZ ;  /* 0x0000003f3f3ff290 */ /* 0x000ff6000fffe03f */
[----:B------:R-:W-:Y:S02]  /*12f10*/  @!UPT UIADD3 URZ, URZ, URZ, URZ ;  /* 0x0000003f3f3ff290 */ /* 0x000fe4000fffe03f */
[----:B------:R-:W-:Y:S02]  /*12f20*/  IMAD.MOV.U32 R29, RZ, RZ, R6 ;  /* 0x000000ffff1d7224 */ /* 0x000fe400078e0006 */
[----:B------:R-:W-:Y:S02]  /*12f30*/  IMAD.MOV.U32 R28, RZ, RZ, R7 ;  /* 0x000000ffff1c7224 */ /* 0x000fe400078e0007 */
[----:B------:R-:W-:Y:S01]  /*12f40*/  IMAD.MOV.U32 R10, RZ, RZ, R4 ;  /* 0x000000ffff0a7224 */ /* 0x000fe200078e0004 */
[----:B------:R-:W3:Y:S01]  /*12f50*/  LDL.LU.64 R6, [R1+0xf50] ;  /* 0x000f500001067983 */ /* 0x000ee20000300a00 */
[----:B------:R-:W-:-:S03]  /*12f60*/  IMAD.MOV.U32 R11, RZ, RZ, R5 ;  /* 0x000000ffff0b7224 */ /* 0x000fc600078e0005 */
[----:B------:R-:W4:Y:S04]  /*12f70*/  LDL.LU.64 R4, [R1+0xf48] ;  /* 0x000f480001047983 */ /* 0x000f280000300a00 */
[----:B------:R-:W-:Y:S04]  /*12f80*/  STL [R1+0xe74], R28 ;  /* 0x000e741c01007387 */ /* 0x000fe80000100800 */
[----:B------:R-:W-:Y:S04]  /*12f90*/  STL [R1+0xe70], R29 ;  /* 0x000e701d01007387 */ /* 0x000fe80000100800 */
[----:B------:R-:W-:Y:S04]  /*12fa0*/  STL [R1+0xe6c], R11 ;  /* 0x000e6c0b01007387 */ /* 0x000fe80000100800 */
[----:B------:R-:W-:Y:S01]  /*12fb0*/  STL [R1+0xe68], R10 ;  /* 0x000e680a01007387 */ /* 0x000fe20000100800 */
[----:B----4-:R-:W-:Y:S03]  /*12fc0*/  HMMA.16816.F32.BF16 R20, R20, R4, R24 ;  /* 0x000000041414723c */ /* 0x010fe60000041818 */
[----:B------:R-:W2:Y:S04]  /*12fd0*/  LDL.LU.64 R26, [R1+0xf40] ;  /* 0x000f4000011a7983 */ /* 0x000ea80000300a00 */
[----:B------:R-:W2:Y:S11]  /*12fe0*/  LDL.LU.64 R24, [R1+0xf38] ;  /* 0x000f380001187983 */ /* 0x000eb60000300a00 */
[----:B------:R-:W-:Y:S05]  /*12ff0*/  @!UPT UIADD3 URZ, URZ, URZ, URZ ;  /* 0x0000003f3f3ff290 */ /* 0x000fea000fffe03f */
[----:B------:R0:W-:Y:S01]  /*13000*/  STL [R1+0xe0], R20 ;  /* 0x0000e01401007387 */ /* 0x0001e20000100800 */
[----:B------:R-:W-:Y:S02]  /*13010*/  IMAD.MOV.U32 R19, RZ, RZ, R22 ;  /* 0x000000ffff137224 */ /* 0x000fe400078e0016 */
[----:B------:R-:W-:Y:S01]  /*13020*/  IMAD.MOV.U32 R18, RZ, RZ, R21 ;  /* 0x000000ffff127224 */ /* 0x000fe200078e0015 */
[----:B------:R1:W-:Y:S04]  /*13030*/  STL [R1+0xec], R23 ;  /* 0x0000ec1701007387 */ /* 0x0003e80000100800 */
[----:B0-----:R-:W4:Y:S04]  /*13040*/  LDL.LU.64 R20, [R1+0xc0] ;  /* 0x0000c00001147983 */ /* 0x001f280000300a00 */
[----:B-1----:R-:W4:Y:S04]  /*13050*/  LDL.LU.64 R22, [R1+0xc8] ;  /* 0x0000c80001167983 */ /* 0x002f280000300a00 */
[----:B------:R0:W-:Y:S04]  /*13060*/  STL [R1+0xe7c], R19 ;  /* 0x000e7c1301007387 */ /* 0x0001e80000100800 */
[----:B------:R1:W-:Y:S01]  /*13070*/  STL [R1+0xe78], R18 ;  /* 0x000e781201007387 */ /* 0x0003e20000100800 */
[----:B--2---:R-:W-:Y:S11]  /*13080*/  HMMA.16816.F32.BF16 R12, R24, R16, R12 ;  /* 0x00000010180c723c */ /* 0x004ff6000004180c */
[----:B------:R-:W-:Y:S11]  /*13090*/  @!UPT UIADD3 URZ, URZ, URZ, URZ ;  /* 0x0000003f3f3ff290 */ /* 0x000ff6000fffe03f */
[----:B------:R-:W-:Y:S02]  /*130a0*/  @!UPT UIADD3 URZ, URZ, URZ, URZ ;  /* 0x0000003f3f3ff290 */ /* 0x000fe4000fffe03f */
[----:B------:R-:W-:Y:S02]  /*130b0*/  IMAD.MOV.U32 R11, RZ, RZ, R14 ;  /* 0x000000ffff0b7224 */ /* 0x000fe400078e000e */
[----:B------:R-:W-:Y:S02]  /*130c0*/  IMAD.MOV.U32 R10, RZ, RZ, R15 ;  /* 0x000000ffff0a7224 */ /* 0x000fe400078e000f */
[----:B------:R-:W-:Y:S01]  /*130d0*/  IMAD.MOV.U32 R28, RZ, RZ, R12 ;  /* 0x000000ffff1c7224 */ /* 0x000fe200078e000c */
[----:B------:R-:W2:Y:S01]  /*130e0*/  LDL.LU.64 R14, [R1+0xf30] ;  /* 0x000f3000010e7983 */ /* 0x000ea20000300a00 */
[----:B------:R-:W-:-:S03]  /*130f0*/  IMAD.MOV.U32 R29, RZ, RZ, R13 ;  /* 0x000000ffff1d7224 */ /* 0x000fc600078e000d */
[----:B------:R-:W4:Y:S04]  /*13100*/  LDL.LU.64 R12, [R1+0xf28] ;  /* 0x000f2800010c7983 */ /* 0x000f280000300a00 */
[----:B------:R-:W-:Y:S04]  /*13110*/  STL [R1+0xe8c], R10 ;  /* 0x000e8c0a01007387 */ /* 0x000fe80000100800 */
[----:B------:R-:W-:Y:S04]  /*13120*/  STL [R1+0xe88], R11 ;  /* 0x000e880b01007387 */ /* 0x000fe80000100800 */
[----:B------:R-:W-:Y:S04]  /*13130*/  STL [R1+0xe84], R29 ;  /* 0x000e841d01007387 */ /* 0x000fe80000100800 */
[----:B------:R-:W-:Y:S01]  /*13140*/  STL [R1+0xe80], R28 ;  /* 0x000e801c01007387 */ /* 0x000fe20000100800 */
[C---:B----4-:R-:W-:Y:S11]  /*13150*/  HMMA.16816.F32.BF16 R20, R24.reuse, R12, R20 ;  /* 0x0000000c1814723c */ /* 0x050ff60000041814 */
[----:B------:R-:W-:Y:S11]  /*13160*/  @!UPT UIADD3 URZ, URZ, URZ, URZ ;  /* 0x0000003f3f3ff290 */ /* 0x000ff6000fffe03f */
[----:B------:R-:W-:Y:S01]  /*13170*/  @!UPT UIADD3 URZ, URZ, URZ, URZ ;  /* 0x0000003f3f3ff290 */ /* 0x000fe2000fffe03f */
[----:B------:R4:W-:Y:S01]  /*13180*/  STL.64 [R1+0xc0], R20 ;  /* 0x0000c01401007387 */ /* 0x0009e20000100a00 */
[----:B0-----:R-:W-:Y:S02]  /*13190*/  IMAD.MOV.U32 R19, RZ, RZ, R22 ;  /* 0x000000ffff137224 */ /* 0x001fe400078e0016 */
[----:B-1----:R-:W-:Y:S01]  /*131a0*/  IMAD.MOV.U32 R18, RZ, RZ, R23 ;  /* 0x000000ffff127224 */ /* 0x002fe200078e0017 */
[----:B----4-:R-:W4:Y:S04]  /*131b0*/  LDL.LU.64 R20, [R1+0xa0] ;  /* 0x0000a00001147983 */ /* 0x010f280000300a00 */
[----:B------:R-:W4:Y:S04]  /*131c0*/  LDL.LU.64 R22, [R1+0xa8] ;  /* 0x0000a80001167983 */ /* 0x000f280000300a00 */
[----:B--2---:R-:W-:Y:S04]  /*131d0*/  STL.64 [R1+0xf20], R14 ;  /* 0x000f200e01007387 */ /* 0x004fe80000100a00 */
[----:B------:R0:W-:Y:S04]  /*131e0*/  STL.64 [R1+0xf18], R12 ;  /* 0x000f180c01007387 */ /* 0x0001e80000100a00 */
[----:B0-----:R-:W2:Y:S04]  /*131f0*/  LDL.LU.64 R12, [R1+0xb0] ;  /* 0x0000b000010c7983 */ /* 0x001ea80000300a00 */
[----:B------:R-:W2:Y:S04]  /*13200*/  LDL.LU.64 R14, [R1+0xb8] ;  /* 0x0000b800010e7983 */ /* 0x000ea80000300a00 */
[----:B------:R-:W-:Y:S04]  /*13210*/  STL [R1+0xe94], R18 ;  /* 0x000e941201007387 */ /* 0x000fe80000100800 */
[----:B------:R0:W-:Y:S04]  /*13220*/  STL [R1+0xe90], R19 ;  /* 0x000e901301007387 */ /* 0x0001e80000100800 */
[----:B------:R-:W1:Y:S02]  /*13230*/  S2R R3, SR_TID.X ;  /* 0x0000000000037919 */ /* 0x000e640000002100 */
[----:B-1----:R-:W-:Y:S01]  /*13240*/  LOP3.LUT R2, R3, 0x7, RZ, 0xc0, !PT ;  /* 0x0000000703027812 */ /* 0x002fe200078ec0ff */
        /* <DEDUP_REMOVED lines=8> */
[----:B------:R-:W2:Y:S01]  /*132d0*/  LDL.LU.64 R14, [R1+0x98] ;  /* 0x00009800010e7983 */ /* 0x000ea20000300a00 */
[----:B----4-:R-:W-:Y:S01]  /*132e0*/  HMMA.16816.F32.BF16 R20, R24, R4, R20 ;  /* 0x000000041814723c */ /* 0x010fe20000041814 */
[----:B------:R-:W-:Y:S02]  /*132f0*/  IMAD R2, R2, 0x90, RZ ;  /* 0x0000009002027824 */ /* 0x000fe400078e02ff */
[----:B------:R-:W-:Y:S04]  /*13300*/  STL [R1+0xea4], R28 ;  /* 0x000ea41c01007387 */ /* 0x000fe80000100800 */
[----:B------:R-:W-:Y:S11]  /*13310*/  STL [R1+0xea0], R29 ;  /* 0x000ea01d01007387 */ /* 0x000ff60000100800 */
[----:B------:R-:W-:Y:S06]  /*13320*/  @!UPT UIADD3 URZ, URZ, URZ, URZ ;  /* 0x0000003f3f3ff290 */ /* 0x000fec000fffe03f */
[----:B0-----:R-:W-:Y:S02]  /*13330*/  IMAD.MOV.U32 R19, RZ, RZ, R23 ;  /* 0x000000ffff137224 */ /* 0x001fe400078e0017 */
[C---:B------:R-:W-:Y:S02]  /*13340*/  IMAD.SHL.U32 R23, R3.reuse, 0x2, RZ ;  /* 0x0000000203177824 */ /* 0x040fe400078e00ff */
[----:B------:R-:W-:-:S03]  /*13350*/  IMAD.SHL.U32 R3, R3, 0x40, RZ ;  /* 0x0000004003037824 */ /* 0x000fc600078e00ff */
[C-C-:B------:R-:W-:Y:S02]  /*13360*/  LOP3.LUT R0, R2.reuse, 0x10, R23.reuse, 0x78, !PT ;  /* 0x0000001002007812 */ /* 0x140fe400078e7817 */
[----:B------:R-:W-:-:S04]  /*13370*/  LOP3.LUT R2, R2, 0x10, R23, 0x78, !PT ;  /* 0x0000001002027812 */ /* 0x000fc800078e7817 */
[----:B------:R-:W-:Y:S01]  /*13380*/  LOP3.LUT R2, R2, 0x400, R3, 0xf8, !PT ;  /* 0x0000040002027812 */ /* 0x000fe200078ef803 */
[----:B------:R-:W-:Y:S03]  /*13390*/  STL [R1+0xe9c], R11 ;  /* 0x000e9c0b01007387 */ /* 0x000fe60000100800 */
[----:B------:R-:W-:Y:S01]  /*133a0*/  LOP3.LUT R2, R2, 0x40, RZ, 0x3c, !PT ;  /* 0x0000004002027812 */ /* 0x000fe200078e3cff */
[----:B------:R-:W-:Y:S01]  /*133b0*/  STL [R1+0xe98], R10 ;  /* 0x000e980a01007387 */ /* 0x000fe20000100800 */
[----:B------:R-:W-:-:S03]  /*133c0*/  IMAD.MOV.U32 R18, RZ, RZ, R22 ;  /* 0x000000ffff127224 */ /* 0x000fc600078e0016 */
[----:B------:R-:W-:Y:S04]  /*133d0*/  STL.64 [R1+0xa0], R20 ;  /* 0x0000a01401007387 */ /* 0x000fe80000100a00 */
[----:B------:R-:W2:Y:S04]  /*133e0*/  LDSM.16.MT88.4 R20, [R2+0x20000] ;  /* 0x020000000214783b */ /* 0x000ea80000004200 */
[----:B---3--:R-:W-:Y:S04]  /*133f0*/  STL.64 [R1+0xf10], R6 ;  /* 0x000f100601007387 */ /* 0x008fe80000100a00 */
[----:B------:R0:W-:Y:S04]  /*13400*/  STL.64 [R1+0xf08], R4 ;  /* 0x000f080401007387 */ /* 0x0001e80000100a00 */
[----:B0-----:R-:W3:Y:S04]  /*13410*/  LDL.LU.64 R4, [R1+0x80] ;  /* 0x0000800001047983 */ /* 0x001ee80000300a00 */
[----:B------:R-:W3:Y:S04]  /*13420*/  LDL.LU.64 R6, [R1+0x88] ;  /* 0x0000880001067983 */ /* 0x000ee80000300a00 */
        /* <DEDUP_REMOVED lines=10> */
[----:B------:R-:W3:Y:S04]  /*134d0*/  LDL.LU.64 R12, [R1+0xf18] ;  /* 0x000f1800010c7983 */ /* 0x000ee80000300a00 */
[----:B------:R-:W-:Y:S04]  /*134e0*/  STL [R1+0xebc], R10 ;  /* 0x000ebc0a01007387 */ /* 0x000fe80000100800 */
[----:B------:R-:W-:Y:S04]  /*134f0*/  STL [R1+0xeb8], R11 ;  /* 0x000eb80b01007387 */ /* 0x000fe80000100800 */
[----:B------:R-:W-:Y:S04]  /*13500*/  STL [R1+0xeb4], R29 ;  /* 0x000eb41d01007387 */ /* 0x000fe80000100800 */
[----:B------:R-:W-:Y:S01]  /*13510*/  STL [R1+0xeb0], R28 ;  /* 0x000eb01c01007387 */ /* 0x000fe20000100800 */
[C---:B---3--:R-:W-:Y:S11]  /*13520*/  HMMA.16816.F32.BF16 R4, R20.reuse, R12, R4 ;  /* 0x0000000c1404723c */ /* 0x048ff60000041804 */
[----:B------:R-:W-:Y:S11]  /*13530*/  @!UPT UIADD3 URZ, URZ, URZ, URZ ;  /* 0x0000003f3f3ff290 */ /* 0x000ff6000fffe03f */
[----:B------:R-:W-:Y:S01]  /*13540*/  @!UPT UIADD3 URZ, URZ, URZ, URZ ;  /* 0x0000003f3f3ff290 */ /* 0x000fe2000fffe03f */
[----:B------:R3:W-:Y:S01]  /*13550*/  STL.64 [R1+0x80], R4 ;  /* 0x0000800401007387 */ /* 0x0007e20000100a00 */
[----:B0-----:R-:W-:Y:S02]  /*13560*/  IMAD.MOV.U32 R19, RZ, RZ, R6 ;  /* 0x000000ffff137224 */ /* 0x001fe400078e0006 */
[----:B-1----:R-:W-:Y:S02]  /*13570*/  IMAD.MOV.U32 R18, RZ, RZ, R7 ;  /* 0x000000ffff127224 */ /* 0x002fe400078e0007 */
[----:B------:R-:W4:Y:S04]  /*13580*/  LDL.LU.64 R6, [R1+0xf10] ;  /* 0x000f100001067983 */ /* 0x000f280000300a00 */
[----:B---3--:R-:W3:Y:S04]  /*13590*/  LDL.LU.64 R4, [R1+0xf08] ;  /* 0x000f080001047983 */ /* 0x008ee80000300a00 */
[----:B--2---:R-:W-:Y:S04]  /*135a0*/  STL.64 [R1+0xf00], R14 ;  /* 0x000f000e01007387 */ /* 0x004fe80000100a00 */
[----:B------:R0:W-:Y:S04]  /*135b0*/  STL.64 [R1+0xef8], R12 ;  /* 0x000ef80c01007387 */ /* 0x0001e80000100a00 */
[----:B0-----:R-:W2:Y:S04]  /*135c0*/  LDL.LU.64 R12, [R1+0x70] ;  /* 0x00007000010c7983 */ /* 0x001ea80000300a00 */
[----:B------:R-:W2:Y:S04]  /*135d0*/  LDL.LU.64 R14, [R1+0x78] ;  /* 0x00007800010e7983 */ /* 0x000ea80000300a00 */
[----:B------:R-:W-:Y:S04]  /*135e0*/  STL [R1+0xec4], R18 ;  /* 0x000ec41201007387 */ /* 0x000fe80000100800 */
[----:B------:R-:W-:Y:S01]  /*135f0*/  STL [R1+0xec0], R19 ;  /* 0x000ec01301007387 */ /* 0x000fe20000100800 */
[----:B------:R-:W-:Y:S01]  /*13600*/  LOP3.LUT R0, R0, 0x400, R3, 0xf8, !PT ;  /* 0x0000040000007812 */ /* 0x000fe200078ef803 */
        /* <DEDUP_REMOVED lines=8> */
[----:B------:R-:W2:Y:S04]  /*13690*/  LDL.LU.64 R14, [R1+0x58] ;  /* 0x00005800010e7983 */ /* 0x000ea80000300a00 */
[----:B------:R-:W-:Y:S04]  /*136a0*/  STL.64 [R1+0xef0], R10 ;  /* 0x000ef00a01007387 */ /* 0x000fe80000100a00 */
[----:B------:R0:W-:Y:S04]  /*136b0*/  STL.64 [R1+0xee8], R8 ;  /* 0x000ee80801007387 */ /* 0x0001e80000100a00 */
[----:B0-----:R-:W3:Y:S04]  /*136c0*/  LDL.LU.64 R8, [R1+0x60] ;  /* 0x0000600001087983 */ /* 0x001ee80000300a00 */
[----:B------:R-:W3:Y:S01]  /*136d0*/  LDL.LU.64 R10, [R1+0x68] ;  /* 0x00006800010a7983 */ /* 0x000ee20000300a00 */
[----:B------:R-:W-:-:S05]  /*136e0*/  LOP3.LUT R0, R0, 0x60, RZ, 0x3c, !PT ;  /* 0x0000006000007812 */ /* 0x000fca00078e3cff */
[----:B------:R-:W2:Y:S02]  /*136f0*/  LDSM.16.MT88.4 R24, [R0+0x20000] ;  /* 0x020000000018783b */ /* 0x000ea40000004200 */
[----:B--2---:R-:W-:Y:S08]  /*13700*/  HMMA.16816.F32.BF16 R12, R24, R16, R12 ;  /* 0x00000010180c723c */ /* 0x004ff0000004180c */
[----:B---3--:R-:W-:Y:S11]  /*13710*/  HMMA.16816.F32.BF16 R20, R20, R4, R8 ;  /* 0x000000041414723c */ /* 0x008ff60000041808 */
[----:B------:R-:W-:Y:S11]  /*13720*/  @!UPT UIADD3 URZ, URZ, URZ, URZ ;  /* 0x0000003f3f3ff290 */ /* 0x000ff6000fffe03f */
[----:B------:R-:W-:Y:S01]  /*13730*/  @!UPT UIADD3 URZ, URZ, URZ, URZ ;  /* 0x0000003f3f3ff290 */ /* 0x000fe2000fffe03f */
[----:B------:R-:W-:Y:S04]  /*13740*/  STL.64 [R1+0x60], R20 ;  /* 0x0000601401007387 */ /* 0x000fe80000100a00 */
[----:B------:R-:W2:Y:S04]  /*13750*/  LDL.LU.64 R8, [R1+0x40] ;  /* 0x0000400001087983 */ /* 0x000ea80000300a00 */
[----:B------:R-:W2:Y:S04]  /*13760*/  LDL.LU.64 R10, [R1+0x48] ;  /* 0x00004800010a7983 */ /* 0x000ea80000300a00 */
[----:B----4-:R-:W-:Y:S04]  /*13770*/  STL.64 [R1+0xee0], R6 ;  /* 0x000ee00601007387 */ /* 0x010fe80000100a00 */
[----:B------:R0:W-:Y:S04]  /*13780*/  STL.64 [R1+0xed8], R4 ;  /* 0x000ed80401007387 */ /* 0x0001e80000100a00 */
[----:B0-----:R-:W3:Y:S04]  /*13790*/  LDL.LU.64 R4, [R1+0x30] ;  /* 0x0000300001047983 */ /* 0x001ee80000300a00 */
[----:B------:R-:W3:Y:S04]  /*137a0*/  LDL.LU.64 R6, [R1+0x38] ;  /* 0x0000380001067983 */ /* 0x000ee80000300a00 */
[----:B------:R-:W-:Y:S04]  /*137b0*/  STL.64 [R1+0x50], R12 ;  /* 0x0000500c01007387 */ /* 0x000fe80000100a00 */
[----:B------:R0:W-:Y:S04]  /*137c0*/  STL.64 [R1+0x58], R14 ;  /* 0x0000580e01007387 */ /* 0x0001e80000100a00 */
[----:B0-----:R-:W4:Y:S04]  /*137d0*/  LDL.LU.64 R14, [R1+0xf00] ;  /* 0x000f0000010e7983 */ /* 0x001f280000300a00 */
[----:B------:R-:W2:Y:S04]  /*137e0*/  LDL.LU.64 R12, [R1+0xef8] ;  /* 0x000ef800010c7983 */ /* 0x000ea80000300a00 */
[----:B------:R-:W0:Y:S01]  /*137f0*/  S2R R3, SR_TID.X ;  /* 0x0000000000037919 */ /* 0x000e220000002100 */
[----:B------:R-:W-:-:S02]  /*13800*/  IMAD.MOV.U32 R18, RZ, RZ, R22 ;  /* 0x000000ffff127224 */ /* 0x000fc400078e0016 */
[----:B------:R-:W-:Y:S01]  /*13810*/  IMAD.MOV.U32 R19, RZ, RZ, R23 ;  /* 0x000000ffff137224 */ /* 0x000fe200078e0017 */
[C---:B0-----:R-:W-:Y:S01]  /*13820*/  LOP3.LUT R21, R3.reuse, 0x7, RZ, 0xc0, !PT ;  /* 0x0000000703157812 */ /* 0x041fe200078ec0ff */
[----:B------:R-:W-:-:S04]  /*13830*/  IMAD.SHL.U32 R20, R3, 0x2, RZ ;  /* 0x0000000203147824 */ /* 0x000fc800078e00ff */
[----:B------:R-:W-:Y:S02]  /*13840*/  IMAD R21, R21, 0x90, RZ ;  /* 0x0000009015157824 */ /* 0x000fe400078e02ff */
[----:B------:R-:W-:-:S03]  /*13850*/  IMAD.SHL.U32 R22, R3, 0x40, RZ ;  /* 0x0000004003167824 */ /* 0x000fc600078e00ff */
[----:B------:R-:W-:-:S04]  /*13860*/  LOP3.LUT R17, R21, 0x10, R20, 0x78, !PT ;  /* 0x0000001015117812 */ /* 0x000fc800078e7814 */
[----:B------:R-:W-:Y:S01]  /*13870*/  LOP3.LUT R17, R17, 0x400, R22, 0xf8, !PT ;  /* 0x0000040011117812 */ /* 0x000fe200078ef816 */
[----:B------:R-:W-:Y:S04]  /*13880*/  STL.64 [R1+0xed0], R18 ;  /* 0x000ed01201007387 */ /* 0x000fe80000100a00 */
[----:B------:R0:W-:Y:S04]  /*13890*/  STL [R1+0xec8], R17 ;  /* 0x000ec81101007387 */ /* 0x0001e80000100800 */
        /* <DEDUP_REMOVED lines=8> */
[----:B------:R-:W3:Y:S02]  /*13920*/  LDL.LU.64 R8, [R1+0xee8] ;  /* 0x000ee80001087983 */ /* 0x000ee40000300a00 */
        /* <DEDUP_REMOVED lines=8> */
[----:B------:R-:W2:Y:S04]  /*139b0*/  LDL.LU.64 R4, [R1+0xed8] ;  /* 0x000ed80001047983 */ /* 0x000ea80000300a00 */
[----:B----4-:R-:W-:Y:S04]  /*139c0*/  STL.64 [R1+0xe50], R14 ;  /* 0x000e500e01007387 */ /* 0x010fe80000100a00 */
[----:B------:R-:W-:Y:S04]  /*139d0*/  STL [R1+0xe48], R12 ;  /* 0x000e480c01007387 */ /* 0x000fe80000100800 */
[----:B------:R-:W0:Y:S01]  /*139e0*/  S2R R9, SR_TID.X ;  /* 0x0000000000097919 */ /* 0x000e220000002100 */
[----:B--2---:R-:W-:Y:S03]  /*139f0*/  HMMA.16816.F32.BF16 R24, R24, R4, R16 ;  /* 0x000000041818723c */ /* 0x004fe60000041810 */
[----:B------:R-:W2:Y:S04]  /*13a00*/  LDL.LU.64 R18, [R1+0xed0] ;  /* 0x000ed00001127983 */ /* 0x000ea80000300a00 */
[----:B------:R-:W4:Y:S01]  /*13a10*/  LDL.LU R17, [R1+0xec8] ;  /* 0x000ec80001117983 */ /* 0x000f220000300800 */
[C---:B0-----:R-:W-:Y:S01]  /*13a20*/  LOP3.LUT R23, R9.reuse, 0x7, RZ, 0xc0, !PT ;  /* 0x0000000709177812 */ /* 0x041fe200078ec0ff */
[----:B------:R-:W-:-:S02]  /*13a30*/  IMAD.SHL.U32 R13, R9, 0x40, RZ ;  /* 0x00000040090d7824 */ /* 0x000fc400078e00ff */
[----:B------:R-:W-:Y:S02]  /*13a40*/  IMAD.SHL.U32 R9, R9, 0x2, RZ ;  /* 0x0000000209097824 */ /* 0x000fe400078e00ff */
[----:B------:R-:W-:-:S05]  /*13a50*/  IMAD R23, R23, 0x90, RZ ;  /* 0x0000009017177824 */ /* 0x000fca00078e02ff */
[----:B------:R-:W-:-:S04]  /*13a60*/  LOP3.LUT R23, R23, 0x10, R9, 0x78, !PT ;  /* 0x0000001017177812 */ /* 0x000fc800078e7809 */
[----:B------:R-:W-:-:S04]  /*13a70*/  LOP3.LUT R23, R23, 0x400, R13, 0xf8, !PT ;  /* 0x0000040017177812 */ /* 0x000fc800078ef80d */
[----:B------:R-:W-:Y:S01]  /*13a80*/  LOP3.LUT R23, R23, 0x20, RZ, 0x3c, !PT ;  /* 0x0000002017177812 */ /* 0x000fe200078e3cff */
[----:B------:R-:W-:Y:S01]  /*13a90*/  STL.64 [R1+0x20], R24 ;  /* 0x0000201801007387 */ /* 0x000fe20000100a00 */
[----:B------:R-:W-:-:S03]  /*13aa0*/  IMAD.MOV.U32 R16, RZ, RZ, R27 ;  /* 0x000000ffff107224 */ /* 0x000fc600078e001b */
[----:B------:R-:W-:Y:S04]  /*13ab0*/  STL [R1+0x28], R26 ;  /* 0x0000281a01007387 */ /* 0x000fe80000100800 */
[----:B------:R0:W1:Y:S02]  /*13ac0*/  LDSM.16.MT88.4 R24, [R23+0x20800] ;  /* 0x020800001718783b */ /* 0x0000640000004200 */
[----:B0-----:R-:W-:-:S04]  /*13ad0*/  LOP3.LUT R23, R21, 0x10, R20, 0x78, !PT ;  /* 0x0000001015177812 */ /* 0x001fc800078e7814 */
[----:B------:R-:W-:-:S04]  /*13ae0*/  LOP3.LUT R23, R23, 0x400, R22, 0xf8, !PT ;  /* 0x0000040017177812 */ /* 0x000fc800078ef816 */
[----:B------:R-:W-:Y:S01]  /*13af0*/  LOP3.LUT R23, R23, 0x40, RZ, 0x3c, !PT ;  /* 0x0000004017177812 */ /* 0x000fe200078e3cff */
[----:B---3--:R-:W-:Y:S01]  /*13b00*/  STL.64 [R1+0xe40], R6 ;  /* 0x000e400601007387 */ /* 0x008fe20000100a00 */
[----:B-1----:R-:W-:Y:S02]  /*13b10*/  IMAD.MOV.U32 R9, RZ, RZ, R26 ;  /* 0x000000ffff097224 */ /* 0x002fe400078e001a */
[----:B------:R-:W-:Y:S01]  /*13b20*/  IMAD.MOV.U32 R8, RZ, RZ, R27 ;  /* 0x000000ffff087224 */ /* 0x000fe200078e001b */
[----:B----4-:R-:W0:Y:S02]  /*13b30*/  LDSM.16.MT88.4 R12, [R17+0x20800] ;  /* 0x02080000110c783b */ /* 0x010e240000004200 */
[----:B0-----:R-:W-:Y:S01]  /*13b40*/  IMAD.MOV.U32 R4, RZ, RZ, R15 ;  /* 0x000000ffff047224 */ /* 0x001fe200078e000f */
[----:B------:R-:W-:-:S04]  /*13b50*/  LOP3.LUT R15, R21, 0x10, R20, 0x78, !PT ;  /* 0x00000010150f7812 */ /* 0x000fc800078e7814 */
[----:B------:R-:W-:Y:S02]  /*13b60*/  LOP3.LUT R15, R15, 0x400, R22, 0xf8, !PT ;  /* 0x000004000f0f7812 */ /* 0x000fe400078ef816 */
[----:B------:R-:W0:Y:S02]  /*13b70*/  LDSM.16.MT88.4 R20, [R23+0x20800] ;  /* 0x020800001714783b */ /* 0x000e240000004200 */
[----:B------:R-:W-:Y:S01]  /*13b80*/  LOP3.LUT R15, R15, 0x60, RZ, 0x3c, !PT ;  /* 0x000000600f0f7812 */ /* 0x000fe200078e3cff */
[----:B------:R-:W-:Y:S02]  /*13b90*/  IMAD.MOV.U32 R7, RZ, RZ, R12 ;  /* 0x000000ffff077224 */ /* 0x000fe400078e000c */
[----:B------:R-:W-:Y:S02]  /*13ba0*/  IMAD.MOV.U32 R6, RZ, RZ, R13 ;  /* 0x000000ffff067224 */ /* 0x000fe400078e000d */
[----:B------:R-:W-:Y:S02]  /*13bb0*/  IMAD.MOV.U32 R13, RZ, RZ, R24 ;  /* 0x000000ffff0d7224 */ /* 0x000fe400078e0018 */
[----:B------:R-:W-:-:S02]  /*13bc0*/  IMAD.MOV.U32 R12, RZ, RZ, R25 ;  /* 0x000000ffff0c7224 */ /* 0x000fc400078e0019 */
[----:B------:R-:W1:Y:S04]  /*13bd0*/  LDSM.16.MT88.4 R24, [R15+0x20800] ;  /* 0x020800000f18783b */ /* 0x000e680000004200 */
[----:B0-----:R0:W-:Y:S04]  /*13be0*/  STL.64 [R1+0xdc8], R22 ;  /* 0x000dc81601007387 */ /* 0x0011e80000100a00 */
[----:B------:R3:W-:Y:S01]  /*13bf0*/  STL.64 [R1+0xdc0], R20 ;  /* 0x000dc01401007387 */ /* 0x0007e20000100a00 */
[----:B0-----:R-:W-:Y:S02]  /*13c00*/  IMAD.MOV.U32 R22, RZ, RZ, R9 ;  /* 0x000000ffff167224 */ /* 0x001fe400078e0009 */
[----:B------:R-:W-:-:S02]  /*13c10*/  IMAD.MOV.U32 R23, RZ, RZ, R8 ;  /* 0x000000ffff177224 */ /* 0x000fc400078e0008 */
[----:B---3--:R-:W-:Y:S02]  /*13c20*/  IMAD.MOV.U32 R20, RZ, RZ, R13 ;  /* 0x000000ffff147224 */ /* 0x008fe400078e000d */
[----:B------:R-:W-:Y:S01]  /*13c30*/  IMAD.MOV.U32 R21, RZ, RZ, R12 ;  /* 0x000000ffff157224 */ /* 0x000fe200078e000c */
[----:B------:R-:W-:Y:S04]  /*13c40*/  STL.64 [R1+0xe18], R22 ;  /* 0x000e181601007387 */ /* 0x000fe80000100a00 */
[----:B------:R-:W-:Y:S04]  /*13c50*/  STL.64 [R1+0xe10], R20 ;  /* 0x000e101401007387 */ /* 0x000fe80000100a00 */
[----:B-1----:R-:W-:Y:S04]  /*13c60*/  STL.64 [R1+0xd88], R26 ;  /* 0x000d881a01007387 */ /* 0x002fe80000100a00 */
[----:B------:R0:W-:Y:S04]  /*13c70*/  STL.64 [R1+0xd80], R24 ;  /* 0x000d801801007387 */ /* 0x0001e80000100a00 */
[----:B0-----:R-:W3:Y:S04]  /*13c80*/  LDL.LU R24, [R1+0x60] ;  /* 0x0000600001187983 */ /* 0x001ee80000300800 */
[----:B------:R-:W3:Y:S01]  /*13c90*/  LDL.LU R25, [R1+0x64] ;  /* 0x0000640001197983 */ /* 0x000ee20000300800 */
[----:B--2---:R-:W-:-:S02]  /*13ca0*/  IMAD.MOV.U32 R26, RZ, RZ, R18 ;  /* 0x000000ffff1a7224 */ /* 0x004fc400078e0012 */
[----:B------:R-:W-:Y:S01]  /*13cb0*/  IMAD.MOV.U32 R27, RZ, RZ, R19 ;  /* 0x000000ffff1b7224 */ /* 0x000fe200078e0013 */
[----:B------:R-:W2:Y:S04]  /*13cc0*/  LDL.LU R18, [R1+0xec4] ;  /* 0x000ec40001127983 */ /* 0x000ea80000300800 */
[----:B------:R-:W4:Y:S04]  /*13cd0*/  LDL.LU R19, [R1+0xec0] ;  /* 0x000ec00001137983 */ /* 0x000f280000300800 */
[----:B------:R0:W-:Y:S02]  /*13ce0*/  STL.64 [R1+0xd98], R26 ;  /* 0x000d981a01007387 */ /* 0x0001e40000100a00 */
[----:B0-----:R-:W-:-:S02]  /*13cf0*/  IMAD.MOV.U32 R26, RZ, RZ, R29 ;  /* 0x000000ffff1a7224 */ /* 0x001fc400078e001d */
[----:B------:R-:W-:Y:S01]  /*13d00*/  IMAD.MOV.U32 R27, RZ, RZ, R28 ;  /* 0x000000ffff1b7224 */ /* 0x000fe200078e001c */
[----:B---3--:R0:W-:Y:S02]  /*13d10*/  STL.64 [R1+0xd90], R24 ;  /* 0x000d901801007387 */ /* 0x0081e40000100a00 */
[----:B0-----:R-:W-:Y:S02]  /*13d20*/  IMAD.MOV.U32 R24, RZ, RZ, R10 ;  /* 0x000000ffff187224 */ /* 0x001fe400078e000a */
[----:B------:R-:W3:Y:S01]  /*13d30*/  LDL.LU R10, [R1+0xebc] ;  /* 0x000ebc00010a7983 */ /* 0x000ee20000300800 */
[----:B------:R-:W-:-:S03]  /*13d40*/  IMAD.MOV.U32 R25, RZ, RZ, R11 ;  /* 0x000000ffff197224 */ /* 0x000fc600078e000b */
[----:B------:R-:W3:Y:S04]  /*13d50*/  LDL.LU R11, [R1+0xeb8] ;  /* 0x000eb800010b7983 */ /* 0x000ee80000300800 */
[----:B------:R-:W3:Y:S04]  /*13d60*/  LDL.LU R29, [R1+0xeb4] ;  /* 0x000eb400011d7983 */ /* 0x000ee80000300800 */
[----:B------:R-:W3:Y:S04]  /*13d70*/  LDL.LU R28, [R1+0xeb0] ;  /* 0x000eb000011c7983 */ /* 0x000ee80000300800 */
[----:B------:R-:W-:Y:S04]  /*13d80*/  STL.64 [R1+0xda8], R26 ;  /* 0x000da81a01007387 */ /* 0x000fe80000100a00 */
[----:B------:R0:W-:Y:S04]  /*13d90*/  STL.64 [R1+0xda0], R24 ;  /* 0x000da01801007387 */ /* 0x0001e80000100a00 */
[----:B0-----:R-:W3:Y:S04]  /*13da0*/  LDL.LU R24, [R1+0x80] ;  /* 0x0000800001187983 */ /* 0x001ee80000300800 */
[----:B------:R-:W3:Y:S01]  /*13db0*/  LDL.LU R25, [R1+0x84] ;  /* 0x0000840001197983 */ /* 0x000ee20000300800 */
[----:B----4-:R-:W-:-:S02]  /*13dc0*/  IMAD.MOV.U32 R26, RZ, RZ, R19 ;  /* 0x000000ffff1a7224 */ /* 0x010fc400078e0013 */
[----:B--2---:R-:W-:Y:S01]  /*13dd0*/  IMAD.MOV.U32 R27, RZ, RZ, R18 ;  /* 0x000000ffff1b7224 */ /* 0x004fe200078e0012 */
[----:B------:R-:W2:Y:S04]  /*13de0*/  LDL.LU R19, [R1+0xeac] ;  /* 0x000eac0001137983 */ /* 0x000ea80000300800 */
[----:B------:R-:W4:Y:S04]  /*13df0*/  LDL.LU R18, [R1+0xea8] ;  /* 0x000ea80001127983 */ /* 0x000f280000300800 */
[----:B------:R3:W-:Y:S02]  /*13e00*/  STL.64 [R1+0xdb8], R26 ;  /* 0x000db81a01007387 */ /* 0x0007e40000100a00 */
[----:B---3--:R-:W-:-:S02]  /*13e10*/  IMAD.MOV.U32 R27, RZ, RZ, R10 ;  /* 0x000000ffff1b7224 */ /* 0x008fc400078e000a */
[----:B------:R-:W-:Y:S01]  /*13e20*/  IMAD.MOV.U32 R26, RZ, RZ, R11 ;  /* 0x000000ffff1a7224 */ /* 0x000fe200078e000b */
[----:B------:R0:W-:Y:S02]  /*13e30*/  STL.64 [R1+0xdb0], R24 ;  /* 0x000db01801007387 */ /* 0x0001e40000100a00 */
        /* <DEDUP_REMOVED lines=13> */
[----:B------:R-:W4:Y:S01]  /*13f10*/  LDL.LU R19, [R1+0xe90] ;  /* 0x000e900001137983 */ /* 0x000f220000300800 */
[----:B------:R-:W-:Y:S02]  /*13f20*/  IMAD.MOV.U32 R5, RZ, RZ, R14 ;  /* 0x000000ffff057224 */ /* 0x000fe400078e000e */
[----:B------:R-:W-:Y:S02]  /*13f30*/  IMAD.MOV.U32 R23, RZ, RZ, R4 ;  /* 0x000000ffff177224 */ /* 0x000fe400078e0004 */
[----:B------:R-:W-:Y:S01]  /*13f40*/  IMAD.MOV.U32 R22, RZ, RZ, R5 ;  /* 0x000000ffff167224 */ /* 0x000fe200078e0005 */
[----:B------:R-:W2:Y:S01]  /*13f50*/  LDL.LU R4, [R1+0x100] ;  /* 0x0001000001047983 */ /* 0x000ea20000300800 */
[----:B------:R-:W-:-:S02]  /*13f60*/  IMAD.MOV.U32 R21, RZ, RZ, R6 ;  /* 0x000000ffff157224 */ /* 0x000fc400078e0006 */
[----:B------:R-:W-:Y:S01]  /*13f70*/  IMAD.MOV.U32 R20, RZ, RZ, R7 ;  /* 0x000000ffff147224 */ /* 0x000fe200078e0007 */
[----:B------:R-:W2:Y:S04]  /*13f80*/  LDL.LU R5, [R1+0x104] ;  /* 0x0001040001057983 */ /* 0x000ea80000300800 */
[----:B------:R-:W2:Y:S04]  /*13f90*/  LDL.LU R6, [R1+0x108] ;  /* 0x0001080001067983 */ /* 0x000ea80000300800 */
[----:B------:R-:W2:Y:S04]  /*13fa0*/  LDL.LU R7, [R1+0x10c] ;  /* 0x00010c0001077983 */ /* 0x000ea80000300800 */
[----:B------:R-:W2:Y:S04]  /*13fb0*/  LDL.LU R12, [R1+0x110] ;  /* 0x00011000010c7983 */ /* 0x000ea80000300800 */
[----:B------:R-:W2:Y:S04]  /*13fc0*/  LDL.LU R13, [R1+0x114] ;  /* 0x00011400010d7983 */ /* 0x000ea80000300800 */
[----:B------:R-:W2:Y:S04]  /*13fd0*/  LDL.LU R14, [R1+0x118] ;  /* 0x00011800010e7983 */ /* 0x000ea80000300800 */
[----:B------:R-:W2:Y:S04]  /*13fe0*/  LDL.LU R15, [R1+0x11c] ;  /* 0x00011c00010f7983 */ /* 0x000ea80000300800 */
        /* <DEDUP_REMOVED lines=28> */
[----:B------:R2:W-:Y:S04]  /*141b0*/  STL.64 [R1+0xe28], R26 ;  /* 0x000e281a01007387 */ /* 0x0005e80000100a00 */
[----:B------:R0:W-:Y:S01]  /*141c0*/  STL.64 [R1+0xe20], R24 ;  /* 0x000e201801007387 */ /* 0x0001e20000100a00 */
[----:B--2---:R-:W-:-:S03]  /*141d0*/  IMAD.MOV.U32 R26, RZ, RZ, R19 ;  /* 0x000000ffff1a7224 */ /* 0x004fc600078e0013 */
[----:B0-----:R-:W2:Y:S01]  /*141e0*/  LDL.LU R24, [R1+0xe0] ;  /* 0x0000e00001187983 */ /* 0x001ea20000300800 */
[----:B----4-:R-:W-:-:S03]  /*141f0*/  IMAD.MOV.U32 R25, RZ, RZ, R18 ;  /* 0x000000ffff197224 */ /* 0x010fc600078e0012 */
[----:B------:R-:W4:Y:S04]  /*14200*/  LDL.LU R18, [R1+0xe64] ;  /* 0x000e640001127983 */ /* 0x000f280000300800 */
[----:B------:R-:W4:Y:S04]  /*14210*/  LDL.LU R19, [R1+0xe60] ;  /* 0x000e600001137983 */ /* 0x000f280000300800 */
[----:B------:R-:W2:Y:S01]  /*14220*/  LDL.LU R27, [R1+0xec] ;  /* 0x0000ec00011b7983 */ /* 0x000ea20000300800 */
[----:B----4-:R-:W-:Y:S03]  /*14230*/  HMMA.16816.F32.BF16 R12, R20, R18, R12 ;  /* 0x00000012140c723c */ /* 0x010fe6000004180c */
[----:B--2---:R-:W-:Y:S04]  /*14240*/  STL.64 [R1+0xe38], R26 ;  /* 0x000e381a01007387 */ /* 0x004fe80000100a00 */
[----:B------:R3:W-:Y:S02]  /*14250*/  STL.64 [R1+0xe30], R24 ;  /* 0x000e301801007387 */ /* 0x0007e40000100a00 */
[----:B---3--:R-:W-:-:S02]  /*14260*/  IMAD.MOV.U32 R24, RZ, RZ, R10 ;  /* 0x000000ffff187224 */ /* 0x008fc400078e000a */
[----:B------:R-:W2:Y:S01]  /*14270*/  LDL.LU R10, [R1+0xe5c] ;  /* 0x000e5c00010a7983 */ /* 0x000ea20000300800 */
[----:B------:R-:W-:Y:S11]  /*14280*/  IMAD.MOV.U32 R25, RZ, RZ, R11 ;  /* 0x000000ffff197224 */ /* 0x000ff600078e000b */
[----:B------:R-:W-:Y:S01]  /*14290*/  @!UPT UIADD3 URZ, URZ, URZ, URZ ;  /* 0x0000003f3f3ff290 */ /* 0x000fe2000fffe03f */
[----:B------:R-:W-:Y:S01]  /*142a0*/  IMAD.MOV.U32 R9, RZ, RZ, R14 ;  /* 0x000000ffff097224 */ /* 0x000fe200078e000e */
[----:B------:R-:W2:Y:S01]  /*142b0*/  LDL.LU R11, [R1+0xe58] ;  /* 0x000e5800010b7983 */ /* 0x000ea20000300800 */
[----:B------:R-:W-:-:S03]  /*142c0*/  IMAD.MOV.U32 R8, RZ, RZ, R15 ;  /* 0x000000ffff087224 */ /* 0x000fc600078e000f */
[----:B------:R0:W-:Y:S04]  /*142d0*/  STL.64 [R1+0x110], R12 ;  /* 0x0001100c01007387 */ /* 0x0001e80000100a00 */
[----:B------:R-:W3:Y:S01]  /*142e0*/  LDL.LU.64 R14, [R1+0xe50] ;  /* 0x000e5000010e7983 */ /* 0x000ee20000300a00 */
[----:B------:R-:W-:Y:S02]  /*142f0*/  IMAD.MOV.U32 R26, RZ, RZ, R29 ;  /* 0x000000ffff1a7224 */ /* 0x000fe400078e001d */
[----:B------:R-:W-:Y:S01]  /*14300*/  IMAD.MOV.U32 R27, RZ, RZ, R28 ;  /* 0x000000ffff1b7224 */ /* 0x000fe200078e001c */
[----:B0-----:R-:W4:Y:S06]  /*14310*/  LDL.LU R12, [R1+0xe48] ;  /* 0x000e4800010c7983 */ /* 0x001f2c0000300800 */
[C---:B--2---:R-:W-:Y:S08]  /*14320*/  HMMA.16816.F32.BF16 R24, R20.reuse, R10, R24 ;  /* 0x0000000a1418723c */ /* 0x044ff00000041818 */
[----:B---3--:R-:W-:Y:S11]  /*14330*/  HMMA.16816.F32.BF16 R4, R20, R14, R4 ;  /* 0x0000000e1404723c */ /* 0x008ff60000041804 */
[----:B------:R-:W-:Y:S11]  /*14340*/  @!UPT UIADD3 URZ, URZ, URZ, URZ ;  /* 0x0000003f3f3ff290 */ /* 0x000ff6000fffe03f */
[----:B------:R-:W-:Y:S01]  /*14350*/  @!UPT UIADD3 URZ, URZ, URZ, URZ ;  /* 0x0000003f3f3ff290 */ /* 0x000fe2000fffe03f */
[----:B------:R0:W-:Y:S04]  /*14360*/  STL.64 [R1+0x100], R4 ;  /* 0x0001000401007387 */ /* 0x0001e80000100a00 */
[----:B------:R1:W-:Y:S01]  /*14370*/  STL [R1+0x108], R6 ;  /* 0x0001080601007387 */ /* 0x0003e20000100800 */
[----:B0-----:R-:W-:-:S03]  /*14380*/  IMAD.MOV.U32 R5, RZ, RZ, R7 ;  /* 0x000000ffff057224 */ /* 0x001fc600078e0007 */
[----:B-1----:R-:W2:Y:S04]  /*14390*/  LDL.LU.64 R6, [R1+0xe40] ;  /* 0x000e400001067983 */ /* 0x002ea80000300a00 */
[----:B------:R-:W-:Y:S04]  /*143a0*/  STL.64 [R1+0xf0], R24 ;  /* 0x0000f01801007387 */ /* 0x000fe80000100a00 */
[----:B------:R0:W-:Y:S04]  /*143b0*/  STL.64 [R1+0xf8], R26 ;  /* 0x0000f81a01007387 */ /* 0x0001e80000100a00 */
[----:B0-----:R-:W2:Y:S04]  /*143c0*/  LDL.LU.64 R26, [R1+0xe38] ;  /* 0x000e3800011a7983 */ /* 0x001ea80000300a00 */
[----:B------:R-:W2:Y:S02]  /*143d0*/  LDL.LU.64 R24, [R1+0xe30] ;  /* 0x000e300001187983 */ /* 0x000ea40000300a00 */
[----:B--2---:R-:W-:Y:S02]  /*143e0*/  HMMA.16816.F32.BF16 R20, R20, R6, R24 ;  /* 0x000000061414723c */ /* 0x004fe40000041818 */
[----:B------:R-:W2:Y:S04]  /*143f0*/  LDL.LU.64 R26, [R1+0xe28] ;  /* 0x000e2800011a7983 */ /* 0x000ea80000300a00 */
[----:B------:R-:W2:Y:S11]  /*14400*/  LDL.LU.64 R24, [R1+0xe20] ;  /* 0x000e200001187983 */ /* 0x000eb60000300a00 */
[----:B------:R-:W-:Y:S06]  /*14410*/  @!UPT UIADD3 URZ, URZ, URZ, URZ ;  /* 0x0000003f3f3ff290 */ /* 0x000fec000fffe03f */
[----:B------:R-:W-:Y:S04]  /*14420*/  STL.64 [R1+0xe0], R20 ;  /* 0x0000e01401007387 */ /* 0x000fe80000100a00 */
[----:B------:R0:W-:Y:S04]  /*14430*/  STL.64 [R1+0xe8], R22 ;  /* 0x0000e81601007387 */ /* 0x0001e80000100a00 */
[----:B0-----:R-:W2:Y:S04]  /*14440*/  LDL.LU.64 R22, [R1+0xe18] ;  /* 0x000e180001167983 */ /* 0x001ea80000300a00 */
[----:B------:R-:W2:Y:S02]  /*14450*/  LDL.LU.64 R20, [R1+0xe10] ;  /* 0x000e100001147983 */ /* 0x000ea40000300a00 */
[C---:B--2---:R-:W-:Y:S11]  /*14460*/  HMMA.16816.F32.BF16 R24, R20.reuse, R18, R24 ;  /* 0x000000121418723c */ /* 0x044ff60000041818 */
[----:B------:R-:W-:Y:S11]  /*14470*/  @!UPT UIADD3 URZ, URZ, URZ, URZ ;  /* 0x0000003f3f3ff290 */ /* 0x000ff6000fffe03f */
[----:B------:R-:W-:Y:S01]  /*14480*/  @!UPT UIADD3 URZ, URZ, URZ, URZ ;  /* 0x0000003f3f3ff290 */ /* 0x000fe2000fffe03f */
[----:B------:R0:W-:Y:S01]  /*14490*/  STL.64 [R1+0xd0], R24 ;  /* 0x0000d01801007387 */ /* 0x0001e20000100a00 */
[----:B------:R-:W-:Y:S02]  /*144a0*/  IMAD.MOV.U32 R29, RZ, RZ, R26 ;  /* 0x000000ffff1d7224 */ /* 0x000fe400078e001a */
[----:B------:R-:W-:Y:S02]  /*144b0*/  IMAD.MOV.U32 R28, RZ, RZ, R27 ;  /* 0x000000ffff1c7224 */ /* 0x000fe400078e001b */
[----:B------:R-:W2:Y:S04]  /*144c0*/  LDL.LU.64 R26, [R1+0xe08] ;  /* 0x000e0800011a7983 */ /* 0x000ea80000300a00 */
[----:B0-----:R-:W2:Y:S04]  /*144d0*/  LDL.LU.64 R24, [R1+0xe00] ;  /* 0x000e000001187983 */ /* 0x001ea80000300a00 */
[----:B------:R-:W3:Y:S01]  /*144e0*/  LDL R4, [R1+0x54c] ;  /* 0x00054c0001047983 */ /* 0x000ee20000100800 */
[C---:B--2---:R-:W-:Y:S11]  /*144f0*/  HMMA.16816.F32.BF16 R24, R20.reuse, R14, R24 ;  /* 0x0000000e1418723c */ /* 0x044ff60000041818 */
[----:B------:R-:W-:Y:S11]  /*14500*/  @!UPT UIADD3 URZ, URZ, URZ, URZ ;  /* 0x0000003f3f3ff290 */ /* 0x000ff6000fffe03f */
[----:B------:R-:W-:Y:S01]  /*14510*/  @!UPT UIADD3 URZ, URZ, URZ, URZ ;  /* 0x0000003f3f3ff290 */ /* 0x000fe2000fffe03f */
[----:B------:R-:W-:Y:S04]  /*14520*/  STL.64 [R1+0xc0], R24 ;  /* 0x0000c01801007387 */ /* 0x000fe80000100a00 */
[----:B------:R0:W-:Y:S04]  /*14530*/  STL.64 [R1+0xc8], R26 ;  /* 0x0000c81a01007387 */ /* 0x0001e80000100a00 */
[----:B0-----:R-:W2:Y:S04]  /*14540*/  LDL.LU.64 R26, [R1+0xdf8] ;  /* 0x000df800011a7983 */ /* 0x001ea80000300a00 */
[----:B------:R-:W2:Y:S02]  /*14550*/  LDL.LU.64 R24, [R1+0xdf0] ;  /* 0x000df00001187983 */ /* 0x000ea40000300a00 */
[C---:B--2---:R-:W-:Y:S11]  /*14560*/  HMMA.16816.F32.BF16 R24, R20.reuse, R10, R24 ;  /* 0x0000000a1418723c */ /* 0x044ff60000041818 */
[----:B------:R-:W-:Y:S11]  /*14570*/  @!UPT UIADD3 URZ, URZ, URZ, URZ ;  /* 0x0000003f3f3ff290 */ /* 0x000ff6000fffe03f */
[----:B------:R-:W-:Y:S01]  /*14580*/  @!UPT UIADD3 URZ, URZ, URZ, URZ ;  /* 0x0000003f3f3ff290 */ /* 0x000fe2000fffe03f */
        /* <DEDUP_REMOVED lines=25> */
[----:B------:R-:W2:Y:S04]  /*14720*/  LDL.LU.64 R24, [R1+0xda0] ;  /* 0x000da00001187983 */ /* 0x000ea80000300a00 */
[----:B------:R-:W-:Y:S04]  /*14730*/  STL.64 [R1+0xd78], R14 ;  /* 0x000d780e01007387 */ /* 0x000fe80000100a00 */
[----:B----4-:R0:W-:Y:S04]  /*14740*/  STL [R1+0xd70], R12 ;  /* 0x000d700c01007387 */ /* 0x0101e80000100800 */
[----:B0-----:R-:W4:Y:S04]  /*14750*/  LDL.LU R12, [R1+0x50] ;  /* 0x00005000010c7983 */ /* 0x001f280000300800 */
[----:B------:R-:W4:Y:S04]  /*14760*/  LDL.LU R13, [R1+0x54] ;  /* 0x00005400010d7983 */ /* 0x000f280000300800 */
[----:B------:R-:W4:Y:S04]  /*14770*/  LDL.LU R14, [R1+0x58] ;  /* 0x00005800010e7983 */ /* 0x000f280000300800 */
[----:B------:R-:W4:Y:S01]  /*14780*/  LDL.LU R15, [R1+0x5c] ;  /* 0x00005c00010f7983 */ /* 0x000f220000300800 */
        /* <DEDUP_REMOVED lines=8> */
[----:B------:R0:W-:Y:S04]  /*14810*/  STL.64 [R1+0xd60], R8 ;  /* 0x000d600801007387 */ /* 0x0001e80000100a00 */
[----:B0-----:R-:W3:Y:S04]  /*14820*/  LDL.LU R8, [R1+0x40] ;  /* 0x0000400001087983 */ /* 0x001ee80000300800 */
[----:B------:R-:W3:Y:S04]  /*14830*/  LDL.LU R9, [R1+0x44] ;  /* 0x0000440001097983 */ /* 0x000ee80000300800 */
[----:B------:R-:W3:Y:S04]  /*14840*/  LDL.LU R10, [R1+0x48] ;  /* 0x00004800010a7983 */ /* 0x000ee80000300800 */
[----:B------:R-:W3:Y:S01]  /*14850*/  LDL.LU R11, [R1+0x4c] ;  /* 0x00004c00010b7983 */ /* 0x000ee20000300800 */
[----:B--2---:R-:W-:Y:S03]  /*14860*/  HMMA.16816.F32.BF16 R20, R20, R6, R24 ;  /* 0x000000061414723c */ /* 0x004fe60000041818 */
[----:B------:R-:W4:Y:S04]  /*14870*/  LDL.LU.64 R26, [R1+0xd88] ;  /* 0x000d8800011a7983 */ /* 0x000f280000300a00 */
[----:B------:R-:W4:Y:S11]  /*14880*/  LDL.LU.64 R24, [R1+0xd80] ;  /* 0x000d800001187983 */ /* 0x000f360000300a00 */
[----:B------:R-:W-:Y:S05]  /*14890*/  @!UPT UIADD3 URZ, URZ, URZ, URZ ;  /* 0x0000003f3f3ff290 */ /* 0x000fea000fffe03f */
[----:B------:R0:W-:Y:S04]  /*148a0*/  STL.64 [R1+0x60], R20 ;  /* 0x0000601401007387 */ /* 0x0001e80000100a00 */
[----:B------:R1:W-:Y:S04]  /*148b0*/  STL.64 [R1+0x68], R22 ;  /* 0x0000681601007387 */ /* 0x0003e80000100a00 */
[----:B0-----:R-:W2:Y:S04]  /*148c0*/  LDL.LU R20, [R1+0x20] ;  /* 0x0000200001147983 */ /* 0x001ea80000300800 */
[----:B------:R-:W2:Y:S04]  /*148d0*/  LDL.LU R21, [R1+0x24] ;  /* 0x0000240001157983 */ /* 0x000ea80000300800 */
[----:B-1----:R-:W2:Y:S01]  /*148e0*/  LDL.LU R22, [R1+0x28] ;  /* 0x0000280001167983 */ /* 0x002ea20000300800 */
[C---:B----4-:R-:W-:Y:S11]  /*148f0*/  HMMA.16816.F32.BF16 R12, R24.reuse, R18, R12 ;  /* 0x00000012180c723c */ /* 0x050ff6000004180c */
[----:B------:R-:W-:Y:S11]  /*14900*/  @!UPT UIADD3 URZ, URZ, URZ, URZ ;  /* 0x0000003f3f3ff290 */ /* 0x000ff6000fffe03f */
[----:B------:R-:W-:Y:S01]  /*14910*/  @!UPT UIADD3 URZ, URZ, URZ, URZ ;  /* 0x0000003f3f3ff290 */ /* 0x000fe2000fffe03f */
[----:B------:R-:W-:Y:S04]  /*14920*/  STL.64 [R1+0x50], R12 ;  /* 0x0000500c01007387 */ /* 0x000fe80000100a00 */
[----:B------:R0:W-:Y:S04]  /*14930*/  STL.64 [R1+0x58], R14 ;  /* 0x0000580e01007387 */ /* 0x0001e80000100a00 */
[----:B0-----:R-:W3:Y:S04]  /*14940*/  LDL.LU.64 R14, [R1+0xd78] ;  /* 0x000d7800010e7983 */ /* 0x001ee80000300a00 */
[----:B------:R-:W4:Y:S01]  /*14950*/  LDL.LU R12, [R1+0xd70] ;  /* 0x000d7000010c7983 */ /* 0x000f220000300800 */
[----:B---3--:R-:W-:Y:S11]  /*14960*/  HMMA.16816.F32.BF16 R8, R24, R14, R8 ;  /* 0x0000000e1808723c */ /* 0x008ff60000041808 */
[----:B------:R-:W-:Y:S11]  /*14970*/  @!UPT UIADD3 URZ, URZ, URZ, URZ ;  /* 0x0000003f3f3ff290 */ /* 0x000ff6000fffe03f */
[----:B------:R-:W-:Y:S01]  /*14980*/  @!UPT UIADD3 URZ, URZ, URZ, URZ ;  /* 0x0000003f3f3ff290 */ /* 0x000fe2000fffe03f */
[----:B------:R-:W-:Y:S04]  /*14990*/  STL.64 [R1+0x40], R8 ;  /* 0x0000400801007387 */ /* 0x000fe80000100a00 */
[----:B------:R0:W-:Y:S04]  /*149a0*/  STL.64 [R1+0x48], R10 ;  /* 0x0000480a01007387 */ /* 0x0001e80000100a00 */
[----:B0-----:R-:W4:Y:S01]  /*149b0*/  LDL.LU.64 R10, [R1+0xd68] ;  /* 0x000d6800010a7983 */ /* 0x001f220000300a00 */
[----:B------:R-:W-:Y:S02]  /*149c0*/  IMAD.MOV.U32 R13, RZ, RZ, R3 ;  /* 0x000000ffff0d7224 */ /* 0x000fe400078e0003 */
[----:B------:R-:W-:Y:S01]  /*149d0*/  IMAD.MOV.U32 R14, RZ, RZ, R2 ;  /* 0x000000ffff0e7224 */ /* 0x000fe200078e0002 */
[----:B------:R-:W3:Y:S01]  /*149e0*/  LDL.LU.64 R8, [R1+0xd60] ;  /* 0x000d600001087983 */ /* 0x000ee20000300a00 */
[----:B------:R-:W-:-:S02]  /*149f0*/  IMAD.MOV.U32 R15, RZ, RZ, R0 ;  /* 0x000000ffff0f7224 */ /* 0x000fc400078e0000 */
[----:B------:R-:W-:-:S05]  /*14a00*/  IMAD.MOV.U32 R23, RZ, RZ, R16 ;  /* 0x000000ffff177224 */ /* 0x000fca00078e0010 */
[C---:B----4-:R-:W-:Y:S11]  /*14a10*/  HMMA.16816.F32.BF16 R12, R24.reuse, R10, R12 ;  /* 0x0000000a180c723c */ /* 0x050ff6000004180c */
[----:B------:R-:W-:Y:S11]  /*14a20*/  @!UPT UIADD3 URZ, URZ, URZ, URZ ;  /* 0x0000003f3f3ff290 */ /* 0x000ff6000fffe03f */
[----:B------:R-:W-:Y:S01]  /*14a30*/  @!UPT UIADD3 URZ, URZ, URZ, URZ ;  /* 0x0000003f3f3ff290 */ /* 0x000fe2000fffe03f */
[----:B------:R-:W-:Y:S04]  /*14a40*/  STL.64 [R1+0x10], R12 ;  /* 0x0000100c01007387 */ /* 0x000fe80000100a00 */
[----:B------:R2:W-:Y:S02]  /*14a50*/  STL.64 [R1+0x18], R14 ;  /* 0x0000180e01007387 */ /* 0x0005e40000100a00 */
[----:B--2---:R-:W-:Y:S02]  /*14a60*/  HMMA.16816.F32.BF16 R12, R24, R6, R20 ;  /* 0x00000006180c723c */ /* 0x004fe40000041814 */
[----:B------:R-:W-:Y:S04]  /*14a70*/  LDSM.16.MT88.4 R20, [R17+0x21000] ;  /* 0x021000001114783b */ /* 0x000fe80000004200 */
[----:B------:R-:W0:Y:S11]  /*14a80*/  LDSM.16.M88.4 R16, [R4] ;  /* 0x000000000410783b */ /* 0x000e360000000200 */
[----:B------:R-:W-:Y:S06]  /*14a90*/  @!UPT UIADD3 URZ, URZ, URZ, URZ ;  /* 0x0000003f3f3ff290 */ /* 0x000fec000fffe03f */
[----:B------:R-:W-:Y:S01]  /*14aa0*/  STL [R1], R12 ;  /* 0x0000000c01007387 */ /* 0x000fe20000100800 */
[----:B------:R-:W-:Y:S02]  /*14ab0*/  IMAD.MOV.U32 R3, RZ, RZ, R13 ;  /* 0x000000ffff037224 */ /* 0x000fe400078e000d */
[----:B------:R-:W-:Y:S02]  /*14ac0*/  IMAD.MOV.U32 R2, RZ, RZ, R14 ;  /* 0x000000ffff027224 */ /* 0x000fe400078e000e */
[----:B------:R-:W-:Y:S02]  /*14ad0*/  IMAD.MOV.U32 R0, RZ, RZ, R15 ;  /* 0x000000ffff007224 */ /* 0x000fe400078e000f */
[----:B------:R-:W1:Y:S04]  /*14ae0*/  LDSM.16.M88.4 R12, [R4+0x8000] ;  /* 0x00800000040c783b */ /* 0x000e680000000200 */
[----:B0-----:R-:W-:Y:S04]  /*14af0*/  STL [R1+0xc14], R18 ;  /* 0x000c141201007387 */ /* 0x001fe80000100800 */
[----:B------:R-:W-:Y:S04]  /*14b00*/  STL [R1+0xc10], R19 ;  /* 0x000c101301007387 */ /* 0x000fe80000100800 */
[----:B-1----:R-:W-:Y:S04]  /*14b10*/  STL.64 [R1+0xd58], R14 ;  /* 0x000d580e01007387 */ /* 0x002fe80000100a00 */
[----:B------:R0:W-:Y:S04]  /*14b20*/  STL.64 [R1+0xd50], R12 ;  /* 0x000d500c01007387 */ /* 0x0001e80000100a00 */
[----:B0-----:R-:W2:Y:S04]  /*14b30*/  LDL.LU R12, [R1+0x110] ;  /* 0x00011000010c7983 */ /* 0x001ea80000300800 */
[----:B------:R-:W2:Y:S01]  /*14b40*/  LDL.LU R13, [R1+0x114] ;  /* 0x00011400010d7983 */ /* 0x000ea20000300800 */
[----:B---3--:R-:W-:-:S02]  /*14b50*/  IMAD.MOV.U32 R14, RZ, RZ, R9 ;  /* 0x000000ffff0e7224 */ /* 0x008fc400078e0009 */
[----:B------:R-:W-:Y:S01]  /*14b60*/  IMAD.MOV.U32 R15, RZ, RZ, R8 ;  /* 0x000000ffff0f7224 */ /* 0x000fe200078e0008 */
[----:B------:R-:W0:Y:S04]  /*14b70*/  S2R R26, SR_TID.X ;  /* 0x00000000001a7919 */ /* 0x000e280000002100 */
[----:B------:R-:W1:Y:S01]  /*14b80*/  LDSM.16.M88.4 R8, [R4+0x10000] ;  /* 0x010000000408783b */ /* 0x000e620000000200 */
[C---:B0-----:R-:W-:Y:S01]  /*14b90*/  LOP3.LUT R27, R26.reuse, 0x7, RZ, 0xc0, !PT ;  /* 0x000000071a1b7812 */ /* 0x041fe200078ec0ff */
[----:B------:R-:W-:-:S04]  /*14ba0*/  IMAD.SHL.U32 R25, R26, 0x2, RZ ;  /* 0x000000021a197824 */ /* 0x000fc800078e00ff */
[----:B------:R-:W-:Y:S02]  /*14bb0*/  IMAD R27, R27, 0x90, RZ ;  /* 0x000000901b1b7824 */ /* 0x000fe400078e02ff */
[----:B------:R-:W-:-:S03]  /*14bc0*/  IMAD.SHL.U32 R26, R26, 0x40, RZ ;  /* 0x000000401a1a7824 */ /* 0x000fc600078e00ff */
[----:B------:R-:W-:-:S04]  /*14bd0*/  LOP3.LUT R27, R27, 0x10, R25, 0x78, !PT ;  /* 0x000000101b1b7812 */ /* 0x000fc800078e7819 */
[----:B------:R-:W-:Y:S01]  /*14be0*/  LOP3.LUT R27, R27, 0x400, R26, 0xf8, !PT ;  /* 0x000004001b1b7812 */ /* 0x000fe200078ef81a */
[----:B-1----:R-:W-:Y:S03]  /*14bf0*/  STL [R1+0xc0c], R10 ;  /* 0x000c0c0a01007387 */ /* 0x002fe60000100800 */
[----:B------:R-:W-:Y:S01]  /*14c00*/  LOP3.LUT R27, R27, 0x20, RZ, 0x3c, !PT ;  /* 0x000000201b1b7812 */ /* 0x000fe200078e3cff */
[----:B------:R0:W-:Y:S05]  /*14c10*/  STL [R1+0xc08], R11 ;  /* 0x000c080b01007387 */ /* 0x0001ea0000100800 */
[----:B------:R-:W-:Y:S01]  /*14c20*/  LDSM.16.MT88.4 R24, [R27+0x21000] ;  /* 0x021000001b18783b */ /* 0x000fe20000004200 */
[----:B0-----:R-:W-:-:S03]  /*14c30*/  IMAD.MOV.U32 R11, RZ, RZ, R5 ;  /* 0x000000ffff0b7224 */ /* 0x001fc600078e0005 */
[----:B------:R-:W0:Y:S04]  /*14c40*/  LDSM.16.M88.4 R4, [R4+0x18000] ;  /* 0x018000000404783b */ /* 0x000e280000000200 */
[----:B------:R1:W-:Y:S04]  /*14c50*/  STL.64 [R1+0xd48], R8 ;  /* 0x000d480801007387 */ /* 0x0003e80000100a00 */
[----:B-1----:R-:W3:Y:S04]  /*14c60*/  LDL.LU R8, [R1+0x100] ;  /* 0x0001000001087983 */ /* 0x002ee80000300800 */
[----:B------:R-:W3:Y:S04]  /*14c70*/  LDL.LU R9, [R1+0x104] ;  /* 0x0001040001097983 */ /* 0x000ee80000300800 */
[----:B------:R-:W3:Y:S04]  /*14c80*/  LDL.LU R10, [R1+0x108] ;  /* 0x00010800010a7983 */ /* 0x000ee80000300800 */
[----:B0-----:R-:W-:Y:S04]  /*14c90*/  STL.64 [R1+0xd40], R6 ;  /* 0x000d400601007387 */ /* 0x001fe80000100a00 */
[----:B------:R0:W-:Y:S04]  /*14ca0*/  STL.64 [R1+0xd38], R4 ;  /* 0x000d380401007387 */ /* 0x0001e80000100a00 */
[----:B0-----:R-:W4:Y:S04]  /*14cb0*/  LDL.LU R4, [R1+0xf0] ;  /* 0x0000f00001047983 */ /* 0x001f280000300800 */
[----:B------:R-:W4:Y:S04]  /*14cc0*/  LDL.LU R5, [R1+0xf4] ;  /* 0x0000f40001057983 */ /* 0x000f280000300800 */
[----:B------:R-:W4:Y:S04]  /*14cd0*/  LDL.LU R6, [R1+0xf8] ;  /* 0x0000f80001067983 */ /* 0x000f280000300800 */
[----:B------:R-:W4:Y:S04]  /*14ce0*/  LDL.LU R7, [R1+0xfc] ;  /* 0x0000fc0001077983 */ /* 0x000f280000300800 */
[----:B------:R-:W-:Y:S04]  /*14cf0*/  STL.64 [R1+0xd30], R26 ;  /* 0x000d301a01007387 */ /* 0x000fe80000100a00 */
[----:B------:R0:W-:Y:S04]  /*14d00*/  STL.64 [R1+0xd28], R24 ;  /* 0x000d281801007387 */ /* 0x0001e80000100a00 */
[----:B0-----:R-:W3:Y:S04]  /*14d10*/  LDL.LU R24, [R1+0xe0] ;  /* 0x0000e00001187983 */ /* 0x001ee80000300800 */
[----:B------:R-:W3:Y:S04]  /*14d20*/  LDL.LU R25, [R1+0xe4] ;  /* 0x0000e40001197983 */ /* 0x000ee80000300800 */
[----:B------:R-:W3:Y:S04]  /*14d30*/  LDL.LU R26, [R1+0xe8] ;  /* 0x0000e800011a7983 */ /* 0x000ee80000300800 */
[----:B------:R-:W3:Y:S01]  /*14d40*/  LDL.LU R27, [R1+0xec] ;  /* 0x0000ec00011b7983 */ /* 0x000ee20000300800 */
        /* <DEDUP_REMOVED lines=9> */
[----:B------:R-:W-:Y:S01]  /*14de0*/  @!UPT UIADD3 URZ, URZ, URZ, URZ ;  /* 0x0000003f3f3ff290 */ /* 0x000fe2000fffe03f */
[----:B------:R0:W-:Y:S04]  /*14df0*/  STL.64 [R1+0x100], R8 ;  /* 0x0001000801007387 */ /* 0x0001e80000100a00 */
[----:B------:R-:W-:Y:S04]  /*14e00*/  STL.64 [R1+0x108], R10 ;  /* 0x0001080a01007387 */ /* 0x000fe80000100a00 */
[----:B0-----:R-:W4:Y:S04]  /*14e10*/  LDL.LU.64 R8, [R1+0xd48] ;  /* 0x000d480001087983 */ /* 0x001f280000300a00 */
[----:B--2---:R0:W-:Y:S04]  /*14e20*/  STL.64 [R1+0xd20], R14 ;  /* 0x000d200e01007387 */ /* 0x0041e80000100a00 */
[----:B------:R1:W-:Y:S01]  /*14e30*/  STL.64 [R1+0xd18], R12 ;  /* 0x000d180c01007387 */ /* 0x0003e20000100a00 */
[----:B0-----:R-:W-:-:S02]  /*14e40*/  IMAD.MOV.U32 R14, RZ, RZ, R29 ;  /* 0x000000ffff0e7224 */ /* 0x001fc400078e001d */
[----:B------:R-:W-:Y:S01]  /*14e50*/  IMAD.MOV.U32 R15, RZ, RZ, R28 ;  /* 0x000000ffff0f7224 */ /* 0x000fe200078e001c */
[----:B-1----:R-:W2:Y:S04]  /*14e60*/  LDL.LU R12, [R1+0xd0] ;  /* 0x0000d000010c7983 */ /* 0x002ea80000300800 */
[----:B------:R-:W2:Y:S01]  /*14e70*/  LDL.LU R13, [R1+0xd4] ;  /* 0x0000d400010d7983 */ /* 0x000ea20000300800 */
[----:B----4-:R-:W-:Y:S11]  /*14e80*/  HMMA.16816.F32.BF16 R4, R20, R8, R4 ;  /* 0x000000081404723c */ /* 0x010ff60000041804 */
        /* <DEDUP_REMOVED lines=16> */
[----:B------:R-:W-:Y:S04]  /*14f90*/  STL [R1+0xe0], R20 ;  /* 0x0000e01401007387 */ /* 0x000fe80000100800 */
[----:B------:R-:W-:Y:S04]  /*14fa0*/  STL [R1+0xec], R23 ;  /* 0x0000ec1701007387 */ /* 0x000fe80000100800 */
[----:B---3--:R-:W-:Y:S04]  /*14fb0*/  STL.64 [R1+0xd00], R6 ;  /* 0x000d000601007387 */ /* 0x008fe80000100a00 */
[----:B------:R0:W-:Y:S04]  /*14fc0*/  STL.64 [R1+0xcf8], R4 ;  /* 0x000cf80401007387 */ /* 0x0001e80000100a00 */
[----:B0-----:R-:W3:Y:S04]  /*14fd0*/  LDL.LU R4, [R1+0xb0] ;  /* 0x0000b00001047983 */ /* 0x001ee80000300800 */
[----:B------:R-:W3:Y:S04]  /*14fe0*/  LDL.LU R5, [R1+0xb4] ;  /* 0x0000b40001057983 */ /* 0x000ee80000300800 */
[----:B------:R-:W4:Y:S04]  /*14ff0*/  LDL.LU R6, [R1+0xb8] ;  /* 0x0000b80001067983 */ /* 0x000f280000300800 */
[----:B------:R-:W4:Y:S01]  /*15000*/  LDL.LU R7, [R1+0xbc] ;  /* 0x0000bc0001077983 */ /* 0x000f220000300800 */
[----:B------:R-:W-:-:S02]  /*15010*/  IMAD.MOV.U32 R19, RZ, RZ, R22 ;  /* 0x000000ffff137224 */ /* 0x000fc400078e0016 */
[----:B------:R-:W-:Y:S01]  /*15020*/  IMAD.MOV.U32 R18, RZ, RZ, R21 ;  /* 0x000000ffff127224 */ /* 0x000fe200078e0015 */
[C---:B--2---:R-:W-:Y:S11]  /*15030*/  HMMA.16816.F32.BF16 R12, R24.reuse, R16, R12 ;  /* 0x00000010180c723c */ /* 0x044ff6000004180c */
[----:B------:R-:W-:Y:S11]  /*15040*/  @!UPT UIADD3 URZ, URZ, URZ, URZ ;  /* 0x0000003f3f3ff290 */ /* 0x000ff6000fffe03f */
[----:B------:R-:W-:Y:S02]  /*15050*/  @!UPT UIADD3 URZ, URZ, URZ, URZ ;  /* 0x0000003f3f3ff290 */ /* 0x000fe4000fffe03f */
[----:B------:R-:W-:Y:S02]  /*15060*/  IMAD.MOV.U32 R11, RZ, RZ, R14 ;  /* 0x000000ffff0b7224 */ /* 0x000fe400078e000e */
[----:B------:R-:W-:Y:S02]  /*15070*/  IMAD.MOV.U32 R10, RZ, RZ, R15 ;  /* 0x000000ffff0a7224 */ /* 0x000fe400078e000f */
[----:B------:R-:W-:Y:S02]  /*15080*/  IMAD.MOV.U32 R28, RZ, RZ, R12 ;  /* 0x000000ffff1c7224 */ /* 0x000fe400078e000c */
[----:B------:R-:W-:Y:S01]  /*15090*/  IMAD.MOV.U32 R29, RZ, RZ, R13 ;  /* 0x000000ffff1d7224 */ /* 0x000fe200078e000d */
[----:B----4-:R-:W-:Y:S04]  /*150a0*/  STL.64 [R1+0xd10], R6 ;  /* 0x000d100601007387 */ /* 0x010fe80000100a00 */
[----:B---3--:R0:W-:Y:S04]  /*150b0*/  STL.64 [R1+0xd08], R4 ;  /* 0x000d080401007387 */ /* 0x0081e80000100a00 */
[----:B0-----:R-:W2:Y:S04]  /*150c0*/  LDL.LU R4, [R1+0xc0] ;  /* 0x0000c00001047983 */ /* 0x001ea80000300800 */
[----:B------:R-:W2:Y:S04]  /*150d0*/  LDL.LU R5, [R1+0xc4] ;  /* 0x0000c40001057983 */ /* 0x000ea80000300800 */
[----:B------:R-:W2:Y:S04]  /*150e0*/  LDL.LU R6, [R1+0xc8] ;  /* 0x0000c80001067983 */ /* 0x000ea80000300800 */
[----:B------:R-:W2:Y:S04]  /*150f0*/  LDL.LU R7, [R1+0xcc] ;  /* 0x0000cc0001077983 */ /* 0x000ea80000300800 */
[----:B------:R-:W3:Y:S04]  /*15100*/  LDL.LU R20, [R1+0xa0] ;  /* 0x0000a00001147983 */ /* 0x000ee80000300800 */
[----:B------:R-:W3:Y:S04]  /*15110*/  LDL.LU R21, [R1+0xa4] ;  /* 0x0000a40001157983 */ /* 0x000ee80000300800 */
[----:B------:R-:W3:Y:S04]  /*15120*/  LDL.LU R22, [R1+0xa8] ;  /* 0x0000a80001167983 */ /* 0x000ee80000300800 */
[----:B------:R-:W3:Y:S04]  /*15130*/  LDL.LU R23, [R1+0xac] ;  /* 0x0000ac0001177983 */ /* 0x000ee80000300800 */
[----:B------:R0:W-:Y:S04]  /*15140*/  STL [R1+0xc2c], R19 ;  /* 0x000c2c1301007387 */ /* 0x0001e80000100800 */
[----:B------:R1:W-:Y:S04]  /*15150*/  STL [R1+0xc28], R18 ;  /* 0x000c281201007387 */ /* 0x0003e80000100800 */
[----:B------:R-:W4:Y:S04]  /*15160*/  LDL.LU.64 R14, [R1+0xd20] ;  /* 0x000d2000010e7983 */ /* 0x000f280000300a00 */
[----:B------:R-:W2:Y:S04]  /*15170*/  LDL.LU.64 R12, [R1+0xd18] ;  /* 0x000d1800010c7983 */ /* 0x000ea80000300a00 */
[----:B------:R-:W-:Y:S04]  /*15180*/  STL [R1+0xc3c], R10 ;  /* 0x000c3c0a01007387 */ /* 0x000fe80000100800 */
[----:B------:R-:W-:Y:S04]  /*15190*/  STL [R1+0xc38], R11 ;  /* 0x000c380b01007387 */ /* 0x000fe80000100800 */
[----:B------:R-:W-:Y:S04]  /*151a0*/  STL [R1+0xc34], R29 ;  /* 0x000c341d01007387 */ /* 0x000fe80000100800 */
[----:B------:R-:W-:Y:S01]  /*151b0*/  STL [R1+0xc30], R28 ;  /* 0x000c301c01007387 */ /* 0x000fe20000100800 */
[C---:B--2---:R-:W-:Y:S11]  /*151c0*/  HMMA.16816.F32.BF16 R4, R24.reuse, R12, R4 ;  /* 0x0000000c1804723c */ /* 0x044ff60000041804 */
[----:B------:R-:W-:Y:S11]  /*151d0*/  @!UPT UIADD3 URZ, URZ, URZ, URZ ;  /* 0x0000003f3f3ff290 */ /* 0x000ff6000fffe03f */
[----:B------:R-:W-:Y:S01]  /*151e0*/  @!UPT UIADD3 URZ, URZ, URZ, URZ ;  /* 0x0000003f3f3ff290 */ /* 0x000fe2000fffe03f */
[----:B------:R2:W-:Y:S01]  /*151f0*/  STL.64 [R1+0xc0], R4 ;  /* 0x0000c00401007387 */ /* 0x0005e20000100a00 */
[----:B0-----:R-:W-:Y:S02]  /*15200*/  IMAD.MOV.U32 R19, RZ, RZ, R6 ;  /* 0x000000ffff137224 */ /* 0x001fe400078e0006 */
[----:B-1----:R-:W-:Y:S02]  /*15210*/  IMAD.MOV.U32 R18, RZ, RZ, R7 ;  /* 0x000000ffff127224 */ /* 0x002fe400078e0007 */
[----:B------:R-:W3:Y:S04]  /*15220*/  LDL.LU.64 R6, [R1+0xd10] ;  /* 0x000d100001067983 */ /* 0x000ee80000300a00 */
[----:B--2---:R-:W3:Y:S04]  /*15230*/  LDL.LU.64 R4, [R1+0xd08] ;  /* 0x000d080001047983 */ /* 0x004ee80000300a00 */
[----:B----4-:R-:W-:Y:S04]  /*15240*/  STL.64 [R1+0xcf0], R14 ;  /* 0x000cf00e01007387 */ /* 0x010fe80000100a00 */
[----:B------:R0:W-:Y:S04]  /*15250*/  STL.64 [R1+0xce8], R12 ;  /* 0x000ce80c01007387 */ /* 0x0001e80000100a00 */
[----:B0-----:R-:W2:Y:S04]  /*15260*/  LDL.LU R12, [R1+0x90] ;  /* 0x00009000010c7983 */ /* 0x001ea80000300800 */
[----:B------:R-:W2:Y:S04]  /*15270*/  LDL.LU R13, [R1+0x94] ;  /* 0x00009400010d7983 */ /* 0x000ea80000300800 */
[----:B------:R-:W2:Y:S04]  /*15280*/  LDL.LU R14, [R1+0x98] ;  /* 0x00009800010e7983 */ /* 0x000ea80000300800 */
[----:B------:R-:W2:Y:S04]  /*15290*/  LDL.LU R15, [R1+0x9c] ;  /* 0x00009c00010f7983 */ /* 0x000ea80000300800 */
[----:B------:R-:W-:Y:S04]  /*152a0*/  STL [R1+0xc44], R18 ;  /* 0x000c441201007387 */ /* 0x000fe80000100800 */
[----:B------:R-:W-:Y:S01]  /*152b0*/  STL [R1+0xc40], R19 ;  /* 0x000c401301007387 */ /* 0x000fe20000100800 */
        /* <DEDUP_REMOVED lines=13> */
[----:B----4-:R-:W-:Y:S11]  /*15390*/  HMMA.16816.F32.BF16 R20, R24, R4, R20 ;  /* 0x000000041814723c */ /* 0x010ff60000041814 */
[----:B------:R-:W-:Y:S11]  /*153a0*/  @!UPT UIADD3 URZ, URZ, URZ, URZ ;  /* 0x0000003f3f3ff290 */ /* 0x000ff6000fffe03f */
[----:B------:R-:W-:Y:S01]  /*153b0*/  @!UPT UIADD3 URZ, URZ, URZ, URZ ;  /* 0x0000003f3f3ff290 */ /* 0x000fe2000fffe03f */
[----:B------:R-:W-:Y:S04]  /*153c0*/  STL.64 [R1+0xa0], R20 ;  /* 0x0000a01401007387 */ /* 0x000fe80000100a00 */
[----:B---3--:R-:W-:Y:S04]  /*153d0*/  STL.64 [R1+0xcd0], R6 ;  /* 0x000cd00601007387 */ /* 0x008fe80000100a00 */
[----:B------:R0:W-:Y:S04]  /*153e0*/  STL.64 [R1+0xcc8], R4 ;  /* 0x000cc80401007387 */ /* 0x0001e80000100a00 */
[----:B0-----:R-:W3:Y:S04]  /*153f0*/  LDL.LU R4, [R1+0x70] ;  /* 0x0000700001047983 */ /* 0x001ee80000300800 */
[----:B------:R-:W3:Y:S04]  /*15400*/  LDL.LU R5, [R1+0x74] ;  /* 0x0000740001057983 */ /* 0x000ee80000300800 */
[----:B------:R-:W4:Y:S04]  /*15410*/  LDL.LU R6, [R1+0x78] ;  /* 0x0000780001067983 */ /* 0x000f280000300800 */
[----:B------:R-:W4:Y:S01]  /*15420*/  LDL.LU R7, [R1+0x7c] ;  /* 0x00007c0001077983 */ /* 0x000f220000300800 */
[----:B------:R-:W-:-:S03]  /*15430*/  IMAD.MOV.U32 R18, RZ, RZ, R22 ;  /* 0x000000ffff127224 */ /* 0x000fc600078e0016 */
[----:B------:R-:W0:Y:S01]  /*15440*/  S2R R22, SR_TID.X ;  /* 0x0000000000167919 */ /* 0x000e220000002100 */
[----:B------:R-:W-:Y:S01]  /*15450*/  IMAD.MOV.U32 R19, RZ, RZ, R23 ;  /* 0x000000ffff137224 */ /* 0x000fe200078e0017 */
[C---:B0-----:R-:W-:Y:S01]  /*15460*/  LOP3.LUT R23, R22.reuse, 0x7, RZ, 0xc0, !PT ;  /* 0x0000000716177812 */ /* 0x041fe200078ec0ff */
[----:B------:R-:W-:-:S04]  /*15470*/  IMAD.SHL.U32 R21, R22, 0x2, RZ ;  /* 0x0000000216157824 */ /* 0x000fc800078e00ff */
[----:B------:R-:W-:Y:S02]  /*15480*/  IMAD R23, R23, 0x90, RZ ;  /* 0x0000009017177824 */ /* 0x000fe400078e02ff */
[----:B------:R-:W-:-:S03]  /*15490*/  IMAD.SHL.U32 R22, R22, 0x40, RZ ;  /* 0x0000004016167824 */ /* 0x000fc600078e00ff */
[C-C-:B------:R-:W-:Y:S02]  /*154a0*/  LOP3.LUT R28, R23.reuse, 0x10, R21.reuse, 0x78, !PT ;  /* 0x00000010171c7812 */ /* 0x140fe400078e7815 */
[----:B------:R-:W-:-:S04]  /*154b0*/  LOP3.LUT R23, R23, 0x10, R21, 0x78, !PT ;  /* 0x0000001017177812 */ /* 0x000fc800078e7815 */
[----:B------:R-:W-:-:S04]  /*154c0*/  LOP3.LUT R23, R23, 0x400, R22, 0xf8, !PT ;  /* 0x0000040017177812 */ /* 0x000fc800078ef816 */
[----:B------:R-:W-:Y:S02]  /*154d0*/  LOP3.LUT R23, R23, 0x40, RZ, 0x3c, !PT ;  /* 0x0000004017177812 */ /* 0x000fe400078e3cff */
[----:B------:R-:W-:-:S04]  /*154e0*/  LOP3.LUT R28, R28, 0x400, R22, 0xf8, !PT ;  /* 0x000004001c1c7812 */ /* 0x000fc800078ef816 */
[----:B------:R-:W2:Y:S01]  /*154f0*/  LDSM.16.MT88.4 R20, [R23+0x21000] ;  /* 0x021000001714783b */ /* 0x000ea20000004200 */
[----:B------:R-:W-:-:S05]  /*15500*/  LOP3.LUT R28, R28, 0x60, RZ, 0x3c, !PT ;  /* 0x000000601c1c7812 */ /* 0x000fca00078e3cff */
[----:B------:R0:W1:Y:S01]  /*15510*/  LDSM.16.MT88.4 R24, [R28+0x21000] ;  /* 0x021000001c18783b */ /* 0x0000620000004200 */
[C---:B--2---:R-:W-:Y:S11]  /*15520*/  HMMA.16816.F32.BF16 R12, R20.reuse, R16, R12 ;  /* 0x00000010140c723c */ /* 0x044ff6000004180c */
[----:B------:R-:W-:Y:S11]  /*15530*/  @!UPT UIADD3 URZ, URZ, URZ, URZ ;  /* 0x0000003f3f3ff290 */ /* 0x000ff6000fffe03f */
[----:B------:R-:W-:Y:S02]  /*15540*/  @!UPT UIADD3 URZ, URZ, URZ, URZ ;  /* 0x0000003f3f3ff290 */ /* 0x000fe4000fffe03f */
[----:B------:R-:W-:Y:S02]  /*15550*/  IMAD.MOV.U32 R11, RZ, RZ, R14 ;  /* 0x000000ffff0b7224 */ /* 0x000fe400078e000e */
[----:B------:R-:W-:Y:S02]  /*15560*/  IMAD.MOV.U32 R10, RZ, RZ, R15 ;  /* 0x000000ffff0a7224 */ /* 0x000fe400078e000f */
[----:B0-----:R-:W-:Y:S02]  /*15570*/  IMAD.MOV.U32 R28, RZ, RZ, R12 ;  /* 0x000000ffff1c7224 */ /* 0x001fe400078e000c */
[----:B------:R-:W-:Y:S01]  /*15580*/  IMAD.MOV.U32 R29, RZ, RZ, R13 ;  /* 0x000000ffff1d7224 */ /* 0x000fe200078e000d */
[----:B----4-:R-:W-:Y:S04]  /*15590*/  STL.64 [R1+0xce0], R6 ;  /* 0x000ce00601007387 */ /* 0x010fe80000100a00 */
[----:B---3--:R0:W-:Y:S04]  /*155a0*/  STL.64 [R1+0xcd8], R4 ;  /* 0x000cd80401007387 */ /* 0x0081e80000100a00 */
[----:B0-----:R-:W2:Y:S04]  /*155b0*/  LDL.LU R4, [R1+0x80] ;  /* 0x0000800001047983 */ /* 0x001ea80000300800 */
[----:B------:R-:W2:Y:S04]  /*155c0*/  LDL.LU R5, [R1+0x84] ;  /* 0x0000840001057983 */ /* 0x000ea80000300800 */
[----:B------:R-:W2:Y:S04]  /*155d0*/  LDL.LU R6, [R1+0x88] ;  /* 0x0000880001067983 */ /* 0x000ea80000300800 */
[----:B------:R-:W2:Y:S04]  /*155e0*/  LDL.LU R7, [R1+0x8c] ;  /* 0x00008c0001077983 */ /* 0x000ea80000300800 */
[----:B------:R-:W-:Y:S04]  /*155f0*/  STL [R1+0xc5c], R19 ;  /* 0x000c5c1301007387 */ /* 0x000fe80000100800 */
[----:B------:R-:W-:Y:S04]  /*15600*/  STL [R1+0xc58], R18 ;  /* 0x000c581201007387 */ /* 0x000fe80000100800 */
[----:B-1----:R-:W-:Y:S04]  /*15610*/  STL.64 [R1+0xcc0], R26 ;  /* 0x000cc01a01007387 */ /* 0x002fe80000100a00 */
[----:B------:R0:W-:Y:S04]  /*15620*/  STL.64 [R1+0xcb8], R24 ;  /* 0x000cb81801007387 */ /* 0x0001e80000100a00 */
[----:B0-----:R-:W3:Y:S04]  /*15630*/  LDL.LU R24, [R1+0x60] ;  /* 0x0000600001187983 */ /* 0x001ee80000300800 */
[----:B------:R-:W3:Y:S04]  /*15640*/  LDL.LU R25, [R1+0x64] ;  /* 0x0000640001197983 */ /* 0x000ee80000300800 */
[----:B------:R-:W3:Y:S04]  /*15650*/  LDL.LU R26, [R1+0x68] ;  /* 0x00006800011a7983 */ /* 0x000ee80000300800 */
[----:B------:R-:W3:Y:S04]  /*15660*/  LDL.LU R27, [R1+0x6c] ;  /* 0x00006c00011b7983 */ /* 0x000ee80000300800 */
        /* <DEDUP_REMOVED lines=14> */
[----:B----4-:R-:W-:Y:S04]  /*15750*/  STL.64 [R1+0xcb0], R14 ;  /* 0x000cb00e01007387 */ /* 0x010fe80000100a00 */
[----:B------:R0:W-:Y:S04]  /*15760*/  STL.64 [R1+0xca8], R12 ;  /* 0x000ca80c01007387 */ /* 0x0001e80000100a00 */
[----:B0-----:R-:W4:Y:S04]  /*15770*/  LDL.LU R12, [R1+0x50] ;  /* 0x00005000010c7983 */ /* 0x001f280000300800 */
[----:B------:R-:W4:Y:S04]  /*15780*/  LDL.LU R13, [R1+0x54] ;  /* 0x00005400010d7983 */ /* 0x000f280000300800 */
[----:B------:R-:W4:Y:S04]  /*15790*/  LDL.LU R14, [R1+0x58] ;  /* 0x00005800010e7983 */ /* 0x000f280000300800 */
[----:B------:R-:W4:Y:S04]  /*157a0*/  LDL.LU R15, [R1+0x5c] ;  /* 0x00005c00010f7983 */ /* 0x000f280000300800 */
[----:B------:R-:W-:Y:S04]  /*157b0*/  STL [R1+0xc74], R18 ;  /* 0x000c741201007387 */ /* 0x000fe80000100800 */
[----:B------:R-:W-:Y:S01]  /*157c0*/  STL [R1+0xc70], R19 ;  /* 0x000c701301007387 */ /* 0x000fe20000100800 */
        /* <DEDUP_REMOVED lines=9> */
[----:B------:R-:W-:Y:S04]  /*15860*/  STL.64 [R1+0xca0], R10 ;  /* 0x000ca00a01007387 */ /* 0x000fe80000100a00 */
[----:B------:R0:W-:Y:S04]  /*15870*/  STL.64 [R1+0xc98], R8 ;  /* 0x000c980801007387 */ /* 0x0001e80000100a00 */
[----:B0-----:R-:W2:Y:S04]  /*15880*/  LDL.LU R8, [R1+0x40] ;  /* 0x0000400001087983 */ /* 0x001ea80000300800 */
[----:B------:R-:W2:Y:S04]  /*15890*/  LDL.LU R9, [R1+0x44] ;  /* 0x0000440001097983 */ /* 0x000ea80000300800 */
[----:B------:R-:W4:Y:S04]  /*158a0*/  LDL.LU R10, [R1+0x48] ;  /* 0x00004800010a7983 */ /* 0x000f280000300800 */
[----:B------:R-:W4:Y:S01]  /*158b0*/  LDL.LU R11, [R1+0x4c] ;  /* 0x00004c00010b7983 */ /* 0x000f220000300800 */
[----:B---3--:R-:W-:Y:S03]  /*158c0*/  HMMA.16816.F32.BF16 R20, R20, R4, R24 ;  /* 0x000000041414723c */ /* 0x008fe60000041818 */
[----:B------:R-:W4:Y:S04]  /*158d0*/  LDL.LU.64 R26, [R1+0xcc0] ;  /* 0x000cc000011a7983 */ /* 0x000f280000300a00 */
[----:B------:R-:W4:Y:S11]  /*158e0*/  LDL.LU.64 R24, [R1+0xcb8] ;  /* 0x000cb80001187983 */ /* 0x000f360000300a00 */
[----:B------:R-:W-:Y:S05]  /*158f0*/  @!UPT UIADD3 URZ, URZ, URZ, URZ ;  /* 0x0000003f3f3ff290 */ /* 0x000fea000fffe03f */
[----:B------:R-:W-:Y:S04]  /*15900*/  STL.64 [R1+0x60], R20 ;  /* 0x0000601401007387 */ /* 0x000fe80000100a00 */
[----:B--2---:R-:W-:Y:S04]  /*15910*/  STL.64 [R1+0xc90], R6 ;  /* 0x000c900601007387 */ /* 0x004fe80000100a00 */
[----:B------:R0:W-:Y:S04]  /*15920*/  STL.64 [R1+0xc88], R4 ;  /* 0x000c880401007387 */ /* 0x0001e80000100a00 */
[----:B0-----:R-:W2:Y:S04]  /*15930*/  LDL.LU R4, [R1+0x10] ;  /* 0x0000100001047983 */ /* 0x001ea80000300800 */
[----:B------:R-:W2:Y:S04]  /*15940*/  LDL.LU R5, [R1+0x14] ;  /* 0x0000140001057983 */ /* 0x000ea80000300800 */
[----:B------:R-:W2:Y:S04]  /*15950*/  LDL.LU R6, [R1+0x18] ;  /* 0x0000180001067983 */ /* 0x000ea80000300800 */
[----:B------:R-:W2:Y:S01]  /*15960*/  LDL.LU R7, [R1+0x1c] ;  /* 0x00001c0001077983 */ /* 0x000ea20000300800 */
[C---:B----4-:R-:W-:Y:S11]  /*15970*/  HMMA.16816.F32.BF16 R12, R24.reuse, R16, R12 ;  /* 0x00000010180c723c */ /* 0x050ff6000004180c */
[----:B------:R-:W-:Y:S11]  /*15980*/  @!UPT UIADD3 URZ, URZ, URZ, URZ ;  /* 0x0000003f3f3ff290 */ /* 0x000ff6000fffe03f */
[----:B------:R-:W-:Y:S01]  /*15990*/  @!UPT UIADD3 URZ, URZ, URZ, URZ ;  /* 0x0000003f3f3ff290 */ /* 0x000fe2000fffe03f */
[----:B------:R-:W-:Y:S04]  /*159a0*/  STL.64 [R1+0x50], R12 ;  /* 0x0000500c01007387 */ /* 0x000fe80000100a00 */
[----:B------:R0:W-:Y:S04]  /*159b0*/  STL.64 [R1+0x58], R14 ;  /* 0x0000580e01007387 */ /* 0x0001e80000100a00 */
[----:B0-----:R-:W3:Y:S04]  /*159c0*/  LDL.LU.64 R14, [R1+0xcb0] ;  /* 0x000cb000010e7983 */ /* 0x001ee80000300a00 */
[----:B------:R-:W4:Y:S02]  /*159d0*/  LDL.LU.64 R12, [R1+0xca8] ;  /* 0x000ca800010c7983 */ /* 0x000f240000300a00 */
[----:B----4-:R-:W-:Y:S11]  /*159e0*/  HMMA.16816.F32.BF16 R8, R24, R12, R8 ;  /* 0x0000000c1808723c */ /* 0x010ff60000041808 */
[----:B------:R-:W-:Y:S11]  /*159f0*/  @!UPT UIADD3 URZ, URZ, URZ, URZ ;  /* 0x0000003f3f3ff290 */ /* 0x000ff6000fffe03f */
[----:B------:R-:W-:Y:S01]  /*15a00*/  @!UPT UIADD3 URZ, URZ, URZ, URZ ;  /* 0x0000003f3f3ff290 */ /* 0x000fe2000fffe03f */
[----:B------:R-:W-:Y:S04]  /*15a10*/  STL.64 [R1+0x40], R8 ;  /* 0x0000400801007387 */ /* 0x000fe80000100a00 */
[----:B------:R0:W-:Y:S04]  /*15a20*/  STL.64 [R1+0x48], R10 ;  /* 0x0000480a01007387 */ /* 0x0001e80000100a00 */
[----:B0-----:R-:W4:Y:S04]  /*15a30*/  LDL.LU.64 R10, [R1+0xca0] ;  /* 0x000ca000010a7983 */ /* 0x001f280000300a00 */
[----:B------:R-:W2:Y:S01]  /*15a40*/  LDL.LU.64 R8, [R1+0xc98] ;  /* 0x000c980001087983 */ /* 0x000ea20000300a00 */
[----:B------:R-:W-:-:S03]  /*15a50*/  IMAD.MOV.U32 R19, RZ, RZ, R23 ;  /* 0x000000ffff137224 */ /* 0x000fc600078e0017 */
[----:B------:R-:W0:Y:S01]  /*15a60*/  S2R R23, SR_TID.X ;  /* 0x0000000000177919 */ /* 0x000e220000002100 */
[----:B------:R-:W-:Y:S01]  /*15a70*/  IMAD.MOV.U32 R18, RZ, RZ, R22 ;  /* 0x000000ffff127224 */ /* 0x000fe200078e0016 */
[C---:B0-----:R-:W-:Y:S01]  /*15a80*/  LOP3.LUT R21, R23.reuse, 0x7, RZ, 0xc0, !PT ;  /* 0x0000000717157812 */ /* 0x041fe200078ec0ff */
[----:B------:R-:W-:-:S04]  /*15a90*/  IMAD.SHL.U32 R20, R23, 0x2, RZ ;  /* 0x0000000217147824 */ /* 0x000fc800078e00ff */
[----:B------:R-:W-:Y:S02]  /*15aa0*/  IMAD R21, R21, 0x90, RZ ;  /* 0x0000009015157824 */ /* 0x000fe400078e02ff */
[----:B------:R-:W-:-:S03]  /*15ab0*/  IMAD.SHL.U32 R22, R23, 0x40, RZ ;  /* 0x0000004017167824 */ /* 0x000fc600078e00ff */
[----:B------:R-:W-:Y:S01]  /*15ac0*/  LOP3.LUT R17, R21, 0x10, R20, 0x78, !PT ;  /* 0x0000001015117812 */ /* 0x000fe200078e7814 */
[----:B------:R-:W-:Y:S01]  /*15ad0*/  IMAD.MOV.U32 R23, RZ, RZ, R0 ;  /* 0x000000ffff177224 */ /* 0x000fe200078e0000 */
[----:B------:R0:W-:Y:S02]  /*15ae0*/  STL [R1+0xc80], R22 ;  /* 0x000c801601007387 */ /* 0x0001e40000100800 */
[----:B------:R-:W-:Y:S02]  /*15af0*/  LOP3.LUT R17, R17, 0x400, R22, 0xf8, !PT ;  /* 0x0000040011117812 */ /* 0x000fe400078ef816 */
[----:B------:R1:W-:Y:S01]  /*15b00*/  STL.64 [R1+0xc78], R20 ;  /* 0x000c781401007387 */ /* 0x0003e20000100a00 */
[----:B0-----:R-:W-:-:S03]  /*15b10*/  IMAD.MOV.U32 R22, RZ, RZ, R2 ;  /* 0x000000ffff167224 */ /* 0x001fc600078e0002 */
[----:B-1----:R-:W4:Y:S01]  /*15b20*/  LDL.LU R20, [R1] ;  /* 0x0000000001147983 */ /* 0x002f220000300800 */
[----:B------:R-:W-:Y:S01]  /*15b30*/  IMAD.MOV.U32 R21, RZ, RZ, R3 ;  /* 0x000000ffff157224 */ /* 0x000fe200078e0003 */
        /* <DEDUP_REMOVED lines=9> */
[----:B---3--:R-:W-:Y:S04]  /*15bd0*/  STL.64 [R1+0xc00], R14 ;  /* 0x000c000e01007387 */ /* 0x008fe80000100a00 */
[----:B------:R-:W-:Y:S04]  /*15be0*/  STL [R1+0xbf8], R12 ;  /* 0x000bf80c01007387 */ /* 0x000fe80000100800 */
[----:B------:R-:W0:Y:S02]  /*15bf0*/  S2R R13, SR_TID.X ;  /* 0x00000000000d7919 */ /* 0x000e240000002100 */
[C---:B0-----:R-:W-:Y:S01]  /*15c00*/  IMAD.SHL.U32 R9, R13.reuse, 0x2, RZ ;  /* 0x000000020d097824 */ /* 0x041fe200078e00ff */
[----:B----4-:R-:W-:Y:S01]  /*15c10*/  HMMA.16816.F32.BF16 R24, R24, R4, R20 ;  /* 0x000000041818723c */ /* 0x010fe20000041814 */
[----:B------:R-:W3:Y:S04]  /*15c20*/  LDL.LU R22, [R1+0xc80] ;  /* 0x000c800001167983 */ /* 0x000ee80000300800 */
[----:B------:R-:W4:Y:S11]  /*15c30*/  LDL.LU.64 R20, [R1+0xc78] ;  /* 0x000c780001147983 */ /* 0x000f360000300a00 */
[----:B------:R-:W-:Y:S07]  /*15c40*/  @!UPT UIADD3 URZ, URZ, URZ, URZ ;  /* 0x0000003f3f3ff290 */ /* 0x000fee000fffe03f */
[----:B------:R-:W-:Y:S04]  /*15c50*/  STL.64 [R1+0x20], R24 ;  /* 0x0000201801007387 */ /* 0x000fe80000100a00 */
[----:B------:R-:W-:Y:S04]  /*15c60*/  STL [R1+0x28], R26 ;  /* 0x0000281a01007387 */ /* 0x000fe80000100800 */
[----:B------:R-:W3:Y:S01]  /*15c70*/  LDL R5, [R1+0x130] ;  /* 0x0001300001057983 */ /* 0x000ee20000100800 */
[C---:B------:R-:W-:Y:S01]  /*15c80*/  LOP3.LUT R23, R13.reuse, 0x7, RZ, 0xc0, !PT ;  /* 0x000000070d177812 */ /* 0x040fe200078ec0ff */
[----:B------:R-:W-:-:S04]  /*15c90*/  IMAD.SHL.U32 R13, R13, 0x40, RZ ;  /* 0x000000400d0d7824 */ /* 0x000fc800078e00ff */
[----:B------:R-:W-:-:S05]  /*15ca0*/  IMAD R23, R23, 0x90, RZ ;  /* 0x0000009017177824 */ /* 0x000fca00078e02ff */
[----:B------:R-:W-:-:S04]  /*15cb0*/  LOP3.LUT R23, R23, 0x10, R9, 0x78, !PT ;  /* 0x0000001017177812 */ /* 0x000fc800078e7809 */
[----:B------:R-:W-:Y:S02]  /*15cc0*/  LOP3.LUT R23, R23, 0x400, R13, 0xf8, !PT ;  /* 0x0000040017177812 */ /* 0x000fe400078ef80d */
[----:B------:R-:W0:Y:S02]  /*15cd0*/  LDSM.16.MT88.4 R12, [R17+0x21800] ;  /* 0x02180000110c783b */ /* 0x000e240000004200 */
[----:B------:R-:W-:Y:S01]  /*15ce0*/  LOP3.LUT R23, R23, 0x20, RZ, 0x3c, !PT ;  /* 0x0000002017177812 */ /* 0x000fe200078e3cff */
[----:B------:R-:W-:-:S04]  /*15cf0*/  IMAD.MOV.U32 R16, RZ, RZ, R27 ;  /* 0x000000ffff107224 */ /* 0x000fc800078e001b */
[----:B------:R-:W1:Y:S04]  /*15d00*/  LDSM.16.MT88.4 R24, [R23+0x21800] ;  /* 0x021800001718783b */ /* 0x000e680000004200 */
[----:B--2---:R2:W-:Y:S01]  /*15d10*/  STL.64 [R1+0xbf0], R6 ;  /* 0x000bf00601007387 */ /* 0x0045e20000100a00 */
[----:B0-----:R-:W-:Y:S02]  /*15d20*/  IMAD.MOV.U32 R4, RZ, RZ, R15 ;  /* 0x000000ffff047224 */ /* 0x001fe400078e000f */
[----:B--2---:R-:W-:Y:S02]  /*15d30*/  IMAD.MOV.U32 R7, RZ, RZ, R12 ;  /* 0x000000ffff077224 */ /* 0x004fe400078e000c */
[----:B------:R-:W-:Y:S02]  /*15d40*/  IMAD.MOV.U32 R6, RZ, RZ, R13 ;  /* 0x000000ffff067224 */ /* 0x000fe400078e000d */
[----:B-1----:R-:W-:-:S02]  /*15d50*/  IMAD.MOV.U32 R13, RZ, RZ, R24 ;  /* 0x000000ffff0d7224 */ /* 0x002fc400078e0018 */
[----:B------:R-:W-:Y:S02]  /*15d60*/  IMAD.MOV.U32 R12, RZ, RZ, R25 ;  /* 0x000000ffff0c7224 */ /* 0x000fe400078e0019 */
[----:B------:R-:W-:Y:S02]  /*15d70*/  IMAD.MOV.U32 R9, RZ, RZ, R26 ;  /* 0x000000ffff097224 */ /* 0x000fe400078e001a */
[----:B------:R-:W-:Y:S01]  /*15d80*/  IMAD.MOV.U32 R8, RZ, RZ, R27 ;  /* 0x000000ffff087224 */ /* 0x000fe200078e001b */
[----:B----4-:R-:W-:-:S04]  /*15d90*/  LOP3.LUT R23, R21, 0x10, R20, 0x78, !PT ;  /* 0x0000001015177812 */ /* 0x010fc800078e7814 */
[----:B---3--:R-:W-:Y:S02]  /*15da0*/  LOP3.LUT R23, R23, 0x400, R22, 0xf8, !PT ;  /* 0x0000040017177812 */ /* 0x008fe400078ef816 */
[----:B------:R-:W-:Y:S02]  /*15db0*/  LOP3.LUT R15, R21, 0x10, R20, 0x78, !PT ;  /* 0x00000010150f7812 */ /* 0x000fe400078e7814 */
[----:B------:R-:W-:Y:S02]  /*15dc0*/  LOP3.LUT R23, R23, 0x40, RZ, 0x3c, !PT ;  /* 0x0000004017177812 */ /* 0x000fe400078e3cff */
[----:B------:R-:W-:-:S04]  /*15dd0*/  LOP3.LUT R15, R15, 0x400, R22, 0xf8, !PT ;  /* 0x000004000f0f7812 */ /* 0x000fc800078ef816 */
[----:B------:R-:W0:Y:S01]  /*15de0*/  LDSM.16.MT88.4 R20, [R23+0x21800] ;  /* 0x021800001714783b */ /* 0x000e220000004200 */
[----:B------:R-:W-:-:S05]  /*15df0*/  LOP3.LUT R15, R15, 0x60, RZ, 0x3c, !PT ;  /* 0x000000600f0f7812 */ /* 0x000fca00078e3cff */
[----:B------:R-:W1:Y:S04]  /*15e00*/  LDSM.16.MT88.4 R24, [R15+0x21800] ;  /* 0x021800000f18783b */ /* 0x000e680000004200 */
[----:B------:R-:W-:Y:S04]  /*15e10*/  STL [R1+0xbe8], R5 ;  /* 0x000be80501007387 */ /* 0x000fe80000100800 */
[----:B0-----:R0:W-:Y:S04]  /*15e20*/  STL.64 [R1+0xb70], R22 ;  /* 0x000b701601007387 */ /* 0x0011e80000100a00 */
[----:B------:R2:W-:Y:S01]  /*15e30*/  STL.64 [R1+0xb68], R20 ;  /* 0x000b681401007387 */ /* 0x0005e20000100a00 */
[----:B0-----:R-:W-:-:S02]  /*15e40*/  IMAD.MOV.U32 R22, RZ, RZ, R9 ;  /* 0x000000ffff167224 */ /* 0x001fc400078e0009 */
[----:B------:R-:W-:Y:S02]  /*15e50*/  IMAD.MOV.U32 R23, RZ, RZ, R8 ;  /* 0x000000ffff177224 */ /* 0x000fe400078e0008 */
[----:B--2---:R-:W-:Y:S02]  /*15e60*/  IMAD.MOV.U32 R20, RZ, RZ, R13 ;  /* 0x000000ffff147224 */ /* 0x004fe400078e000d */
[----:B------:R-:W-:Y:S01]  /*15e70*/  IMAD.MOV.U32 R21, RZ, RZ, R12 ;  /* 0x000000ffff157224 */ /* 0x000fe200078e000c */
[----:B------:R-:W-:Y:S04]  /*15e80*/  STL.64 [R1+0xbc0], R22 ;  /* 0x000bc01601007387 */ /* 0x000fe80000100a00 */
[----:B------:R-:W-:Y:S04]  /*15e90*/  STL.64 [R1+0xbb8], R20 ;  /* 0x000bb81401007387 */ /* 0x000fe80000100a00 */
[----:B-1----:R-:W-:Y:S04]  /*15ea0*/  STL.64 [R1+0xb30], R26 ;  /* 0x000b301a01007387 */ /* 0x002fe80000100a00 */
[----:B------:R0:W-:Y:S04]  /*15eb0*/  STL.64 [R1+0xb28], R24 ;  /* 0x000b281801007387 */ /* 0x0001e80000100a00 */
[----:B0-----:R-:W2:Y:S04]  /*15ec0*/  LDL.LU R24, [R1+0x60] ;  /* 0x0000600001187983 */ /* 0x001ea80000300800 */
[----:B------:R-:W2:Y:S01]  /*15ed0*/  LDL.LU R25, [R1+0x64] ;  /* 0x0000640001197983 */ /* 0x000ea20000300800 */
[----:B------:R-:W-:-:S02]  /*15ee0*/  IMAD.MOV.U32 R26, RZ, RZ, R18 ;  /* 0x000000ffff1a7224 */ /* 0x000fc400078e0012 */
[----:B------:R-:W-:Y:S01]  /*15ef0*/  IMAD.MOV.U32 R27, RZ, RZ, R19 ;  /* 0x000000ffff1b7224 */ /* 0x000fe200078e0013 */
[----:B------:R-:W3:Y:S04]  /*15f00*/  LDL.LU R18, [R1+0xc74] ;  /* 0x000c740001127983 */ /* 0x000ee80000300800 */
[----:B------:R-:W4:Y:S04]  /*15f10*/  LDL.LU R19, [R1+0xc70] ;  /* 0x000c700001137983 */ /* 0x000f280000300800 */
[----:B------:R0:W-:Y:S02]  /*15f20*/  STL.64 [R1+0xb40], R26 ;  /* 0x000b401a01007387 */ /* 0x0001e40000100a00 */
[----:B0-----:R-:W-:-:S02]  /*15f30*/  IMAD.MOV.U32 R26, RZ, RZ, R29 ;  /* 0x000000ffff1a7224 */ /* 0x001fc400078e001d */
[----:B------:R-:W-:Y:S01]  /*15f40*/  IMAD.MOV.U32 R27, RZ, RZ, R28 ;  /* 0x000000ffff1b7224 */ /* 0x000fe200078e001c */
[----:B--2---:R0:W-:Y:S02]  /*15f50*/  STL.64 [R1+0xb38], R24 ;  /* 0x000b381801007387 */ /* 0x0041e40000100a00 */
[----:B0-----:R-:W-:Y:S02]  /*15f60*/  IMAD.MOV.U32 R24, RZ, RZ, R10 ;  /* 0x000000ffff187224 */ /* 0x001fe400078e000a */
[----:B------:R-:W2:Y:S01]  /*15f70*/  LDL.LU R10, [R1+0xc6c] ;  /* 0x000c6c00010a7983 */ /* 0x000ea20000300800 */
[----:B------:R-:W-:-:S03]  /*15f80*/  IMAD.MOV.U32 R25, RZ, RZ, R11 ;  /* 0x000000ffff197224 */ /* 0x000fc600078e000b */
[----:B------:R-:W2:Y:S04]  /*15f90*/  LDL.LU R11, [R1+0xc68] ;  /* 0x000c6800010b7983 */ /* 0x000ea80000300800 */
[----:B------:R-:W2:Y:S04]  /*15fa0*/  LDL.LU R29, [R1+0xc64] ;  /* 0x000c6400011d7983 */ /* 0x000ea80000300800 */
[----:B------:R-:W2:Y:S04]  /*15fb0*/  LDL.LU R28, [R1+0xc60] ;  /* 0x000c6000011c7983 */ /* 0x000ea80000300800 */
[----:B------:R-:W-:Y:S04]  /*15fc0*/  STL.64 [R1+0xb50], R26 ;  /* 0x000b501a01007387 */ /* 0x000fe80000100a00 */
[----:B------:R0:W-:Y:S04]  /*15fd0*/  STL.64 [R1+0xb48], R24 ;  /* 0x000b481801007387 */ /* 0x0001e80000100a00 */
[----:B0-----:R-:W2:Y:S04]  /*15fe0*/  LDL.LU R24, [R1+0x80] ;  /* 0x0000800001187983 */ /* 0x001ea80000300800 */
[----:B------:R-:W2:Y:S01]  /*15ff0*/  LDL.LU R25, [R1+0x84] ;  /* 0x0000840001197983 */ /* 0x000ea20000300800 */
[----:B----4-:R-:W-:-:S02]  /*16000*/  IMAD.MOV.U32 R26, RZ, RZ, R19 ;  /* 0x000000ffff1a7224 */ /* 0x010fc400078e0013 */
[----:B---3--:R-:W-:Y:S01]  /*16010*/  IMAD.MOV.U32 R27, RZ, RZ, R18 ;  /* 0x000000ffff1b7224 */ /* 0x008fe200078e0012 */
[----:B------:R-:W3:Y:S04]  /*16020*/  LDL.LU R19, [R1+0xc5c] ;  /* 0x000c5c0001137983 */ /* 0x000ee80000300800 */
[----:B------:R-:W4:Y:S04]  /*16030*/  LDL.LU R18, [R1+0xc58] ;  /* 0x000c580001127983 */ /* 0x000f280000300800 */
[----:B------:R2:W-:Y:S02]  /*16040*/  STL.64 [R1+0xb60], R26 ;  /* 0x000b601a01007387 */ /* 0x0005e40000100a00 */
[----:B--2---:R-:W-:-:S02]  /*16050*/  IMAD.MOV.U32 R27, RZ, RZ, R10 ;  /* 0x000000ffff1b7224 */ /* 0x004fc400078e000a */
[----:B------:R-:W-:Y:S01]  /*16060*/  IMAD.MOV.U32 R26, RZ, RZ, R11 ;  /* 0x000000ffff1a7224 */ /* 0x000fe200078e000b */
[----:B------:R0:W-:Y:S02]  /*16070*/  STL.64 [R1+0xb58], R24 ;  /* 0x000b581801007387 */ /* 0x0001e40000100a00 */
        /* <DEDUP_REMOVED lines=13> */
[----:B------:R-:W4:Y:S01]  /*16150*/  LDL.LU R19, [R1+0xc40] ;  /* 0x000c400001137983 */ /* 0x000f220000300800 */
[----:B------:R-:W-:Y:S02]  /*16160*/  IMAD.MOV.U32 R5, RZ, RZ, R14 ;  /* 0x000000ffff057224 */ /* 0x000fe400078e000e */
[----:B------:R-:W-:Y:S02]  /*16170*/  IMAD.MOV.U32 R23, RZ, RZ, R4 ;  /* 0x000000ffff177224 */ /* 0x000fe400078e0004 */
[----:B------:R-:W-:Y:S01]  /*16180*/  IMAD.MOV.U32 R22, RZ, RZ, R5 ;  /* 0x000000ffff167224 */ /* 0x000fe200078e0005 */
[----:B------:R-:W3:Y:S01]  /*16190*/  LDL.LU R4, [R1+0x100] ;  /* 0x0001000001047983 */ /* 0x000ee20000300800 */
[----:B------:R-:W-:-:S02]  /*161a0*/  IMAD.MOV.U32 R21, RZ, RZ, R6 ;  /* 0x000000ffff157224 */ /* 0x000fc400078e0006 */
[----:B------:R-:W-:Y:S01]  /*161b0*/  IMAD.MOV.U32 R20, RZ, RZ, R7 ;  /* 0x000000ffff147224 */ /* 0x000fe200078e0007 */
[----:B------:R-:W3:Y:S04]  /*161c0*/  LDL.LU R5, [R1+0x104] ;  /* 0x0001040001057983 */ /* 0x000ee80000300800 */
[----:B------:R-:W3:Y:S04]  /*161d0*/  LDL.LU R6, [R1+0x108] ;  /* 0x0001080001067983 */ /* 0x000ee80000300800 */
[----:B------:R-:W3:Y:S04]  /*161e0*/  LDL.LU R7, [R1+0x10c] ;  /* 0x00010c0001077983 */ /* 0x000ee80000300800 */
[----:B------:R-:W3:Y:S04]  /*161f0*/  LDL.LU R12, [R1+0x110] ;  /* 0x00011000010c7983 */ /* 0x000ee80000300800 */
[----:B------:R-:W3:Y:S04]  /*16200*/  LDL.LU R13, [R1+0x114] ;  /* 0x00011400010d7983 */ /* 0x000ee80000300800 */
[----:B------:R-:W3:Y:S04]  /*16210*/  LDL.LU R14, [R1+0x118] ;  /* 0x00011800010e7983 */ /* 0x000ee80000300800 */
[----:B------:R-:W3:Y:S04]  /*16220*/  LDL.LU R15, [R1+0x11c] ;  /* 0x00011c00010f7983 */ /* 0x000ee80000300800 */
        /* <DEDUP_REMOVED lines=28> */
[----:B------:R3:W-:Y:S04]  /*163f0*/  STL.64 [R1+0xbd0], R26 ;  /* 0x000bd01a01007387 */ /* 0x0007e80000100a00 */
[----:B------:R0:W-:Y:S01]  /*16400*/  STL.64 [R1+0xbc8], R24 ;  /* 0x000bc81801007387 */ /* 0x0001e20000100a00 */
[----:B---3--:R-:W-:-:S03]  /*16410*/  IMAD.MOV.U32 R26, RZ, RZ, R19 ;  /* 0x000000ffff1a7224 */ /* 0x008fc600078e0013 */
[----:B0-----:R-:W3:Y:S01]  /*16420*/  LDL.LU R24, [R1+0xe0] ;  /* 0x0000e00001187983 */ /* 0x001ee20000300800 */
[----:B----4-:R-:W-:-:S03]  /*16430*/  IMAD.MOV.U32 R25, RZ, RZ, R18 ;  /* 0x000000ffff197224 */ /* 0x010fc600078e0012 */
[----:B------:R-:W4:Y:S04]  /*16440*/  LDL.LU R18, [R1+0xc14] ;  /* 0x000c140001127983 */ /* 0x000f280000300800 */
[----:B------:R-:W4:Y:S04]  /*16450*/  LDL.LU R19, [R1+0xc10] ;  /* 0x000c100001137983 */ /* 0x000f280000300800 */
[----:B------:R-:W2:Y:S01]  /*16460*/  LDL.LU R27, [R1+0xec] ;  /* 0x0000ec00011b7983 */ /* 0x000ea20000300800 */
[----:B----4-:R-:W-:Y:S03]  /*16470*/  HMMA.16816.F32.BF16 R12, R20, R18, R12 ;  /* 0x00000012140c723c */ /* 0x010fe6000004180c */
[----:B--2---:R-:W-:Y:S04]  /*16480*/  STL.64 [R1+0xbe0], R26 ;  /* 0x000be01a01007387 */ /* 0x004fe80000100a00 */
[----:B---3--:R0:W-:Y:S02]  /*16490*/  STL.64 [R1+0xbd8], R24 ;  /* 0x000bd81801007387 */ /* 0x0081e40000100a00 */
[----:B0-----:R-:W-:-:S02]  /*164a0*/  IMAD.MOV.U32 R24, RZ, RZ, R10 ;  /* 0x000000ffff187224 */ /* 0x001fc400078e000a */
        /* <DEDUP_REMOVED lines=19> */
[----:B------:R-:W3:Y:S04]  /*165e0*/  LDL.LU R5, [R1+0xbe8] ;  /* 0x000be80001057983 */ /* 0x000ee80000300800 */
        /* <DEDUP_REMOVED lines=19> */
[----:B0-----:R-:W2:Y:S02]  /*16720*/  LDL.LU.64 R24, [R1+0xba8] ;  /* 0x000ba80001187983 */ /* 0x001ea40000300a00 */
        /* <DEDUP_REMOVED lines=89> */
[----:B------:R-:W0:Y:S11]  /*16cc0*/  LDSM.16.M88.4 R16, [R5+0x80] ;  /* 0x000080000510783b */ /* 0x000e360000000200 */
        /* <DEDUP_REMOVED lines=467> */
[----:B------:R-:W-:Y:S01]  /*18a00*/  STL.64 [R1+0xb0], R24 ;  /* 0x0000b01801007387 */ /* 0x000fe20000100a00 */
[----:B------:R0:W-:Y:S03]  /*18a10*/  STL.64 [R1+0xb8], R26 ;  /* 0x0000b81a01007387 */ /* 0x0001e60000100a00 */
[----:B0-----:R-:W2:Y:S01]  /*18a20*/  LDL.LU.64 R26, [R1+0x938] ;  /* 0x00093800011a7983 */ /* 0x001ea20000300a00 */
[----:B------:R-:W2:Y:S02]  /*18a30*/  LDL.LU.64 R24, [R1+0x930] ;  /* 0x0009300001187983 */ /* 0x000ea40000300a00 */
[----:B--2---:R-:W-:Y:S01]  /*18a40*/  HMMA.16816.F32.BF16 R20, R20, R6, R24 ;  /* 0x000000061414723c */ /* 0x004fe20000041818 */
[----:B------:R-:W2:Y:S01]  /*18a50*/  LDL.LU.64 R26, [R1+0x928] ;  /* 0x00092800011a7983 */ /* 0x000ea20000300a00 */
[----:B------:R-:W2:Y:S11]  /*18a60*/  LDL.LU.64 R24, [R1+0x920] ;  /* 0x0009200001187983 */ /* 0x000eb60000300a00 */
[----:B------:R-:W-:Y:S10]  /*18a70*/  @!UPT UIADD3 URZ, URZ, URZ, URZ ;  /* 0x0000003f3f3ff290 */ /* 0x000ff4000fffe03f */
        /* <DEDUP_REMOVED lines=8> */
[----:B------:R-:W-:Y:S01]  /*18b00*/  STL.64 [R1+0x90], R24 ;  /* 0x0000901801007387 */ /* 0x000fe20000100a00 */
[----:B------:R0:W-:Y:S03]  /*18b10*/  STL.64 [R1+0x98], R26 ;  /* 0x0000981a01007387 */ /* 0x0001e60000100a00 */
[----:B0-----:R-:W2:Y:S01]  /*18b20*/  LDL.LU.64 R26, [R1+0x908] ;  /* 0x00090800011a7983 */ /* 0x001ea20000300a00 */
        /* <DEDUP_REMOVED lines=8> */
[----:B------:R-:W-:Y:S02]  /*18bb0*/  STL.64 [R1+0x8c8], R14 ;  /* 0x0008c80e01007387 */ /* 0x000fe40000100a00 */
[----:B----4-:R0:W-:Y:S02]  /*18bc0*/  STL [R1+0x8c0], R12 ;  /* 0x0008c00c01007387 */ /* 0x0101e40000100800 */
[----:B0-----:R-:W4:Y:S01]  /*18bd0*/  LDL.LU R12, [R1+0x50] ;  /* 0x00005000010c7983 */ /* 0x001f220000300800 */
[----:B------:R-:W4:Y:S02]  /*18be0*/  LDL.LU R13, [R1+0x54] ;  /* 0x00005400010d7983 */ /* 0x000f240000300800 */
[----:B------:R-:W4:Y:S02]  /*18bf0*/  LDL.LU R14, [R1+0x58] ;  /* 0x00005800010e7983 */ /* 0x000f240000300800 */
[----:B------:R-:W4:Y:S01]  /*18c00*/  LDL.LU R15, [R1+0x5c] ;  /* 0x00005c00010f7983 */ /* 0x000f220000300800 */
        /* <DEDUP_REMOVED lines=8> */
[----:B------:R0:W-:Y:S02]  /*18c90*/  STL.64 [R1+0x8b0], R8 ;  /* 0x0008b00801007387 */ /* 0x0001e40000100a00 */
[----:B0-----:R-:W3:Y:S01]  /*18ca0*/  LDL.LU R8, [R1+0x40] ;  /* 0x0000400001087983 */ /* 0x001ee20000300800 */
[----:B------:R-:W3:Y:S02]  /*18cb0*/  LDL.LU R9, [R1+0x44] ;  /* 0x0000440001097983 */ /* 0x000ee40000300800 */
[----:B------:R-:W3:Y:S02]  /*18cc0*/  LDL.LU R10, [R1+0x48] ;  /* 0x00004800010a7983 */ /* 0x000ee40000300800 */
[----:B------:R-:W3:Y:S01]  /*18cd0*/  LDL.LU R11, [R1+0x4c] ;  /* 0x00004c00010b7983 */ /* 0x000ee20000300800 */
[----:B--2---:R-:W-:Y:S01]  /*18ce0*/  HMMA.16816.F32.BF16 R20, R20, R6, R24 ;  /* 0x000000061414723c */ /* 0x004fe20000041818 */
[----:B------:R-:W4:Y:S01]  /*18cf0*/  LDL.LU.64 R26, [R1+0x8d8] ;  /* 0x0008d800011a7983 */ /* 0x000f220000300a00 */
[----:B------:R-:W4:Y:S11]  /*18d00*/  LDL.LU.64 R24, [R1+0x8d0] ;  /* 0x0008d00001187983 */ /* 0x000f360000300a00 */
[----:B------:R-:W-:Y:S10]  /*18d10*/  @!UPT UIADD3 URZ, URZ, URZ, URZ ;  /* 0x0000003f3f3ff290 */ /* 0x000ff4000fffe03f */
[----:B------:R0:W-:Y:S01]  /*18d20*/  STL.64 [R1+0x60], R20 ;  /* 0x0000601401007387 */ /* 0x0001e20000100a00 */
[----:B------:R1:W-:Y:S03]  /*18d30*/  STL.64 [R1+0x68], R22 ;  /* 0x0000681601007387 */ /* 0x0003e60000100a00 */
[----:B0-----:R-:W2:Y:S01]  /*18d40*/  LDL.LU R20, [R1+0x20] ;  /* 0x0000200001147983 */ /* 0x001ea20000300800 */
[----:B------:R-:W2:Y:S02]  /*18d50*/  LDL.LU R21, [R1+0x24] ;  /* 0x0000240001157983 */ /* 0x000ea40000300800 */
[----:B-1----:R-:W2:Y:S01]  /*18d60*/  LDL.LU R22, [R1+0x28] ;  /* 0x0000280001167983 */ /* 0x002ea20000300800 */
[C---:B----4-:R-:W-:Y:S11]  /*18d70*/  HMMA.16816.F32.BF16 R12, R24.reuse, R18, R12 ;  /* 0x00000012180c723c */ /* 0x050ff6000004180c */
[----:B------:R-:W-:Y:S11]  /*18d80*/  @!UPT UIADD3 URZ, URZ, URZ, URZ ;  /* 0x0000003f3f3ff290 */ /* 0x000ff6000fffe03f */
[----:B------:R-:W-:Y:S01]  /*18d90*/  @!UPT UIADD3 URZ, URZ, URZ, URZ ;  /* 0x0000003f3f3ff290 */ /* 0x000fe2000fffe03f */
[----:B------:R-:W-:Y:S01]  /*18da0*/  STL.64 [R1+0x50], R12 ;  /* 0x0000500c01007387 */ /* 0x000fe20000100a00 */
[----:B------:R0:W-:Y:S03]  /*18db0*/  STL.64 [R1+0x58], R14 ;  /* 0x0000580e01007387 */ /* 0x0001e60000100a00 */
[----:B0-----:R-:W3:Y:S01]  /*18dc0*/  LDL.LU.64 R14, [R1+0x8c8] ;  /* 0x0008c800010e7983 */ /* 0x001ee20000300a00 */
[----:B------:R-:W4:Y:S01]  /*18dd0*/  LDL.LU R12, [R1+0x8c0] ;  /* 0x0008c000010c7983 */ /* 0x000f220000300800 */
[C---:B---3--:R-:W-:Y:S11]  /*18de0*/  HMMA.16816.F32.BF16 R8, R24.reuse, R14, R8 ;  /* 0x0000000e1808723c */ /* 0x048ff60000041808 */
[----:B------:R-:W-:Y:S11]  /*18df0*/  @!UPT UIADD3 URZ, URZ, URZ, URZ ;  /* 0x0000003f3f3ff290 */ /* 0x000ff6000fffe03f */
[----:B------:R-:W-:Y:S01]  /*18e00*/  @!UPT UIADD3 URZ, URZ, URZ, URZ ;  /* 0x0000003f3f3ff290 */ /* 0x000fe2000fffe03f */
[----:B------:R-:W-:Y:S01]  /*18e10*/  STL.64 [R1+0x40], R8 ;  /* 0x0000400801007387 */ /* 0x000fe20000100a00 */
[----:B------:R0:W-:Y:S03]  /*18e20*/  STL.64 [R1+0x48], R10 ;  /* 0x0000480a01007387 */ /* 0x0001e60000100a00 */
[----:B0-----:R-:W4:Y:S01]  /*18e30*/  LDL.LU.64 R10, [R1+0x8b8] ;  /* 0x0008b800010a7983 */ /* 0x001f220000300a00 */
[----:B------:R-:W-:Y:S02]  /*18e40*/  IMAD.MOV.U32 R13, RZ, RZ, R3 ;  /* 0x000000ffff0d7224 */ /* 0x000fe400078e0003 */
[----:B------:R-:W-:Y:S02]  /*18e50*/  IMAD.MOV.U32 R14, RZ, RZ, R2 ;  /* 0x000000ffff0e7224 */ /* 0x000fe400078e0002 */
[----:B------:R-:W-:Y:S02]  /*18e60*/  IMAD.MOV.U32 R15, RZ, RZ, R0 ;  /* 0x000000ffff0f7224 */ /* 0x000fe400078e0000 */
[----:B------:R-:W-:Y:S01]  /*18e70*/  IMAD.MOV.U32 R23, RZ, RZ, R16 ;  /* 0x000000ffff177224 */ /* 0x000fe200078e0010 */
[----:B------:R-:W3:Y:S04]  /*18e80*/  LDL.LU.64 R8, [R1+0x8b0] ;  /* 0x0008b00001087983 */ /* 0x000ee80000300a00 */
[C---:B----4-:R-:W-:Y:S11]  /*18e90*/  HMMA.16816.F32.BF16 R12, R24.reuse, R10, R12 ;  /* 0x0000000a180c723c */ /* 0x050ff6000004180c */
[----:B------:R-:W-:Y:S11]  /*18ea0*/  @!UPT UIADD3 URZ, URZ, URZ, URZ ;  /* 0x0000003f3f3ff290 */ /* 0x000ff6000fffe03f */
[----:B------:R-:W-:Y:S01]  /*18eb0*/  @!UPT UIADD3 URZ, URZ, URZ, URZ ;  /* 0x0000003f3f3ff290 */ /* 0x000fe2000fffe03f */
[----:B------:R-:W-:Y:S01]  /*18ec0*/  STL.64 [R1+0x10], R12 ;  /* 0x0000100c01007387 */ /* 0x000fe20000100a00 */
[----:B------:R2:W-:Y:S02]  /*18ed0*/  STL.64 [R1+0x18], R14 ;  /* 0x0000180e01007387 */ /* 0x0005e40000100a00 */
[----:B--2---:R-:W-:Y:S01]  /*18ee0*/  HMMA.16816.F32.BF16 R12, R24, R6, R20 ;  /* 0x00000006180c723c */ /* 0x004fe20000041814 */
[----:B------:R-:W-:Y:S02]  /*18ef0*/  LDSM.16.MT88.4 R20, [R17+0x23000] ;  /* 0x023000001114783b */ /* 0x000fe40000004200 */
[----:B------:R-:W0:Y:S11]  /*18f00*/  LDSM.16.M88.4 R16, [R5+0x80] ;  /* 0x000080000510783b */ /* 0x000e360000000200 */
[----:B------:R-:W-:Y:S09]  /*18f10*/  @!UPT UIADD3 URZ, URZ, URZ, URZ ;  /* 0x0000003f3f3ff290 */ /* 0x000ff2000fffe03f */
[----:B------:R-:W-:Y:S01]  /*18f20*/  STL [R1], R12 ;  /* 0x0000000c01007387 */ /* 0x000fe20000100800 */
[----:B------:R-:W-:Y:S02]  /*18f30*/  IMAD.MOV.U32 R3, RZ, RZ, R13 ;  /* 0x000000ffff037224 */ /* 0x000fe400078e000d */
[----:B------:R-:W-:Y:S02]  /*18f40*/  IMAD.MOV.U32 R2, RZ, RZ, R14 ;  /* 0x000000ffff027224 */ /* 0x000fe400078e000e */
[----:B------:R-:W-:Y:S02]  /*18f50*/  IMAD.MOV.U32 R0, RZ, RZ, R15 ;  /* 0x000000ffff007224 */ /* 0x000fe400078e000f */
[----:B------:R-:W1:Y:S04]  /*18f60*/  LDSM.16.M88.4 R12, [R5+0x8080] ;  /* 0x00808000050c783b */ /* 0x000e680000000200 */
[----:B0-----:R-:W-:Y:S01]  /*18f70*/  STL [R1+0x7d4], R18 ;  /* 0x0007d41201007387 */ /* 0x001fe20000100800 */
[----:B------:R-:W-:Y:S03]  /*18f80*/  STL [R1+0x7d0], R19 ;  /* 0x0007d01301007387 */ /* 0x000fe60000100800 */
[----:B-1----:R-:W-:Y:S01]  /*18f90*/  STL [R1+0x7dc], R14 ;  /* 0x0007dc0e01007387 */ /* 0x002fe20000100800 */
[----:B------:R-:W-:Y:S02]  /*18fa0*/  STL [R1+0x7d8], R15 ;  /* 0x0007d80f01007387 */ /* 0x000fe40000100800 */
[----:B------:R0:W-:Y:S02]  /*18fb0*/  STL.64 [R1+0x8a8], R12 ;  /* 0x0008a80c01007387 */ /* 0x0001e40000100a00 */
[----:B0-----:R-:W2:Y:S01]  /*18fc0*/  LDL.LU R12, [R1+0x110] ;  /* 0x00011000010c7983 */ /* 0x001ea20000300800 */
[----:B------:R-:W2:Y:S02]  /*18fd0*/  LDL.LU R13, [R1+0x114] ;  /* 0x00011400010d7983 */ /* 0x000ea40000300800 */
        /* <DEDUP_REMOVED lines=10> */
[----:B-1----:R-:W-:Y:S01]  /*19080*/  STL [R1+0x78c], R10 ;  /* 0x00078c0a01007387 */ /* 0x002fe20000100800 */
[----:B------:R0:W-:Y:S02]  /*19090*/  STL [R1+0x788], R11 ;  /* 0x0007880b01007387 */ /* 0x0001e40000100800 */
[----:B------:R-:W-:-:S06]  /*190a0*/  LOP3.LUT R27, R27, 0x20, RZ, 0x3c, !PT ;  /* 0x000000201b1b7812 */ /* 0x000fcc00078e3cff */
[----:B------:R-:W-:Y:S01]  /*190b0*/  LDSM.16.MT88.4 R24, [R27+0x23000] ;  /* 0x023000001b18783b */ /* 0x000fe20000004200 */
[----:B0-----:R-:W-:-:S03]  /*190c0*/  IMAD.MOV.U32 R11, RZ, RZ, R4 ;  /* 0x000000ffff0b7224 */ /* 0x001fc600078e0004 */
[----:B------:R-:W0:Y:S04]  /*190d0*/  LDSM.16.M88.4 R4, [R5+0x18080] ;  /* 0x018080000504783b */ /* 0x000e280000000200 */
[----:B------:R1:W-:Y:S04]  /*190e0*/  STL.64 [R1+0x8a0], R8 ;  /* 0x0008a00801007387 */ /* 0x0003e80000100a00 */
[----:B-1----:R-:W3:Y:S01]  /*190f0*/  LDL.LU R8, [R1+0x100] ;  /* 0x0001000001087983 */ /* 0x002ee20000300800 */
[----:B------:R-:W3:Y:S02]  /*19100*/  LDL.LU R9, [R1+0x104] ;  /* 0x0001040001097983 */ /* 0x000ee40000300800 */
[----:B------:R-:W3:Y:S01]  /*19110*/  LDL.LU R10, [R1+0x108] ;  /* 0x00010800010a7983 */ /* 0x000ee20000300800 */
[----:B0-----:R-:W-:Y:S01]  /*19120*/  STL.64 [R1+0x898], R6 ;  /* 0x0008980601007387 */ /* 0x001fe20000100a00 */
[----:B------:R0:W-:Y:S03]  /*19130*/  STL.64 [R1+0x890], R4 ;  /* 0x0008900401007387 */ /* 0x0001e60000100a00 */
[----:B0-----:R-:W4:Y:S01]  /*19140*/  LDL.LU R4, [R1+0xf0] ;  /* 0x0000f00001047983 */ /* 0x001f220000300800 */
[----:B------:R-:W4:Y:S02]  /*19150*/  LDL.LU R5, [R1+0xf4] ;  /* 0x0000f40001057983 */ /* 0x000f240000300800 */
[----:B------:R-:W4:Y:S02]  /*19160*/  LDL.LU R6, [R1+0xf8] ;  /* 0x0000f80001067983 */ /* 0x000f240000300800 */
[----:B------:R-:W4:Y:S01]  /*19170*/  LDL.LU R7, [R1+0xfc] ;  /* 0x0000fc0001077983 */ /* 0x000f220000300800 */
[----:B------:R-:W-:Y:S01]  /*19180*/  STL.64 [R1+0x888], R26 ;  /* 0x0008881a01007387 */ /* 0x000fe20000100a00 */
[----:B------:R0:W-:Y:S03]  /*19190*/  STL.64 [R1+0x880], R24 ;  /* 0x0008801801007387 */ /* 0x0001e60000100a00 */
[----:B0-----:R-:W3:Y:S01]  /*191a0*/  LDL.LU R24, [R1+0xe0] ;  /* 0x0000e00001187983 */ /* 0x001ee20000300800 */
[----:B------:R-:W3:Y:S02]  /*191b0*/  LDL.LU R25, [R1+0xe4] ;  /* 0x0000e40001197983 */ /* 0x000ee40000300800 */
[----:B------:R-:W3:Y:S02]  /*191c0*/  LDL.LU R26, [R1+0xe8] ;  /* 0x0000e800011a7983 */ /* 0x000ee40000300800 */
[----:B------:R-:W3:Y:S01]  /*191d0*/  LDL.LU R27, [R1+0xec] ;  /* 0x0000ec00011b7983 */ /* 0x000ee20000300800 */
[C---:B--2---:R-:W-:Y:S11]  /*191e0*/  HMMA.16816.F32.BF16 R12, R20.reuse, R16, R12 ;  /* 0x00000010140c723c */ /* 0x044ff6000004180c */
[----:B------:R-:W-:Y:S11]  /*191f0*/  @!UPT UIADD3 URZ, URZ, URZ, URZ ;  /* 0x0000003f3f3ff290 */ /* 0x000ff6000fffe03f */
[----:B------:R-:W-:Y:S01]  /*19200*/  @!UPT UIADD3 URZ, URZ, URZ, URZ ;  /* 0x0000003f3f3ff290 */ /* 0x000fe2000fffe03f */
[----:B------:R0:W-:Y:S01]  /*19210*/  STL.64 [R1+0x110], R12 ;  /* 0x0001100c01007387 */ /* 0x0001e20000100a00 */
[----:B------:R1:W-:Y:S03]  /*19220*/  STL.64 [R1+0x118], R14 ;  /* 0x0001180e01007387 */ /* 0x0003e60000100a00 */
[----:B0-----:R-:W3:Y:S02]  /*19230*/  LDL.LU.64 R12, [R1+0x8a8] ;  /* 0x0008a800010c7983 */ /* 0x001ee40000300a00 */
[C---:B---3--:R-:W-:Y:S11]  /*19240*/  HMMA.16816.F32.BF16 R8, R20.reuse, R12, R8 ;  /* 0x0000000c1408723c */ /* 0x048ff60000041808 */
[----:B------:R-:W-:Y:S11]  /*19250*/  @!UPT UIADD3 URZ, URZ, URZ, URZ ;  /* 0x0000003f3f3ff290 */ /* 0x000ff6000fffe03f */
[----:B------:R-:W-:Y:S02]  /*19260*/  @!UPT UIADD3 URZ, URZ, URZ, URZ ;  /* 0x0000003f3f3ff290 */ /* 0x000fe4000fffe03f */
[----:B-1----:R-:W-:Y:S02]  /*19270*/  IMAD.MOV.U32 R14, RZ, RZ, R8 ;  /* 0x000000ffff0e7224 */ /* 0x002fe400078e0008 */
[----:B------:R-:W-:Y:S02]  /*19280*/  IMAD.MOV.U32 R15, RZ, RZ, R9 ;  /* 0x000000ffff0f7224 */ /* 0x000fe400078e0009 */
[----:B------:R-:W4:Y:S03]  /*19290*/  LDL.LU.64 R8, [R1+0x8a0] ;  /* 0x0008a00001087983 */ /* 0x000f260000300a00 */
[----:B------:R-:W-:Y:S02]  /*192a0*/  STL.64 [R1+0x878], R14 ;  /* 0x0008780e01007387 */ /* 0x000fe40000100a00 */
[----:B------:R0:W-:Y:S02]  /*192b0*/  STL.64 [R1+0x870], R12 ;  /* 0x0008700c01007387 */ /* 0x0001e40000100a00 */
[----:B0-----:R-:W2:Y:S01]  /*192c0*/  LDL.LU R12, [R1+0xd0] ;  /* 0x0000d000010c7983 */ /* 0x001ea20000300800 */
[----:B------:R-:W2:Y:S02]  /*192d0*/  LDL.LU R13, [R1+0xd4] ;  /* 0x0000d400010d7983 */ /* 0x000ea40000300800 */
[----:B------:R-:W2:Y:S02]  /*192e0*/  LDL.LU R14, [R1+0xd8] ;  /* 0x0000d800010e7983 */ /* 0x000ea40000300800 */
[----:B------:R-:W2:Y:S01]  /*192f0*/  LDL.LU R15, [R1+0xdc] ;  /* 0x0000dc00010f7983 */ /* 0x000ea20000300800 */
[C---:B----4-:R-:W-:Y:S11]  /*19300*/  HMMA.16816.F32.BF16 R4, R20.reuse, R8, R4 ;  /* 0x000000081404723c */ /* 0x050ff60000041804 */
[----:B------:R-:W-:Y:S11]  /*19310*/  @!UPT UIADD3 URZ, URZ, URZ, URZ ;  /* 0x0000003f3f3ff290 */ /* 0x000ff6000fffe03f */
[----:B------:R-:W-:Y:S01]  /*19320*/  @!UPT UIADD3 URZ, URZ, URZ, URZ ;  /* 0x0000003f3f3ff290 */ /* 0x000fe2000fffe03f */
[----:B------:R-:W-:Y:S01]  /*19330*/  STL.64 [R1+0xf0], R4 ;  /* 0x0000f00401007387 */ /* 0x000fe20000100a00 */
[----:B------:R0:W-:Y:S03]  /*19340*/  STL.64 [R1+0xf8], R6 ;  /* 0x0000f80601007387 */ /* 0x0001e60000100a00 */
[----:B0-----:R-:W3:Y:S01]  /*19350*/  LDL.LU.64 R6, [R1+0x898] ;  /* 0x0008980001067983 */ /* 0x001ee20000300a00 */
[----:B------:R-:W4:Y:S02]  /*19360*/  LDL.LU.64 R4, [R1+0x890] ;  /* 0x0008900001047983 */ /* 0x000f240000300a00 */
[----:B----4-:R-:W-:Y:S01]  /*19370*/  HMMA.16816.F32.BF16 R20, R20, R4, R24 ;  /* 0x000000041414723c */ /* 0x010fe20000041818 */
[----:B------:R-:W2:Y:S01]  /*19380*/  LDL.LU.64 R26, [R1+0x888] ;  /* 0x00088800011a7983 */ /* 0x000ea20000300a00 */
[----:B------:R-:W2:Y:S02]  /*19390*/  LDL.LU.64 R24, [R1+0x880] ;  /* 0x0008800001187983 */ /* 0x000ea40000300a00 */
[----:B---3--:R-:W-:Y:S02]  /*193a0*/  STL.64 [R1+0x858], R6 ;  /* 0x0008580601007387 */ /* 0x008fe40000100a00 */
[----:B------:R0:W-:Y:S11]  /*193b0*/  STL.64 [R1+0x850], R4 ;  /* 0x0008500401007387 */ /* 0x0001f60000100a00 */
[----:B------:R-:W-:Y:S06]  /*193c0*/  @!UPT UIADD3 URZ, URZ, URZ, URZ ;  /* 0x0000003f3f3ff290 */ /* 0x000fec000fffe03f */
[----:B------:R-:W-:Y:S01]  /*193d0*/  STL.64 [R1+0xe0], R20 ;  /* 0x0000e01401007387 */ /* 0x000fe20000100a00 */
[----:B------:R1:W-:Y:S02]  /*193e0*/  STL.64 [R1+0xe8], R22 ;  /* 0x0000e81601007387 */ /* 0x0003e40000100a00 */
[----:B0-----:R-:W3:Y:S02]  /*193f0*/  LDL.LU R4, [R1+0xb0] ;  /* 0x0000b00001047983 */ /* 0x001ee40000300800 */
[----:B------:R-:W3:Y:S01]  /*19400*/  LDL.LU R5, [R1+0xb4] ;  /* 0x0000b40001057983 */ /* 0x000ee20000300800 */
[----:B------:R-:W4:Y:S01]  /*19410*/  LDL.LU R6, [R1+0xb8] ;  /* 0x0000b80001067983 */ /* 0x000f220000300800 */
[----:B------:R-:W4:Y:S02]  /*19420*/  LDL.LU R7, [R1+0xbc] ;  /* 0x0000bc0001077983 */ /* 0x000f240000300800 */
[----:B-1----:R-:W-:Y:S02]  /*19430*/  IMAD.MOV.U32 R22, RZ, RZ, R29 ;  /* 0x000000ffff167224 */ /* 0x002fe400078e001d */
[----:B------:R-:W-:Y:S01]  /*19440*/  IMAD.MOV.U32 R23, RZ, RZ, R28 ;  /* 0x000000ffff177224 */ /* 0x000fe200078e001c */
[----:B--2---:R-:W-:Y:S01]  /*19450*/  HMMA.16816.F32.BF16 R12, R24, R16, R12 ;  /* 0x00000010180c723c */ /* 0x004fe2000004180c */
[----:B----4-:R-:W-:Y:S01]  /*19460*/  STL.64 [R1+0x868], R6 ;  /* 0x0008680601007387 */ /* 0x010fe20000100a00 */
[----:B---3--:R0:W-:Y:S11]  /*19470*/  STL.64 [R1+0x860], R4 ;  /* 0x0008600401007387 */ /* 0x0081f60000100a00 */
[----:B------:R-:W-:Y:S11]  /*19480*/  @!UPT UIADD3 URZ, URZ, URZ, URZ ;  /* 0x0000003f3f3ff290 */ /* 0x000ff6000fffe03f */
[----:B------:R-:W-:Y:S02]  /*19490*/  IMAD.MOV.U32 R29, RZ, RZ, R14 ;  /* 0x000000ffff1d7224 */ /* 0x000fe400078e000e */
[----:B------:R-:W-:Y:S01]  /*194a0*/  IMAD.MOV.U32 R28, RZ, RZ, R15 ;  /* 0x000000ffff1c7224 */ /* 0x000fe200078e000f */
[----:B0-----:R-:W2:Y:S01]  /*194b0*/  LDL.LU R4, [R1+0xc0] ;  /* 0x0000c00001047983 */ /* 0x001ea20000300800 */
[----:B------:R-:W2:Y:S02]  /*194c0*/  LDL.LU R5, [R1+0xc4] ;  /* 0x0000c40001057983 */ /* 0x000ea40000300800 */
[----:B------:R-:W2:Y:S02]  /*194d0*/  LDL.LU R6, [R1+0xc8] ;  /* 0x0000c80001067983 */ /* 0x000ea40000300800 */
[----:B------:R-:W2:Y:S01]  /*194e0*/  LDL.LU R7, [R1+0xcc] ;  /* 0x0000cc0001077983 */ /* 0x000ea20000300800 */
[----:B------:R-:W3:Y:S01]  /*194f0*/  LDL.LU R20, [R1+0xa0] ;  /* 0x0000a00001147983 */ /* 0x000ee20000300800 */
[----:B------:R-:W3:Y:S02]  /*19500*/  LDL.LU R21, [R1+0xa4] ;  /* 0x0000a40001157983 */ /* 0x000ee40000300800 */
[----:B------:R0:W-:Y:S02]  /*19510*/  STL.64 [R1+0xd0], R12 ;  /* 0x0000d00c01007387 */ /* 0x0001e40000100a00 */
[----:B------:R-:W4:Y:S01]  /*19520*/  LDL.LU.64 R14, [R1+0x878] ;  /* 0x00087800010e7983 */ /* 0x000f220000300a00 */
[----:B0-----:R-:W2:Y:S01]  /*19530*/  LDL.LU.64 R12, [R1+0x870] ;  /* 0x00087000010c7983 */ /* 0x001ea20000300a00 */
[----:B------:R-:W-:Y:S02]  /*19540*/  STL [R1+0x794], R28 ;  /* 0x0007941c01007387 */ /* 0x000fe40000100800 */
[----:B------:R-:W-:Y:S02]  /*19550*/  STL [R1+0x790], R29 ;  /* 0x0007901d01007387 */ /* 0x000fe40000100800 */
[----:B------:R-:W-:-:S02]  /*19560*/  IMAD.MOV.U32 R19, RZ, RZ, R11 ;  /* 0x000000ffff137224 */ /* 0x000fc400078e000b */
[----:B------:R-:W-:Y:S01]  /*19570*/  IMAD.MOV.U32 R18, RZ, RZ, R10 ;  /* 0x000000ffff127224 */ /* 0x000fe200078e000a */
[C---:B--2---:R-:W-:Y:S11]  /*19580*/  HMMA.16816.F32.BF16 R4, R24.reuse, R12, R4 ;  /* 0x0000000c1804723c */ /* 0x044ff60000041804 */
[----:B------:R-:W-:Y:S11]  /*19590*/  @!UPT UIADD3 URZ, URZ, URZ, URZ ;  /* 0x0000003f3f3ff290 */ /* 0x000ff6000fffe03f */
[----:B------:R-:W-:Y:S01]  /*195a0*/  @!UPT UIADD3 URZ, URZ, URZ, URZ ;  /* 0x0000003f3f3ff290 */ /* 0x000fe2000fffe03f */
[----:B------:R-:W-:Y:S01]  /*195b0*/  STL [R1+0xc0], R4 ;  /* 0x0000c00401007387 */ /* 0x000fe20000100800 */
[----:B------:R0:W-:Y:S02]  /*195c0*/  STL [R1+0xcc], R7 ;  /* 0x0000cc0701007387 */ /* 0x0001e40000100800 */
[----:B------:R-:W-:Y:S02]  /*195d0*/  IMAD.MOV.U32 R11, RZ, RZ, R6 ;  /* 0x000000ffff0b7224 */ /* 0x000fe400078e0006 */
[----:B------:R-:W-:Y:S01]  /*195e0*/  IMAD.MOV.U32 R10, RZ, RZ, R5 ;  /* 0x000000ffff0a7224 */ /* 0x000fe200078e0005 */
[----:B0-----:R-:W2:Y:S01]  /*195f0*/  LDL.LU.64 R6, [R1+0x868] ;  /* 0x0008680001067983 */ /* 0x001ea20000300a00 */
[----:B------:R-:W2:Y:S02]  /*19600*/  LDL.LU.64 R4, [R1+0x860] ;  /* 0x0008600001047983 */ /* 0x000ea40000300a00 */
[----:B----4-:R-:W-:Y:S02]  /*19610*/  STL.64 [R1+0x848], R14 ;  /* 0x0008480e01007387 */ /* 0x010fe40000100a00 */
[----:B------:R0:W-:Y:S02]  /*19620*/  STL.64 [R1+0x840], R12 ;  /* 0x0008400c01007387 */ /* 0x0001e40000100a00 */
[----:B0-----:R-:W4:Y:S01]  /*19630*/  LDL.LU R12, [R1+0x90] ;  /* 0x00009000010c7983 */ /* 0x001f220000300800 */
[----:B------:R-:W4:Y:S02]  /*19640*/  LDL.LU R13, [R1+0x94] ;  /* 0x00009400010d7983 */ /* 0x000f240000300800 */
[----:B------:R-:W4:Y:S02]  /*19650*/  LDL.LU R14, [R1+0x98] ;  /* 0x00009800010e7983 */ /* 0x000f240000300800 */
[----:B------:R-:W4:Y:S01]  /*19660*/  LDL.LU R15, [R1+0x9c] ;  /* 0x00009c00010f7983 */ /* 0x000f220000300800 */
[----:B------:R-:W-:Y:S01]  /*19670*/  STL [R1+0x79c], R11 ;  /* 0x00079c0b01007387 */ /* 0x000fe20000100800 */
        /* <DEDUP_REMOVED lines=8> */
[----:B0-----:R-:W3:Y:S01]  /*19700*/  LDL.LU.64 R4, [R1+0x850] ;  /* 0x0008500001047983 */ /* 0x001ee20000300a00 */
[----:B------:R-:W-:Y:S02]  /*19710*/  STL [R1+0x7a4], R29 ;  /* 0x0007a41d01007387 */ /* 0x000fe40000100800 */
[----:B------:R-:W-:Y:S01]  /*19720*/  STL [R1+0x7a0], R28 ;  /* 0x0007a01c01007387 */ /* 0x000fe20000100800 */
[----:B---3--:R-:W-:Y:S11]  /*19730*/  HMMA.16816.F32.BF16 R20, R24, R4, R20 ;  /* 0x000000041814723c */ /* 0x008ff60000041814 */
[----:B------:R-:W-:Y:S11]  /*19740*/  @!UPT UIADD3 URZ, URZ, URZ, URZ ;  /* 0x0000003f3f3ff290 */ /* 0x000ff6000fffe03f */
[----:B------:R-:W-:Y:S01]  /*19750*/  @!UPT UIADD3 URZ, URZ, URZ, URZ ;  /* 0x0000003f3f3ff290 */ /* 0x000fe2000fffe03f */
[----:B------:R-:W-:Y:S01]  /*19760*/  STL.64 [R1+0xa0], R20 ;  /* 0x0000a01401007387 */ /* 0x000fe20000100a00 */
[----:B--2---:R-:W-:Y:S02]  /*19770*/  STL.64 [R1+0x828], R6 ;  /* 0x0008280601007387 */ /* 0x004fe40000100a00 */
[----:B------:R0:W-:Y:S02]  /*19780*/  STL.64 [R1+0x820], R4 ;  /* 0x0008200401007387 */ /* 0x0001e40000100a00 */
[----:B0-----:R-:W2:Y:S01]  /*19790*/  LDL.LU R4, [R1+0x70] ;  /* 0x0000700001047983 */ /* 0x001ea20000300800 */
[----:B------:R-:W2:Y:S02]  /*197a0*/  LDL.LU R5, [R1+0x74] ;  /* 0x0000740001057983 */ /* 0x000ea40000300800 */
[----:B------:R-:W3:Y:S02]  /*197b0*/  LDL.LU R6, [R1+0x78] ;  /* 0x0000780001067983 */ /* 0x000ee40000300800 */
[----:B------:R-:W3:Y:S02]  /*197c0*/  LDL.LU R7, [R1+0x7c] ;  /* 0x00007c0001077983 */ /* 0x000ee40000300800 */
[----:B------:R-:W-:-:S02]  /*197d0*/  IMAD.MOV.U32 R11, RZ, RZ, R22 ;  /* 0x000000ffff0b7224 */ /* 0x000fc400078e0016 */
[----:B------:R-:W0:Y:S01]  /*197e0*/  S2R R22, SR_TID.X ;  /* 0x0000000000167919 */ /* 0x000e220000002100 */
[----:B------:R-:W-:Y:S01]  /*197f0*/  IMAD.MOV.U32 R10, RZ, RZ, R23 ;  /* 0x000000ffff0a7224 */ /* 0x000fe200078e0017 */
[C---:B0-----:R-:W-:Y:S01]  /*19800*/  LOP3.LUT R23, R22.reuse, 0x7, RZ, 0xc0, !PT ;  /* 0x0000000716177812 */ /* 0x041fe200078ec0ff */
[----:B------:R-:W-:-:S04]  /*19810*/  IMAD.SHL.U32 R21, R22, 0x2, RZ ;  /* 0x0000000216157824 */ /* 0x000fc800078e00ff */
[----:B------:R-:W-:Y:S02]  /*19820*/  IMAD R23, R23, 0x90, RZ ;  /* 0x0000009017177824 */ /* 0x000fe400078e02ff */
[----:B------:R-:W-:-:S03]  /*19830*/  IMAD.SHL.U32 R22, R22, 0x40, RZ ;  /* 0x0000004016167824 */ /* 0x000fc600078e00ff */
[C-C-:B------:R-:W-:Y:S01]  /*19840*/  LOP3.LUT R29, R23.reuse, 0x10, R21.reuse, 0x78, !PT ;  /* 0x00000010171d7812 */ /* 0x140fe200078e7815 */
[----:B------:R-:W-:-:S04]  /*19850*/  LOP3.LUT R23, R23, 0x10, R21, 0x78, !PT ;  /* 0x0000001017177812 */ /* 0x000fc800078e7815 */
[----:B------:R-:W-:-:S04]  /*19860*/  LOP3.LUT R23, R23, 0x400, R22, 0xf8, !PT ;  /* 0x0000040017177812 */ /* 0x000fc800078ef816 */
[----:B------:R-:W-:Y:S02]  /*19870*/  LOP3.LUT R23, R23, 0x40, RZ, 0x3c, !PT ;  /* 0x0000004017177812 */ /* 0x000fe400078e3cff */
[----:B------:R-:W-:-:S04]  /*19880*/  LOP3.LUT R29, R29, 0x400, R22, 0xf8, !PT ;  /* 0x000004001d1d7812 */ /* 0x000fc800078ef816 */
[----:B------:R-:W4:Y:S01]  /*19890*/  LDSM.16.MT88.4 R20, [R23+0x23000] ;  /* 0x023000001714783b */ /* 0x000f220000004200 */
[----:B------:R-:W-:-:S05]  /*198a0*/  LOP3.LUT R29, R29, 0x60, RZ, 0x3c, !PT ;  /* 0x000000601d1d7812 */ /* 0x000fca00078e3cff */
[----:B------:R0:W1:Y:S01]  /*198b0*/  LDSM.16.MT88.4 R24, [R29+0x23000] ;  /* 0x023000001d18783b */ /* 0x0000620000004200 */
[C---:B----4-:R-:W-:Y:S11]  /*198c0*/  HMMA.16816.F32.BF16 R12, R20.reuse, R16, R12 ;  /* 0x00000010140c723c */ /* 0x050ff6000004180c */
[----:B------:R-:W-:Y:S11]  /*198d0*/  @!UPT UIADD3 URZ, URZ, URZ, URZ ;  /* 0x0000003f3f3ff290 */ /* 0x000ff6000fffe03f */
[----:B------:R-:W-:Y:S02]  /*198e0*/  @!UPT UIADD3 URZ, URZ, URZ, URZ ;  /* 0x0000003f3f3ff290 */ /* 0x000fe4000fffe03f */
[----:B0-----:R-:W-:Y:S02]  /*198f0*/  IMAD.MOV.U32 R29, RZ, RZ, R14 ;  /* 0x000000ffff1d7224 */ /* 0x001fe400078e000e */
[----:B------:R-:W-:Y:S01]  /*19900*/  IMAD.MOV.U32 R28, RZ, RZ, R15 ;  /* 0x000000ffff1c7224 */ /* 0x000fe200078e000f */
[----:B---3--:R-:W-:Y:S01]  /*19910*/  STL.64 [R1+0x838], R6 ;  /* 0x0008380601007387 */ /* 0x008fe20000100a00 */
[----:B--2---:R0:W-:Y:S03]  /*19920*/  STL.64 [R1+0x830], R4 ;  /* 0x0008300401007387 */ /* 0x0041e60000100a00 */
[----:B0-----:R-:W2:Y:S01]  /*19930*/  LDL.LU R4, [R1+0x80] ;  /* 0x0000800001047983 */ /* 0x001ea20000300800 */
[----:B------:R-:W2:Y:S02]  /*19940*/  LDL.LU R5, [R1+0x84] ;  /* 0x0000840001057983 */ /* 0x000ea40000300800 */
[----:B------:R-:W2:Y:S02]  /*19950*/  LDL.LU R6, [R1+0x88] ;  /* 0x0000880001067983 */ /* 0x000ea40000300800 */
[----:B------:R-:W2:Y:S01]  /*19960*/  LDL.LU R7, [R1+0x8c] ;  /* 0x00008c0001077983 */ /* 0x000ea20000300800 */
[----:B------:R-:W-:Y:S01]  /*19970*/  STL [R1+0x7ac], R10 ;  /* 0x0007ac0a01007387 */ /* 0x000fe20000100800 */
[----:B------:R-:W-:Y:S02]  /*19980*/  STL [R1+0x7a8], R11 ;  /* 0x0007a80b01007387 */ /* 0x000fe40000100800 */
[----:B-1----:R-:W-:Y:S02]  /*19990*/  STL.64 [R1+0x818], R26 ;  /* 0x0008181a01007387 */ /* 0x002fe40000100a00 */
[----:B------:R0:W-:Y:S02]  /*199a0*/  STL.64 [R1+0x810], R24 ;  /* 0x0008101801007387 */ /* 0x0001e40000100a00 */
[----:B0-----:R-:W3:Y:S01]  /*199b0*/  LDL.LU R24, [R1+0x60] ;  /* 0x0000600001187983 */ /* 0x001ee20000300800 */
[----:B------:R-:W3:Y:S02]  /*199c0*/  LDL.LU R25, [R1+0x64] ;  /* 0x0000640001197983 */ /* 0x000ee40000300800 */
[----:B------:R-:W3:Y:S02]  /*199d0*/  LDL.LU R26, [R1+0x68] ;  /* 0x00006800011a7983 */ /* 0x000ee40000300800 */
[----:B------:R-:W3:Y:S01]  /*199e0*/  LDL.LU R27, [R1+0x6c] ;  /* 0x00006c00011b7983 */ /* 0x000ee20000300800 */
[----:B------:R0:W-:Y:S01]  /*199f0*/  STL.64 [R1+0x90], R12 ;  /* 0x0000900c01007387 */ /* 0x0001e20000100a00 */
[----:B------:R-:W4:Y:S03]  /*19a00*/  LDL.LU.64 R14, [R1+0x848] ;  /* 0x00084800010e7983 */ /* 0x000f260000300a00 */
[----:B0-----:R-:W2:Y:S01]  /*19a10*/  LDL.LU.64 R12, [R1+0x840] ;  /* 0x00084000010c7983 */ /* 0x001ea20000300a00 */
[----:B------:R-:W-:Y:S02]  /*19a20*/  STL [R1+0x7b4], R28 ;  /* 0x0007b41c01007387 */ /* 0x000fe40000100800 */
        /* <DEDUP_REMOVED lines=8> */
[----:B0-----:R-:W2:Y:S01]  /*19ab0*/  LDL.LU.64 R4, [R1+0x830] ;  /* 0x0008300001047983 */ /* 0x001ea20000300a00 */
        /* <DEDUP_REMOVED lines=15> */
[----:B0-----:R-:W3:Y:S02]  /*19bb0*/  LDL.LU.64 R4, [R1+0x820] ;  /* 0x0008200001047983 */ /* 0x001ee40000300a00 */
[----:B---3--:R-:W-:Y:S02]  /*19bc0*/  HMMA.16816.F32.BF16 R20, R20, R4, R24 ;  /* 0x000000041414723c */ /* 0x008fe40000041818 */
[----:B------:R-:W4:Y:S01]  /*19bd0*/  LDL.LU.64 R26, [R1+0x818] ;  /* 0x00081800011a7983 */ /* 0x000f220000300a00 */
[----:B------:R-:W4:Y:S11]  /*19be0*/  LDL.LU.64 R24, [R1+0x810] ;  /* 0x0008100001187983 */ /* 0x000f360000300a00 */
[----:B------:R-:W-:Y:S10]  /*19bf0*/  @!UPT UIADD3 URZ, URZ, URZ, URZ ;  /* 0x0000003f3f3ff290 */ /* 0x000ff4000fffe03f */
[----:B------:R-:W-:Y:S02]  /*19c00*/  IMAD.MOV.U32 R11, RZ, RZ, R22 ;  /* 0x000000ffff0b7224 */ /* 0x000fe400078e0016 */
[----:B------:R-:W-:Y:S01]  /*19c10*/  IMAD.MOV.U32 R10, RZ, RZ, R23 ;  /* 0x000000ffff0a7224 */ /* 0x000fe200078e0017 */
[----:B------:R-:W-:Y:S04]  /*19c20*/  STL.64 [R1+0x60], R20 ;  /* 0x0000601401007387 */ /* 0x000fe80000100a00 */
[----:B------:R-:W-:Y:S01]  /*19c30*/  STL.64 [R1+0x7f8], R10 ;  /* 0x0007f80a01007387 */ /* 0x000fe20000100a00 */
[----:B------:R0:W-:Y:S03]  /*19c40*/  STL.64 [R1+0x7f0], R8 ;  /* 0x0007f00801007387 */ /* 0x0001e60000100a00 */
[----:B0-----:R-:W3:Y:S01]  /*19c50*/  LDL.LU R8, [R1+0x40] ;  /* 0x0000400001087983 */ /* 0x001ee20000300800 */
[----:B------:R-:W3:Y:S02]  /*19c60*/  LDL.LU R9, [R1+0x44] ;  /* 0x0000440001097983 */ /* 0x000ee40000300800 */
[----:B------:R-:W3:Y:S02]  /*19c70*/  LDL.LU R10, [R1+0x48] ;  /* 0x00004800010a7983 */ /* 0x000ee40000300800 */
[----:B------:R-:W3:Y:S01]  /*19c80*/  LDL.LU R11, [R1+0x4c] ;  /* 0x00004c00010b7983 */ /* 0x000ee20000300800 */
[----:B--2---:R-:W-:Y:S01]  /*19c90*/  STL.64 [R1+0x7e8], R6 ;  /* 0x0007e80601007387 */ /* 0x004fe20000100a00 */
[----:B------:R0:W-:Y:S03]  /*19ca0*/  STL.64 [R1+0x7e0], R4 ;  /* 0x0007e00401007387 */ /* 0x0001e60000100a00 */
[----:B0-----:R-:W2:Y:S01]  /*19cb0*/  LDL.LU R4, [R1+0x10] ;  /* 0x0000100001047983 */ /* 0x001ea20000300800 */
[----:B------:R-:W2:Y:S02]  /*19cc0*/  LDL.LU R5, [R1+0x14] ;  /* 0x0000140001057983 */ /* 0x000ea40000300800 */
[----:B------:R-:W2:Y:S02]  /*19cd0*/  LDL.LU R6, [R1+0x18] ;  /* 0x0000180001067983 */ /* 0x000ea40000300800 */
[----:B------:R-:W2:Y:S01]  /*19ce0*/  LDL.LU R7, [R1+0x1c] ;  /* 0x00001c0001077983 */ /* 0x000ea20000300800 */
[----:B------:R-:W2:Y:S01]  /*19cf0*/  LDL.LU R20, [R1] ;  /* 0x0000000001147983 */ /* 0x000ea20000300800 */
[C---:B----4-:R-:W-:Y:S11]  /*19d00*/  HMMA.16816.F32.BF16 R12, R24.reuse, R16, R12 ;  /* 0x00000010180c723c */ /* 0x050ff6000004180c */
[----:B------:R-:W-:Y:S11]  /*19d10*/  @!UPT UIADD3 URZ, URZ, URZ, URZ ;  /* 0x0000003f3f3ff290 */ /* 0x000ff6000fffe03f */
[----:B------:R-:W-:Y:S01]  /*19d20*/  @!UPT UIADD3 URZ, URZ, URZ, URZ ;  /* 0x0000003f3f3ff290 */ /* 0x000fe2000fffe03f */
[----:B------:R-:W-:Y:S01]  /*19d30*/  STL.64 [R1+0x50], R12 ;  /* 0x0000500c01007387 */ /* 0x000fe20000100a00 */
[----:B------:R0:W-:Y:S03]  /*19d40*/  STL.64 [R1+0x58], R14 ;  /* 0x0000580e01007387 */ /* 0x0001e60000100a00 */
[----:B0-----:R-:W4:Y:S01]  /*19d50*/  LDL.LU.64 R14, [R1+0x808] ;  /* 0x00080800010e7983 */ /* 0x001f220000300a00 */
[----:B------:R-:W3:Y:S02]  /*19d60*/  LDL.LU.64 R12, [R1+0x800] ;  /* 0x00080000010c7983 */ /* 0x000ee40000300a00 */
[C---:B---3--:R-:W-:Y:S11]  /*19d70*/  HMMA.16816.F32.BF16 R8, R24.reuse, R12, R8 ;  /* 0x0000000c1808723c */ /* 0x048ff60000041808 */
[----:B------:R-:W-:Y:S11]  /*19d80*/  @!UPT UIADD3 URZ, URZ, URZ, URZ ;  /* 0x0000003f3f3ff290 */ /* 0x000ff6000fffe03f */
[----:B------:R-:W-:Y:S01]  /*19d90*/  @!UPT UIADD3 URZ, URZ, URZ, URZ ;  /* 0x0000003f3f3ff290 */ /* 0x000fe2000fffe03f */
[----:B------:R-:W-:Y:S01]  /*19da0*/  STL.64 [R1+0x40], R8 ;  /* 0x0000400801007387 */ /* 0x000fe20000100a00 */
[----:B------:R0:W-:Y:S03]  /*19db0*/  STL.64 [R1+0x48], R10 ;  /* 0x0000480a01007387 */ /* 0x0001e60000100a00 */
[----:B0-----:R-:W3:Y:S01]  /*19dc0*/  LDL.LU.64 R10, [R1+0x7f8] ;  /* 0x0007f800010a7983 */ /* 0x001ee20000300a00 */
        /* <DEDUP_REMOVED lines=8> */
[----:B------:R-:W-:Y:S02]  /*19e50*/  IMAD.MOV.U32 R21, RZ, RZ, R3 ;  /* 0x000000ffff157224 */ /* 0x000fe400078e0003 */
[----:B------:R-:W-:Y:S02]  /*19e60*/  IMAD.MOV.U32 R22, RZ, RZ, R2 ;  /* 0x000000ffff167224 */ /* 0x000fe400078e0002 */
[----:B------:R-:W-:Y:S01]  /*19e70*/  IMAD.MOV.U32 R23, RZ, RZ, R0 ;  /* 0x000000ffff177224 */ /* 0x000fe200078e0000 */
[----:B------:R-:W0:Y:S06]  /*19e80*/  S2R R17, SR_TID.X ;  /* 0x0000000000117919 */ /* 0x000e2c0000002100 */
[----:B--2---:R-:W-:Y:S11]  /*19e90*/  HMMA.16816.F32.BF16 R20, R24, R4, R20 ;  /* 0x000000041814723c */ /* 0x004ff60000041814 */
[----:B------:R-:W-:Y:S11]  /*19ea0*/  @!UPT UIADD3 URZ, URZ, URZ, URZ ;  /* 0x0000003f3f3ff290 */ /* 0x000ff6000fffe03f */
[----:B------:R-:W-:Y:S02]  /*19eb0*/  @!UPT UIADD3 URZ, URZ, URZ, URZ ;  /* 0x0000003f3f3ff290 */ /* 0x000fe4000fffe03f */
[----:B------:R-:W-:Y:S02]  /*19ec0*/  IMAD.MOV.U32 R2, RZ, RZ, R23 ;  /* 0x000000ffff027224 */ /* 0x000fe400078e0017 */
[----:B------:R-:W1:Y:S01]  /*19ed0*/  S2R R23, SR_TID.X ;  /* 0x0000000000177919 */ /* 0x000e620000002100 */
[----:B------:R-:W-:Y:S02]  /*19ee0*/  IMAD.MOV.U32 R0, RZ, RZ, R21 ;  /* 0x000000ffff007224 */ /* 0x000fe400078e0015 */
[----:B------:R-:W-:Y:S01]  /*19ef0*/  IMAD.MOV.U32 R3, RZ, RZ, R22 ;  /* 0x000000ffff037224 */ /* 0x000fe200078e0016 */
[----:B------:R-:W-:Y:S01]  /*19f00*/  STL [R1+0x20], R20 ;  /* 0x0000201401007387 */ /* 0x000fe20000100800 */
[----:B------:R2:W-:Y:S02]  /*19f10*/  STL.64 [R1+0x780], R6 ;  /* 0x0007800601007387 */ /* 0x0005e40000100a00 */
[----:B----4-:R-:W-:Y:S02]  /*19f20*/  IMAD.MOV.U32 R4, RZ, RZ, R14 ;  /* 0x000000ffff047224 */ /* 0x010fe400078e000e */
[----:B------:R-:W-:Y:S01]  /*19f30*/  IMAD.MOV.U32 R5, RZ, RZ, R15 ;  /* 0x000000ffff057224 */ /* 0x000fe200078e000f */
[----:B------:R-:W4:Y:S01]  /*19f40*/  LDL.LU R14, [R1+0x7dc] ;  /* 0x0007dc00010e7983 */ /* 0x000f220000300800 */
[----:B------:R-:W4:Y:S01]  /*19f50*/  LDL.LU R15, [R1+0x7d8] ;  /* 0x0007d800010f7983 */ /* 0x000f220000300800 */
[C---:B-1----:R-:W-:Y:S01]  /*19f60*/  LOP3.LUT R21, R23.reuse, 0x7, RZ, 0xc0, !PT ;  /* 0x0000000717157812 */ /* 0x042fe200078ec0ff */
[----:B------:R-:W-:-:S04]  /*19f70*/  IMAD.SHL.U32 R16, R23, 0x2, RZ ;  /* 0x0000000217107824 */ /* 0x000fc800078e00ff */
[----:B------:R-:W-:Y:S02]  /*19f80*/  IMAD R21, R21, 0x90, RZ ;  /* 0x0000009015157824 */ /* 0x000fe400078e02ff */
[----:B------:R-:W-:Y:S02]  /*19f90*/  IMAD.SHL.U32 R22, R23, 0x40, RZ ;  /* 0x0000004017167824 */ /* 0x000fe400078e00ff */
[----:B--2---:R-:W-:Y:S02]  /*19fa0*/  IMAD.MOV.U32 R6, RZ, RZ, R18 ;  /* 0x000000ffff067224 */ /* 0x004fe400078e0012 */
[----:B------:R-:W-:Y:S01]  /*19fb0*/  IMAD.MOV.U32 R7, RZ, RZ, R19 ;  /* 0x000000ffff077224 */ /* 0x000fe200078e0013 */
[----:B------:R-:W2:Y:S01]  /*19fc0*/  LDL.LU R18, [R1+0x7d4] ;  /* 0x0007d40001127983 */ /* 0x000ea20000300800 */
[----:B------:R-:W-:Y:S01]  /*19fd0*/  LOP3.LUT R21, R21, 0x10, R16, 0x78, !PT ;  /* 0x0000001015157812 */ /* 0x000fe200078e7810 */
[----:B------:R-:W2:Y:S03]  /*19fe0*/  LDL.LU R19, [R1+0x7d0] ;  /* 0x0007d00001137983 */ /* 0x000ea60000300800 */
[----:B------:R-:W-:Y:S01]  /*19ff0*/  LOP3.LUT R21, R21, 0x400, R22, 0xf8, !PT ;  /* 0x0000040015157812 */ /* 0x000fe200078ef816 */
[----:B------:R-:W-:Y:S01]  /*1a000*/  STL.64 [R1+0x7c8], R6 ;  /* 0x0007c80601007387 */ /* 0x000fe20000100a00 */
[----:B------:R-:W-:Y:S03]  /*1a010*/  STL.64 [R1+0x7c0], R4 ;  /* 0x0007c00401007387 */ /* 0x000fe60000100a00 */
[----:B------:R1:W3:Y:S01]  /*1a020*/  LDSM.16.MT88.4 R4, [R21+0x23800] ;  /* 0x023800001504783b */ /* 0x0002e20000004200 */
[----:B0-----:R-:W-:-:S03]  /*1a030*/  LOP3.LUT R22, R17, 0x7, RZ, 0xc0, !PT ;  /* 0x0000000711167812 */ /* 0x001fc600078ec0ff */
[----:B------:R-:W0:Y:S01]  /*1a040*/  S2R R20, SR_TID.X ;  /* 0x0000000000147919 */ /* 0x000e220000002100 */
[C---:B------:R-:W-:Y:S02]  /*1a050*/  IMAD.SHL.U32 R23, R17.reuse, 0x40, RZ ;  /* 0x0000004011177824 */ /* 0x040fe400078e00ff */
[----:B------:R-:W-:Y:S02]  /*1a060*/  IMAD.SHL.U32 R17, R17, 0x2, RZ ;  /* 0x0000000211117824 */ /* 0x000fe400078e00ff */
[----:B------:R-:W-:-:S05]  /*1a070*/  IMAD R22, R22, 0x90, RZ ;  /* 0x0000009016167824 */ /* 0x000fca00078e02ff */
[----:B------:R-:W-:-:S04]  /*1a080*/  LOP3.LUT R22, R22, 0x10, R17, 0x78, !PT ;  /* 0x0000001016167812 */ /* 0x000fc800078e7811 */
[----:B------:R-:W-:-:S04]  /*1a090*/  LOP3.LUT R22, R22, 0x400, R23, 0xf8, !PT ;  /* 0x0000040016167812 */ /* 0x000fc800078ef817 */
[----:B------:R-:W-:Y:S02]  /*1a0a0*/  LOP3.LUT R22, R22, 0x20, RZ, 0x3c, !PT ;  /* 0x0000002016167812 */ /* 0x000fe400078e3cff */
[C---:B0-----:R-:W-:Y:S01]  /*1a0b0*/  LOP3.LUT R23, R20.reuse, 0x7, RZ, 0xc0, !PT ;  /* 0x0000000714177812 */ /* 0x041fe200078ec0ff */
[C---:B-1----:R-:W-:Y:S02]  /*1a0c0*/  IMAD.SHL.U32 R21, R20.reuse, 0x40, RZ ;  /* 0x0000004014157824 */ /* 0x042fe400078e00ff */
[----:B------:R-:W-:Y:S02]  /*1a0d0*/  IMAD.SHL.U32 R20, R20, 0x2, RZ ;  /* 0x0000000214147824 */ /* 0x000fe400078e00ff */
[----:B------:R-:W-:Y:S02]  /*1a0e0*/  IMAD R23, R23, 0x90, RZ ;  /* 0x0000009017177824 */ /* 0x000fe400078e02ff */
[----:B---3--:R-:W-:Y:S02]  /*1a0f0*/  IMAD.MOV.U32 R13, RZ, RZ, R4 ;  /* 0x000000ffff0d7224 */ /* 0x008fe400078e0004 */
[----:B------:R-:W-:-:S02]  /*1a100*/  IMAD.MOV.U32 R12, RZ, RZ, R5 ;  /* 0x000000ffff0c7224 */ /* 0x000fc400078e0005 */
[----:B------:R-:W-:Y:S02]  /*1a110*/  IMAD.MOV.U32 R9, RZ, RZ, R6 ;  /* 0x000000ffff097224 */ /* 0x000fe400078e0006 */
[----:B------:R-:W-:Y:S02]  /*1a120*/  IMAD.MOV.U32 R8, RZ, RZ, R7 ;  /* 0x000000ffff087224 */ /* 0x000fe400078e0007 */
[----:B------:R0:W1:Y:S04]  /*1a130*/  LDSM.16.MT88.4 R4, [R22+0x23800] ;  /* 0x023800001604783b */ /* 0x0000680000004200 */
[----:B0-----:R-:W0:Y:S01]  /*1a140*/  S2R R22, SR_TID.X ;  /* 0x0000000000167919 */ /* 0x001e220000002100 */
[----:B------:R-:W-:-:S04]  /*1a150*/  LOP3.LUT R23, R23, 0x10, R20, 0x78, !PT ;  /* 0x0000001017177812 */ /* 0x000fc800078e7814 */
[----:B------:R-:W-:-:S04]  /*1a160*/  LOP3.LUT R23, R23, 0x400, R21, 0xf8, !PT ;  /* 0x0000040017177812 */ /* 0x000fc800078ef815 */
[----:B------:R-:W-:Y:S02]  /*1a170*/  LOP3.LUT R23, R23, 0x40, RZ, 0x3c, !PT ;  /* 0x0000004017177812 */ /* 0x000fe400078e3cff */
[C---:B0-----:R-:W-:Y:S01]  /*1a180*/  LOP3.LUT R27, R22.reuse, 0x7, RZ, 0xc0, !PT ;  /* 0x00000007161b7812 */ /* 0x041fe200078ec0ff */
[----:B------:R-:W-:-:S03]  /*1a190*/  IMAD.SHL.U32 R26, R22, 0x40, RZ ;  /* 0x00000040161a7824 */ /* 0x000fc600078e00ff */
[----:B------:R-:W0:Y:S01]  /*1a1a0*/  LDSM.16.MT88.4 R20, [R23+0x23800] ;  /* 0x023800001714783b */ /* 0x000e220000004200 */
[----:B-1----:R-:W-:Y:S02]  /*1a1b0*/  IMAD.MOV.U32 R17, RZ, RZ, R6 ;  /* 0x000000ffff117224 */ /* 0x002fe400078e0006 */
[----:B------:R-:W-:Y:S02]  /*1a1c0*/  IMAD.MOV.U32 R16, RZ, RZ, R7 ;  /* 0x000000ffff107224 */ /* 0x000fe400078e0007 */
[----:B------:R-:W-:Y:S02]  /*1a1d0*/  IMAD.MOV.U32 R25, RZ, RZ, R4 ;  /* 0x000000ffff197224 */ /* 0x000fe400078e0004 */
[----:B------:R-:W-:Y:S01]  /*1a1e0*/  IMAD.MOV.U32 R24, RZ, RZ, R5 ;  /* 0x000000ffff187224 */ /* 0x000fe200078e0005 */
[----:B------:R-:W4:Y:S01]  /*1a1f0*/  LDL.LU.64 R6, [R1+0x7c8] ;  /* 0x0007c80001067983 */ /* 0x000f220000300a00 */
[----:B------:R-:W4:Y:S02]  /*1a200*/  LDL.LU.64 R4, [R1+0x7c0] ;  /* 0x0007c00001047983 */ /* 0x000f240000300a00 */
[----:B------:R-:W-:Y:S01]  /*1a210*/  IMAD R27, R27, 0x90, RZ ;  /* 0x000000901b1b7824 */ /* 0x000fe200078e02ff */
[----:B0-----:R0:W-:Y:S04]  /*1a220*/  STL.64 [R1+0x720], R22 ;  /* 0x0007201601007387 */ /* 0x0011e80000100a00 */
[----:B0-----:R-:W0:Y:S01]  /*1a230*/  S2R R23, SR_TID.X ;  /* 0x0000000000177919 */ /* 0x001e220000002100 */
[----:B------:R-:W-:-:S02]  /*1a240*/  IMAD.MOV.U32 R22, RZ, RZ, R25 ;  /* 0x000000ffff167224 */ /* 0x000fc400078e0019 */
[----:B0-----:R-:W-:-:S05]  /*1a250*/  IMAD.SHL.U32 R23, R23, 0x2, RZ ;  /* 0x0000000217177824 */ /* 0x001fca00078e00ff */
[----:B------:R-:W-:-:S04]  /*1a260*/  LOP3.LUT R27, R27, 0x10, R23, 0x78, !PT ;  /* 0x000000101b1b7812 */ /* 0x000fc800078e7817 */
[----:B------:R-:W-:-:S04]  /*1a270*/  LOP3.LUT R27, R27, 0x400, R26, 0xf8, !PT ;  /* 0x000004001b1b7812 */ /* 0x000fc800078ef81a */
[----:B------:R-:W-:Y:S01]  /*1a280*/  LOP3.LUT R27, R27, 0x60, RZ, 0x3c, !PT ;  /* 0x000000601b1b7812 */ /* 0x000fe200078e3cff */
[----:B------:R-:W-:-:S05]  /*1a290*/  IMAD.MOV.U32 R23, RZ, RZ, R24 ;  /* 0x000000ffff177224 */ /* 0x000fca00078e0018 */
[----:B------:R-:W0:Y:S04]  /*1a2a0*/  LDSM.16.MT88.4 R24, [R27+0x23800] ;  /* 0x023800001b18783b */ /* 0x000e280000004200 */
[----:B------:R1:W-:Y:S02]  /*1a2b0*/  STL.64 [R1+0x718], R20 ;  /* 0x0007181401007387 */ /* 0x0003e40000100a00 */
[----:B-1----:R-:W-:Y:S02]  /*1a2c0*/  IMAD.MOV.U32 R20, RZ, RZ, R22 ;  /* 0x000000ffff147224 */ /* 0x002fe400078e0016 */
[----:B------:R-:W-:Y:S02]  /*1a2d0*/  IMAD.MOV.U32 R21, RZ, RZ, R23 ;  /* 0x000000ffff157224 */ /* 0x000fe400078e0017 */
[----:B------:R-:W-:-:S02]  /*1a2e0*/  IMAD.MOV.U32 R22, RZ, RZ, R17 ;  /* 0x000000ffff167224 */ /* 0x000fc400078e0011 */
[----:B------:R-:W-:-:S05]  /*1a2f0*/  IMAD.MOV.U32 R23, RZ, RZ, R16 ;  /* 0x000000ffff177224 */ /* 0x000fca00078e0010 */
[----:B------:R-:W-:Y:S01]  /*1a300*/  STL.64 [R1+0x770], R22 ;  /* 0x0007701601007387 */ /* 0x000fe20000100a00 */
[----:B------:R-:W-:Y:S03]  /*1a310*/  STL.64 [R1+0x768], R20 ;  /* 0x0007681401007387 */ /* 0x000fe60000100a00 */
[----:B0-----:R-:W-:Y:S01]  /*1a320*/  STL.64 [R1+0x6e0], R26 ;  /* 0x0006e01a01007387 */ /* 0x001fe20000100a00 */
[----:B------:R0:W-:Y:S03]  /*1a330*/  STL.64 [R1+0x6d8], R24 ;  /* 0x0006d81801007387 */ /* 0x0001e60000100a00 */
[----:B0-----:R-:W2:Y:S01]  /*1a340*/  LDL.LU R24, [R1+0x110] ;  /* 0x0001100001187983 */ /* 0x001ea20000300800 */
[----:B------:R-:W2:Y:S02]  /*1a350*/  LDL.LU R25, [R1+0x114] ;  /* 0x0001140001197983 */ /* 0x000ea40000300800 */
[----:B------:R-:W2:Y:S02]  /*1a360*/  LDL.LU R26, [R1+0x118] ;  /* 0x00011800011a7983 */ /* 0x000ea40000300800 */
[----:B------:R-:W2:Y:S02]  /*1a370*/  LDL.LU R27, [R1+0x11c] ;  /* 0x00011c00011b7983 */ /* 0x000ea40000300800 */
[----:B------:R-:W-:-:S02]  /*1a380*/  IMAD.MOV.U32 R20, RZ, RZ, R13 ;  /* 0x000000ffff147224 */ /* 0x000fc400078e000d */
[----:B------:R-:W-:Y:S02]  /*1a390*/  IMAD.MOV.U32 R21, RZ, RZ, R12 ;  /* 0x000000ffff157224 */ /* 0x000fe400078e000c */
[----:B------:R-:W-:Y:S02]  /*1a3a0*/  IMAD.MOV.U32 R22, RZ, RZ, R9 ;  /* 0x000000ffff167224 */ /* 0x000fe400078e0009 */
[----:B------:R-:W-:-:S07]  /*1a3b0*/  IMAD.MOV.U32 R23, RZ, RZ, R8 ;  /* 0x000000ffff177224 */ /* 0x000fce00078e0008 */
[C---:B----4-:R-:W-:Y:S08]  /*1a3c0*/  HMMA.16816.F32.BF16 R4, R20.reuse, R14, R4 ;  /* 0x0000000e1404723c */ /* 0x050ff00000041804 */
[----:B--2---:R-:W-:Y:S11]  /*1a3d0*/  HMMA.16816.F32.BF16 R24, R20, R18, R24 ;  /* 0x000000121418723c */ /* 0x004ff60000041818 */
[----:B------:R-:W-:Y:S11]  /*1a3e0*/  @!UPT UIADD3 URZ, URZ, URZ, URZ ;  /* 0x0000003f3f3ff290 */ /* 0x000ff6000fffe03f */
[----:B------:R-:W-:Y:S01]  /*1a3f0*/  @!UPT UIADD3 URZ, URZ, URZ, URZ ;  /* 0x0000003f3f3ff290 */ /* 0x000fe2000fffe03f */
[----:B------:R0:W-:Y:S01]  /*1a400*/  STL.64 [R1+0x110], R24 ;  /* 0x0001101801007387 */ /* 0x0001e20000100a00 */
[----:B------:R1:W-:Y:S02]  /*1a410*/  STL.64 [R1+0x118], R26 ;  /* 0x0001181a01007387 */ /* 0x0003e40000100a00 */
[----:B------:R-:W-:Y:S01]  /*1a420*/  STL.64 [R1+0x778], R14 ;  /* 0x0007780e01007387 */ /* 0x000fe20000100a00 */
[----:B0-----:R-:W2:Y:S01]  /*1a430*/  LDL.LU R24, [R1+0x60] ;  /* 0x0000600001187983 */ /* 0x001ea20000300800 */
[----:B------:R-:W-:Y:S02]  /*1a440*/  STL.64 [R1+0x100], R4 ;  /* 0x0001000401007387 */ /* 0x000fe40000100a00 */
[----:B------:R-:W-:Y:S02]  /*1a450*/  STL.64 [R1+0x108], R6 ;  /* 0x0001080601007387 */ /* 0x000fe40000100a00 */
[----:B------:R-:W2:Y:S02]  /*1a460*/  LDL.LU R25, [R1+0x64] ;  /* 0x0000640001197983 */ /* 0x000ea40000300800 */
[----:B------:R-:W-:-:S02]  /*1a470*/  IMAD.MOV.U32 R16, RZ, RZ, R26 ;  /* 0x000000ffff107224 */ /* 0x000fc400078e001a */
[----:B-1----:R-:W-:Y:S02]  /*1a480*/  IMAD.MOV.U32 R26, RZ, RZ, R11 ;  /* 0x000000ffff1a7224 */ /* 0x002fe400078e000b */
[----:B------:R-:W-:Y:S01]  /*1a490*/  IMAD.MOV.U32 R27, RZ, RZ, R10 ;  /* 0x000000ffff1b7224 */ /* 0x000fe200078e000a */
[----:B------:R-:W3:Y:S01]  /*1a4a0*/  LDL.LU R11, [R1+0x7bc] ;  /* 0x0007bc00010b7983 */ /* 0x000ee20000300800 */
[----:B------:R-:W4:Y:S03]  /*1a4b0*/  LDL.LU R10, [R1+0x7b8] ;  /* 0x0007b800010a7983 */ /* 0x000f260000300800 */
[----:B------:R-:W-:Y:S04]  /*1a4c0*/  STL.64 [R1+0x6f0], R26 ;  /* 0x0006f01a01007387 */ /* 0x000fe80000100a00 */
[----:B--2---:R0:W-:Y:S04]  /*1a4d0*/  STL.64 [R1+0x6e8], R24 ;  /* 0x0006e81801007387 */ /* 0x0041e80000100a00 */
[----:B0-----:R-:W2:Y:S01]  /*1a4e0*/  LDL.LU R24, [R1+0x70] ;  /* 0x0000700001187983 */ /* 0x001ea20000300800 */
[----:B------:R-:W2:Y:S02]  /*1a4f0*/  LDL.LU R25, [R1+0x74] ;  /* 0x0000740001197983 */ /* 0x000ea40000300800 */
[----:B------:R-:W-:-:S02]  /*1a500*/  IMAD.MOV.U32 R26, RZ, RZ, R28 ;  /* 0x000000ffff1a7224 */ /* 0x000fc400078e001c */
[----:B------:R-:W-:Y:S01]  /*1a510*/  IMAD.MOV.U32 R27, RZ, RZ, R29 ;  /* 0x000000ffff1b7224 */ /* 0x000fe200078e001d */
[----:B------:R-:W3:Y:S01]  /*1a520*/  LDL.LU R28, [R1+0x7b4] ;  /* 0x0007b400011c7983 */ /* 0x000ee20000300800 */
[----:B------:R-:W3:Y:S03]  /*1a530*/  LDL.LU R29, [R1+0x7b0] ;  /* 0x0007b000011d7983 */ /* 0x000ee60000300800 */
[----:B------:R-:W-:Y:S04]  /*1a540*/  STL.64 [R1+0x700], R26 ;  /* 0x0007001a01007387 */ /* 0x000fe80000100a00 */
[----:B--2---:R0:W-:Y:S04]  /*1a550*/  STL.64 [R1+0x6f8], R24 ;  /* 0x0006f81801007387 */ /* 0x0041e80000100a00 */
[----:B0-----:R-:W2:Y:S01]  /*1a560*/  LDL.LU R24, [R1+0x80] ;  /* 0x0000800001187983 */ /* 0x001ea20000300800 */
[----:B------:R-:W2:Y:S02]  /*1a570*/  LDL.LU R25, [R1+0x84] ;  /* 0x0000840001197983 */ /* 0x000ea40000300800 */
[----:B----4-:R-:W-:-:S02]  /*1a580*/  IMAD.MOV.U32 R26, RZ, RZ, R10 ;  /* 0x000000ffff1a7224 */ /* 0x010fc400078e000a */
[----:B---3--:R-:W-:Y:S01]  /*1a590*/  IMAD.MOV.U32 R27, RZ, RZ, R11 ;  /* 0x000000ffff1b7224 */ /* 0x008fe200078e000b */
[----:B------:R-:W3:Y:S01]  /*1a5a0*/  LDL.LU R10, [R1+0x7ac] ;  /* 0x0007ac00010a7983 */ /* 0x000ee20000300800 */
[----:B------:R-:W4:Y:S02]  /*1a5b0*/  LDL.LU R11, [R1+0x7a8] ;  /* 0x0007a800010b7983 */ /* 0x000f240000300800 */
[----:B------:R-:W3:Y:S02]  /*1a5c0*/  LDL.LU R12, [R1+0xe0] ;  /* 0x0000e000010c7983 */ /* 0x000ee40000300800 */
[----:B------:R-:W3:Y:S01]  /*1a5d0*/  LDL.LU R13, [R1+0xe4] ;  /* 0x0000e400010d7983 */ /* 0x000ee20000300800 */
[----:B------:R-:W3:Y:S01]  /*1a5e0*/  LDL.LU R14, [R1+0xe8] ;  /* 0x0000e800010e7983 */ /* 0x000ee20000300800 */
[----:B------:R-:W3:Y:S02]  /*1a5f0*/  LDL.LU R15, [R1+0xec] ;  /* 0x0000ec00010f7983 */ /* 0x000ee40000300800 */
[----:B------:R-:W3:Y:S02]  /*1a600*/  LDL.LU R4, [R1+0xf0] ;  /* 0x0000f00001047983 */ /* 0x000ee40000300800 */
[----:B------:R-:W3:Y:S01]  /*1a610*/  LDL.LU R5, [R1+0xf4] ;  /* 0x0000f40001057983 */ /* 0x000ee20000300800 */
[----:B------:R-:W3:Y:S01]  /*1a620*/  LDL.LU R6, [R1+0xf8] ;  /* 0x0000f80001067983 */ /* 0x000ee20000300800 */
[----:B------:R-:W3:Y:S02]  /*1a630*/  LDL.LU R7, [R1+0xfc] ;  /* 0x0000fc0001077983 */ /* 0x000ee40000300800 */
[----:B------:R-:W-:Y:S01]  /*1a640*/  STL.64 [R1+0x710], R26 ;  /* 0x0007101a01007387 */ /* 0x000fe20000100a00 */
        /* <DEDUP_REMOVED lines=21> */
[----:B------:R-:W4:Y:S01]  /*1a7a0*/  LDL.LU R28, [R1+0x794] ;  /* 0x00079400011c7983 */ /* 0x000f220000300800 */
[----:B------:R-:W4:Y:S03]  /*1a7b0*/  LDL.LU R29, [R1+0x790] ;  /* 0x00079000011d7983 */ /* 0x000f260000300800 */
[----:B------:R3:W-:Y:S02]  /*1a7c0*/  STL.64 [R1+0x750], R26 ;  /* 0x0007501a01007387 */ /* 0x0007e40000100a00 */
[----:B---3--:R-:W-:Y:S02]  /*1a7d0*/  IMAD.MOV.U32 R26, RZ, RZ, R11 ;  /* 0x000000ffff1a7224 */ /* 0x008fe400078e000b */
[----:B--2---:R0:W-:Y:S04]  /*1a7e0*/  STL.64 [R1+0x748], R24 ;  /* 0x0007481801007387 */ /* 0x0041e80000100a00 */
[----:B0-----:R-:W2:Y:S01]  /*1a7f0*/  LDL.LU R24, [R1+0xc0] ;  /* 0x0000c00001187983 */ /* 0x001ea20000300800 */
[----:B----4-:R-:W-:-:S02]  /*1a800*/  IMAD.MOV.U32 R25, RZ, RZ, R10 ;  /* 0x000000ffff197224 */ /* 0x010fc400078e000a */
[----:B------:R-:W3:Y:S02]  /*1a810*/  LDL.LU R10, [R1+0x78c] ;  /* 0x00078c00010a7983 */ /* 0x000ee40000300800 */
[----:B------:R-:W3:Y:S01]  /*1a820*/  LDL.LU R11, [R1+0x788] ;  /* 0x00078800010b7983 */ /* 0x000ee20000300800 */
[----:B------:R-:W4:Y:S01]  /*1a830*/  LDL.LU R27, [R1+0xcc] ;  /* 0x0000cc00011b7983 */ /* 0x000f220000300800 */
[C---:B---3--:R-:W-:Y:S03]  /*1a840*/  HMMA.16816.F32.BF16 R4, R20.reuse, R10, R4 ;  /* 0x0000000a1404723c */ /* 0x048fe60000041804 */
[----:B----4-:R-:W-:Y:S01]  /*1a850*/  STL.64 [R1+0x760], R26 ;  /* 0x0007601a01007387 */ /* 0x010fe20000100a00 */
[----:B--2---:R0:W-:Y:S03]  /*1a860*/  STL.64 [R1+0x758], R24 ;  /* 0x0007581801007387 */ /* 0x0041e60000100a00 */
[----:B0-----:R-:W2:Y:S01]  /*1a870*/  LDL.LU R24, [R1+0xd0] ;  /* 0x0000d00001187983 */ /* 0x001ea20000300800 */
[----:B------:R-:W2:Y:S11]  /*1a880*/  LDL.LU R25, [R1+0xd4] ;  /* 0x0000d40001197983 */ /* 0x000eb60000300800 */
[----:B------:R-:W-:Y:S04]  /*1a890*/  @!UPT UIADD3 URZ, URZ, URZ, URZ ;  /* 0x0000003f3f3ff290 */ /* 0x000fe8000fffe03f */
[----:B------:R-:W-:Y:S01]  /*1a8a0*/  STL.64 [R1+0xf0], R4 ;  /* 0x0000f00401007387 */ /* 0x000fe20000100a00 */
[----:B------:R0:W-:Y:S02]  /*1a8b0*/  STL.64 [R1+0xf8], R6 ;  /* 0x0000f80601007387 */ /* 0x0001e40000100a00 */
[----:B------:R-:W-:Y:S02]  /*1a8c0*/  IMAD.MOV.U32 R17, RZ, RZ, R6 ;  /* 0x000000ffff117224 */ /* 0x000fe400078e0006 */
[----:B0-----:R-:W3:Y:S02]  /*1a8d0*/  LDL.LU.64 R6, [R1+0x780] ;  /* 0x0007800001067983 */ /* 0x001ee40000300a00 */
[----:B---3--:R-:W-:Y:S02]  /*1a8e0*/  HMMA.16816.F32.BF16 R20, R20, R6, R12 ;  /* 0x000000061414723c */ /* 0x008fe4000004180c */
[----:B------:R-:W3:Y:S11]  /*1a8f0*/  LDL.LU.64 R14, [R1+0x778] ;  /* 0x00077800010e7983 */ /* 0x000ef60000300a00 */
[----:B------:R-:W-:Y:S10]  /*1a900*/  @!UPT UIADD3 URZ, URZ, URZ, URZ ;  /* 0x0000003f3f3ff290 */ /* 0x000ff4000fffe03f */
[----:B------:R-:W-:Y:S01]  /*1a910*/  STL.64 [R1+0xe0], R20 ;  /* 0x0000e01401007387 */ /* 0x000fe20000100a00 */
[----:B------:R0:W-:Y:S03]  /*1a920*/  STL.64 [R1+0xe8], R22 ;  /* 0x0000e81601007387 */ /* 0x0001e60000100a00 */
[----:B0-----:R-:W2:Y:S01]  /*1a930*/  LDL.LU.64 R22, [R1+0x770] ;  /* 0x0007700001167983 */ /* 0x001ea20000300a00 */
[----:B------:R-:W2:Y:S02]  /*1a940*/  LDL.LU.64 R20, [R1+0x768] ;  /* 0x0007680001147983 */ /* 0x000ea40000300a00 */
[----:B------:R-:W-:Y:S02]  /*1a950*/  IMAD.MOV.U32 R26, RZ, RZ, R29 ;  /* 0x000000ffff1a7224 */ /* 0x000fe400078e001d */
[----:B------:R-:W-:-:S07]  /*1a960*/  IMAD.MOV.U32 R27, RZ, RZ, R28 ;  /* 0x000000ffff1b7224 */ /* 0x000fce00078e001c */
[C---:B--2---:R-:W-:Y:S11]  /*1a970*/  HMMA.16816.F32.BF16 R24, R20.reuse, R18, R24 ;  /* 0x000000121418723c */ /* 0x044ff60000041818 */
[----:B------:R-:W-:Y:S11]  /*1a980*/  @!UPT UIADD3 URZ, URZ, URZ, URZ ;  /* 0x0000003f3f3ff290 */ /* 0x000ff6000fffe03f */
[----:B------:R-:W-:Y:S01]  /*1a990*/  @!UPT UIADD3 URZ, URZ, URZ, URZ ;  /* 0x0000003f3f3ff290 */ /* 0x000fe2000fffe03f */
[----:B------:R-:W-:Y:S01]  /*1a9a0*/  STL.64 [R1+0xd0], R24 ;  /* 0x0000d01801007387 */ /* 0x000fe20000100a00 */
[----:B------:R-:W-:Y:S02]  /*1a9b0*/  IMAD.MOV.U32 R12, RZ, RZ, R26 ;  /* 0x000000ffff0c7224 */ /* 0x000fe400078e001a */
[----:B------:R0:W-:Y:S02]  /*1a9c0*/  STL.64 [R1+0xd8], R26 ;  /* 0x0000d81a01007387 */ /* 0x0001e40000100a00 */
[----:B------:R-:W-:Y:S01]  /*1a9d0*/  IMAD.MOV.U32 R28, RZ, RZ, R24 ;  /* 0x000000ffff1c7224 */ /* 0x000fe200078e0018 */
[----:B0-----:R-:W3:Y:S01]  /*1a9e0*/  LDL.LU.64 R26, [R1+0x760] ;  /* 0x00076000011a7983 */ /* 0x001ee20000300a00 */
[----:B------:R-:W3:Y:S02]  /*1a9f0*/  LDL.LU.64 R24, [R1+0x758] ;  /* 0x0007580001187983 */ /* 0x000ee40000300a00 */
[C---:B---3--:R-:W-:Y:S11]  /*1aa00*/  HMMA.16816.F32.BF16 R24, R20.reuse, R14, R24 ;  /* 0x0000000e1418723c */ /* 0x048ff60000041818 */
[----:B------:R-:W-:Y:S11]  /*1aa10*/  @!UPT UIADD3 URZ, URZ, URZ, URZ ;  /* 0x0000003f3f3ff290 */ /* 0x000ff6000fffe03f */
[----:B------:R-:W-:Y:S01]  /*1aa20*/  @!UPT UIADD3 URZ, URZ, URZ, URZ ;  /* 0x0000003f3f3ff290 */ /* 0x000fe2000fffe03f */
[----:B------:R-:W-:Y:S01]  /*1aa30*/  STL.64 [R1+0xc0], R24 ;  /* 0x0000c01801007387 */ /* 0x000fe20000100a00 */
[----:B------:R0:W-:Y:S03]  /*1aa40*/  STL.64 [R1+0xc8], R26 ;  /* 0x0000c81a01007387 */ /* 0x0001e60000100a00 */
[----:B0-----:R-:W2:Y:S01]  /*1aa50*/  LDL.LU.64 R26, [R1+0x750] ;  /* 0x00075000011a7983 */ /* 0x001ea20000300a00 */
[----:B------:R-:W2:Y:S02]  /*1aa60*/  LDL.LU.64 R24, [R1+0x748] ;  /* 0x0007480001187983 */ /* 0x000ea40000300a00 */
[----:B------:R-:W3:Y:S02]  /*1aa70*/  LDL.LU R4, [R1+0x240] ;  /* 0x0002400001047983 */ /* 0x000ee40000300800 */
[----:B------:R-:W3:Y:S01]  /*1aa80*/  LDL.LU R5, [R1+0x538] ;  /* 0x0005380001057983 */ /* 0x000ee20000300800 */
[C---:B--2---:R-:W-:Y:S11]  /*1aa90*/  HMMA.16816.F32.BF16 R24, R20.reuse, R10, R24 ;  /* 0x0000000a1418723c */ /* 0x044ff60000041818 */
[----:B------:R-:W-:Y:S11]  /*1aaa0*/  @!UPT UIADD3 URZ, URZ, URZ, URZ ;  /* 0x0000003f3f3ff290 */ /* 0x000ff6000fffe03f */
[----:B------:R-:W-:Y:S01]  /*1aab0*/  @!UPT UIADD3 URZ, URZ, URZ, URZ ;  /* 0x0000003f3f3ff290 */ /* 0x000fe2000fffe03f */
[----:B------:R-:W-:Y:S01]  /*1aac0*/  STL.64 [R1+0xb0], R24 ;  /* 0x0000b01801007387 */ /* 0x000fe20000100a00 */
[----:B------:R-:W-:Y:S02]  /*1aad0*/  IMAD.MOV.U32 R13, RZ, RZ, R26 ;  /* 0x000000ffff0d7224 */ /* 0x000fe400078e001a */
[----:B------:R0:W-:Y:S02]  /*1aae0*/  STL.64 [R1+0xb8], R26 ;  /* 0x0000b81a01007387 */ /* 0x0001e40000100a00 */
[----:B------:R-:W-:Y:S01]  /*1aaf0*/  IMAD.MOV.U32 R29, RZ, RZ, R24 ;  /* 0x000000ffff1d7224 */ /* 0x000fe200078e0018 */
[----:B0-----:R-:W2:Y:S01]  /*1ab00*/  LDL.LU.64 R26, [R1+0x740] ;  /* 0x00074000011a7983 */ /* 0x001ea20000300a00 */
[----:B------:R-:W2:Y:S02]  /*1ab10*/  LDL.LU.64 R24, [R1+0x738] ;  /* 0x0007380001187983 */ /* 0x000ea40000300a00 */
[----:B--2---:R-:W-:Y:S01]  /*1ab20*/  HMMA.16816.F32.BF16 R20, R20, R6, R24 ;  /* 0x000000061414723c */ /* 0x004fe20000041818 */
[----:B------:R-:W2:Y:S01]  /*1ab30*/  LDL.LU.64 R26, [R1+0x730] ;  /* 0x00073000011a7983 */ /* 0x000ea20000300a00 */
[----:B------:R-:W2:Y:S11]  /*1ab40*/  LDL.LU.64 R24, [R1+0x728] ;  /* 0x0007280001187983 */ /* 0x000eb60000300a00 */
[----:B------:R-:W-:Y:S10]  /*1ab50*/  @!UPT UIADD3 URZ, URZ, URZ, URZ ;  /* 0x0000003f3f3ff290 */ /* 0x000ff4000fffe03f */
        /* <DEDUP_REMOVED lines=8> */
[----:B------:R0:W-:Y:S02]  /*1abe0*/  STL.64 [R1+0x98], R26 ;  /* 0x0000981a01007387 */ /* 0x0001e40000100a00 */
[----:B------:R-:W-:Y:S02]  /*1abf0*/  IMAD.MOV.U32 R8, RZ, RZ, R26 ;  /* 0x000000ffff087224 */ /* 0x000fe400078e001a */
        /* <DEDUP_REMOVED lines=34> */
[----:B------:R-:W-:Y:S03]  /*1ae20*/  STL.64 [R1+0x68], R22 ;  /* 0x0000681601007387 */ /* 0x000fe60000100a00 */
[----:B0-----:R-:W2:Y:S01]  /*1ae30*/  LDL.LU R21, [R1+0x528] ;  /* 0x0005280001157983 */ /* 0x001ea20000300800 */
[----:B------:R-:W-:Y:S02]  /*1ae40*/  STL.64 [R1+0x6a0], R6 ;  /* 0x0006a00601007387 */ /* 0x000fe40000100a00 */
[----:B---3--:R0:W-:Y:S02]  /*1ae50*/  STL.64 [R1+0x698], R4 ;  /* 0x0006980401007387 */ /* 0x0081e40000100a00 */
[----:B0-----:R-:W3:Y:S01]  /*1ae60*/  LDL.LU R4, [R1+0x30] ;  /* 0x0000300001047983 */ /* 0x001ee20000300800 */
[----:B------:R-:W3:Y:S02]  /*1ae70*/  LDL.LU R5, [R1+0x34] ;  /* 0x0000340001057983 */ /* 0x000ee40000300800 */
[----:B------:R-:W3:Y:S02]  /*1ae80*/  LDL.LU R6, [R1+0x38] ;  /* 0x0000380001067983 */ /* 0x000ee40000300800 */
[----:B------:R-:W3:Y:S01]  /*1ae90*/  LDL.LU R7, [R1+0x3c] ;  /* 0x00003c0001077983 */ /* 0x000ee20000300800 */
[----:B------:R-:W2:Y:S01]  /*1aea0*/  LDL.LU R23, [R1+0x3f4] ;  /* 0x0003f40001177983 */ /* 0x000ea20000300800 */
[C---:B----4-:R-:W-:Y:S11]  /*1aeb0*/  HMMA.16816.F32.BF16 R12, R24.reuse, R18, R12 ;  /* 0x00000012180c723c */ /* 0x050ff6000004180c */
[----:B------:R-:W-:Y:S11]  /*1aec0*/  @!UPT UIADD3 URZ, URZ, URZ, URZ ;  /* 0x0000003f3f3ff290 */ /* 0x000ff6000fffe03f */
[----:B------:R-:W-:Y:S01]  /*1aed0*/  @!UPT UIADD3 URZ, URZ, URZ, URZ ;  /* 0x0000003f3f3ff290 */ /* 0x000fe2000fffe03f */
[----:B------:R-:W-:Y:S01]  /*1aee0*/  STL.64 [R1+0x50], R12 ;  /* 0x0000500c01007387 */ /* 0x000fe20000100a00 */
[----:B------:R-:W-:Y:S02]  /*1aef0*/  IMAD.MOV.U32 R22, RZ, RZ, R15 ;  /* 0x000000ffff167224 */ /* 0x000fe400078e000f */
[----:B------:R0:W-:Y:S02]  /*1af00*/  STL.64 [R1+0x58], R14 ;  /* 0x0000580e01007387 */ /* 0x0001e40000100a00 */
[----:B0-----:R-:W4:Y:S01]  /*1af10*/  LDL.LU.64 R14, [R1+0x6d0] ;  /* 0x0006d000010e7983 */ /* 0x001f220000300a00 */
[----:B------:R-:W-:Y:S02]  /*1af20*/  IMAD.MOV.U32 R18, RZ, RZ, R13 ;  /* 0x000000ffff127224 */ /* 0x000fe400078e000d */
[----:B------:R-:W-:Y:S02]  /*1af30*/  IMAD.MOV.U32 R20, RZ, RZ, R12 ;  /* 0x000000ffff147224 */ /* 0x000fe400078e000c */
[----:B------:R-:W2:Y:S01]  /*1af40*/  LDL.LU.64 R12, [R1+0x6c8] ;  /* 0x0006c800010c7983 */ /* 0x000ea20000300a00 */
[----:B----4-:R-:W-:Y:S11]  /*1af50*/  HMMA.16816.F32.BF16 R8, R24, R14, R8 ;  /* 0x0000000e1808723c */ /* 0x010ff60000041808 */
[----:B------:R-:W-:Y:S11]  /*1af60*/  @!UPT UIADD3 URZ, URZ, URZ, URZ ;  /* 0x0000003f3f3ff290 */ /* 0x000ff6000fffe03f */
[----:B------:R-:W-:Y:S01]  /*1af70*/  @!UPT UIADD3 URZ, URZ, URZ, URZ ;  /* 0x0000003f3f3ff290 */ /* 0x000fe2000fffe03f */
[----:B------:R-:W-:Y:S01]  /*1af80*/  STL.64 [R1+0x40], R8 ;  /* 0x0000400801007387 */ /* 0x000fe20000100a00 */
[----:B------:R0:W-:Y:S02]  /*1af90*/  STL.64 [R1+0x48], R10 ;  /* 0x0000480a01007387 */ /* 0x0001e40000100a00 */
[----:B------:R-:W-:Y:S02]  /*1afa0*/  IMAD.MOV.U32 R14, RZ, RZ, R11 ;  /* 0x000000ffff0e7224 */ /* 0x000fe400078e000b */
[----:B0-----:R-:W3:Y:S01]  /*1afb0*/  LDL.LU.64 R10, [R1+0x6c0] ;  /* 0x0006c000010a7983 */ /* 0x001ee20000300a00 */
[----:B--2---:R-:W-:Y:S02]  /*1afc0*/  IMAD.MOV.U32 R15, RZ, RZ, R21 ;  /* 0x000000ffff0f7224 */ /* 0x004fe400078e0015 */
[----:B------:R0:W5:Y:S03]  /*1afd0*/  LDL.LU.64 R8, [R1+0x6b8] ;  /* 0x0006b80001087983 */ /* 0x0001660000300a00 */
[----:B------:R1:W-:Y:S01]  /*1afe0*/  STL.64 [R1+0x690], R14 ;  /* 0x0006900e01007387 */ /* 0x0003e20000100a00 */
[----:B------:R2:W-:Y:S02]  /*1aff0*/  STL.64 [R1+0x688], R12 ;  /* 0x0006880c01007387 */ /* 0x0005e40000100a00 */
[----:B-1----:R-:W-:Y:S01]  /*1b000*/  IMAD.MOV.U32 R14, RZ, RZ, R3 ;  /* 0x000000ffff0e7224 */ /* 0x002fe200078e0003 */
[----:B--2---:R-:W2:Y:S01]  /*1b010*/  LDL.LU R12, [R1+0x20] ;  /* 0x00002000010c7983 */ /* 0x004ea20000300800 */
[----:B------:R-:W-:-:S02]  /*1b020*/  IMAD.MOV.U32 R13, RZ, RZ, R0 ;  /* 0x000000ffff0d7224 */ /* 0x000fc400078e0000 */
[----:B------:R0:W5:Y:S02]  /*1b030*/  LDL.LU R0, [R1+0x6b0] ;  /* 0x0006b00001007983 */ /* 0x0001640000300800 */
[----:B------:R-:W4:Y:S02]  /*1b040*/  LDL.LU R3, [R1+0x6ac] ;  /* 0x0006ac0001037983 */ /* 0x000f240000300800 */
[----:B------:R-:W-:Y:S02]  /*1b050*/  IMAD.MOV.U32 R15, RZ, RZ, R2 ;  /* 0x000000ffff0f7224 */ /* 0x000fe400078e0002 */
[----:B------:R0:W5:Y:S01]  /*1b060*/  LDL.LU R2, [R1+0x6a8] ;  /* 0x0006a80001027983 */ /* 0x0001620000300800 */
[C---:B---3--:R-:W-:Y:S11]  /*1b070*/  HMMA.16816.F32.BF16 R4, R24.reuse, R10, R4 ;  /* 0x0000000a1804723c */ /* 0x048ff60000041804 */
[----:B------:R-:W-:Y:S11]  /*1b080*/  @!UPT UIADD3 URZ, URZ, URZ, URZ ;  /* 0x0000003f3f3ff290 */ /* 0x000ff6000fffe03f */
[----:B------:R-:W-:Y:S01]  /*1b090*/  @!UPT UIADD3 URZ, URZ, URZ, URZ ;  /* 0x0000003f3f3ff290 */ /* 0x000fe2000fffe03f */
[----:B------:R-:W-:Y:S01]  /*1b0a0*/  STL.64 [R1+0x30], R4 ;  /* 0x0000300401007387 */ /* 0x000fe20000100a00 */
[----:B------:R-:W-:Y:S02]  /*1b0b0*/  IMAD.MOV.U32 R11, RZ, RZ, R7 ;  /* 0x000000ffff0b7224 */ /* 0x000fe400078e0007 */
[----:B------:R1:W-:Y:S02]  /*1b0c0*/  STL.64 [R1+0x38], R6 ;  /* 0x0000380601007387 */ /* 0x0003e40000100a00 */
[----:B-1----:R-:W2:Y:S01]  /*1b0d0*/  LDL.LU.64 R6, [R1+0x6a0] ;  /* 0x0006a00001067983 */ /* 0x002ea20000300a00 */
[----:B------:R-:W-:Y:S02]  /*1b0e0*/  IMAD.MOV.U32 R19, RZ, RZ, R5 ;  /* 0x000000ffff137224 */ /* 0x000fe400078e0005 */
[----:B------:R-:W-:Y:S02]  /*1b0f0*/  IMAD.MOV.U32 R21, RZ, RZ, R4 ;  /* 0x000000ffff157224 */ /* 0x000fe400078e0004 */
[----:B------:R-:W3:Y:S01]  /*1b100*/  LDL.LU.64 R4, [R1+0x698] ;  /* 0x0006980001047983 */ /* 0x000ee20000300a00 */
[----:B--2---:R-:W-:Y:S03]  /*1b110*/  HMMA.16816.F32.BF16 R24, R24, R6, R12 ;  /* 0x000000061818723c */ /* 0x004fe6000004180c */
[----:B------:R-:W2:Y:S01]  /*1b120*/  LDL.LU.64 R14, [R1+0x690] ;  /* 0x00069000010e7983 */ /* 0x000ea20000300a00 */
[----:B------:R0:W5:Y:S11]  /*1b130*/  LDL.LU.64 R12, [R1+0x688] ;  /* 0x00068800010c7983 */ /* 0x0001760000300a00 */
[----:B------:R-:W-:Y:S08]  /*1b140*/  @!UPT UIADD3 URZ, URZ, URZ, URZ ;  /* 0x0000003f3f3ff290 */ /* 0x000ff0000fffe03f */
[----:B------:R1:W-:Y:S01]  /*1b150*/  STL.64 [R1+0x20], R24 ;  /* 0x0000201801007387 */ /* 0x0003e20000100a00 */
[----:B------:R0:W-:Y:S03]  /*1b160*/  STL.64 [R1+0x28], R26 ;  /* 0x0000281a01007387 */ /* 0x0001e60000100a00 */
[----:B-1----:R-:W2:Y:S01]  /*1b170*/  LDL.LU R25, [R1+0x514] ;  /* 0x0005140001197983 */ /* 0x002ea20000300800 */
[----:B---3--:R-:W-:-:S04]  /*1b180*/  LOP3.LUT R5, R5, R4, RZ, 0x3c, !PT ;  /* 0x0000000405057212 */ /* 0x008fc800078e3cff */
[----:B------:R-:W-:-:S04]  /*1b190*/  LOP3.LUT R4, R5, R4, RZ, 0x3c, !PT ;  /* 0x0000000405047212 */ /* 0x000fc800078e3cff */
[----:B------:R-:W-:Y:S01]  /*1b1a0*/  LOP3.LUT R5, R5, R4, RZ, 0x3c, !PT ;  /* 0x0000000405057212 */ /* 0x000fe200078e3cff */
[----:B------:R-:W-:Y:S02]  /*1b1b0*/  IMAD.MOV.U32 R10, RZ, RZ, R27 ;  /* 0x000000ffff0a7224 */ /* 0x000fe400078e001b */
[----:B0-----:R-:W3:Y:S01]  /*1b1c0*/  LDL.LU R27, [R1+0x524] ;  /* 0x00052400011b7983 */ /* 0x001ee20000300800 */
[----:B------:R-:W3:Y:S02]  /*1b1d0*/  LDL.LU R26, [R1+0x414] ;  /* 0x00041400011a7983 */ /* 0x000ee40000300800 */
[----:B------:R-:W3:Y:S02]  /*1b1e0*/  LDL.LU R6, [R1+0x434] ;  /* 0x0004340001067983 */ /* 0x000ee40000300800 */
[----:B------:R-:W3:Y:S02]  /*1b1f0*/  LDL.LU R7, [R1+0x244] ;  /* 0x0002440001077983 */ /* 0x000ee40000300800 */
[----:B--2---:R-:W-:-:S02]  /*1b200*/  IMAD.MOV.U32 R24, RZ, RZ, R25 ;  /* 0x000000ffff187224 */ /* 0x004fc400078e0019 */
[----:B------:R-:W-:-:S04]  /*1b210*/  IMAD.MOV.U32 R25, RZ, RZ, c[0x0][0x18c] ;  /* 0x00006300ff197624 */ /* 0x000fc800078e00ff */
[----:B------:R-:W-:-:S04]  /*1b220*/  IMAD.SHL.U32 R25, R25, 0x80, RZ ;  /* 0x0000008019197824 */ /* 0x000fc800078e00ff */
[----:B------:R-:W-:-:S05]  /*1b230*/  IMAD.WIDE R4, R25, 0x2, R4 ;  /* 0x0000000219047825 */ /* 0x000fca00078e0204 */
[----:B------:R-:W-:Y:S01]  /*1b240*/  STL [R1+0x538], R4 ;  /* 0x0005380401007387 */ /* 0x000fe20000100800 */
[----:B------:R0:W-:Y:S03]  /*1b250*/  STL [R1+0x240], R5 ;  /* 0x0002400501007387 */ /* 0x0001e60000100800 */
[----:B0-----:R-:W2:Y:S01]  /*1b260*/  LDL.LU R5, [R1+0x144] ;  /* 0x0001440001057983 */ /* 0x001ea20000300800 */
[----:B---3--:R-:W-:Y:S02]  /*1b270*/  IMAD.MOV.U32 R4, RZ, RZ, R6 ;  /* 0x000000ffff047224 */ /* 0x008fe400078e0006 */
[----:B----4-:R-:W-:Y:S02]  /*1b280*/  IMAD.MOV.U32 R6, RZ, RZ, R3 ;  /* 0x000000ffff067224 */ /* 0x010fe400078e0003 */
[----:B------:R-:W3:Y:S01]  /*1b290*/  LDL.LU R3, [R1+0x680] ;  /* 0x0006800001037983 */ /* 0x000ee20000300800 */
[----:B--2---:R-:W-:-:S05]  /*1b2a0*/  IMAD.WIDE R4, R25, 0x2, R4 ;  /* 0x0000000219047825 */ /* 0x004fca00078e0204 */
[----:B------:R0:W-:Y:S01]  /*1b2b0*/  STL [R1+0x434], R4 ;  /* 0x0004340401007387 */ /* 0x0001e20000100800 */
[----:B------:R1:W-:Y:S03]  /*1b2c0*/  STL [R1+0x144], R5 ;  /* 0x0001440501007387 */ /* 0x0003e60000100800 */
[----:B0-----:R-:W2:Y:S01]  /*1b2d0*/  LDL.LU R4, [R1+0x148] ;  /* 0x0001480001047983 */ /* 0x001ea20000300800 */
[----:B-1----:R-:W2:Y:S02]  /*1b2e0*/  LDL.LU R5, [R1+0x438] ;  /* 0x0004380001057983 */ /* 0x002ea40000300800 */
[----:B------:R-:W-:-:S05]  /*1b2f0*/  IMAD.WIDE R6, R25, 0x2, R6 ;  /* 0x0000000219067825 */ /* 0x000fca00078e0206 */
[----:B------:R-:W-:Y:S01]  /*1b300*/  STL [R1+0x53c], R6 ;  /* 0x00053c0601007387 */ /* 0x000fe20000100800 */
[----:B------:R0:W-:Y:S03]  /*1b310*/  STL [R1+0x244], R7 ;  /* 0x0002440701007387 */ /* 0x0001e60000100800 */
[----:B0-----:R-:W4:Y:S01]  /*1b320*/  LDL.LU R7, [R1+0x248] ;  /* 0x0002480001077983 */ /* 0x001f220000300800 */
[----:B---3--:R-:W-:Y:S02]  /*1b330*/  IMAD.MOV.U32 R6, RZ, RZ, R3 ;  /* 0x000000ffff067224 */ /* 0x008fe400078e0003 */
[----:B------:R-:W3:Y:S01]  /*1b340*/  LDL.LU R3, [R1+0x67c] ;  /* 0x00067c0001037983 */ /* 0x000ee20000300800 */
[----:B--2---:R-:W-:-:S04]  /*1b350*/  LOP3.LUT R5, R5, R4, RZ, 0x3c, !PT ;  /* 0x0000000405057212 */ /* 0x004fc800078e3cff */
[----:B------:R-:W-:-:S04]  /*1b360*/  LOP3.LUT R4, R5, R4, RZ, 0x3c, !PT ;  /* 0x0000000405047212 */ /* 0x000fc800078e3cff */
[----:B------:R-:W-:-:S05]  /*1b370*/  LOP3.LUT R5, R5, R4, RZ, 0x3c, !PT ;  /* 0x0000000405057212 */ /* 0x000fca00078e3cff */
[----:B------:R-:W-:-:S05]  /*1b380*/  IMAD.WIDE R4, R25, 0x2, R4 ;  /* 0x0000000219047825 */ /* 0x000fca00078e0204 */
[----:B------:R0:W-:Y:S01]  /*1b390*/  STL [R1+0x438], R4 ;  /* 0x0004380401007387 */ /* 0x0001e20000100800 */
[----:B------:R1:W-:Y:S03]  /*1b3a0*/  STL [R1+0x148], R5 ;  /* 0x0001480501007387 */ /* 0x0003e60000100800 */
[----:B0-----:R-:W2:Y:S01]  /*1b3b0*/  LDL.LU R4, [R1+0x14c] ;  /* 0x00014c0001047983 */ /* 0x001ea20000300800 */
[----:B-1----:R-:W2:Y:S02]  /*1b3c0*/  LDL.LU R5, [R1+0x43c] ;  /* 0x00043c0001057983 */ /* 0x002ea40000300800 */
[----:B----4-:R-:W-:-:S05]  /*1b3d0*/  IMAD.WIDE R6, R25, 0x2, R6 ;  /* 0x0000000219067825 */ /* 0x010fca00078e0206 */
        /* <DEDUP_REMOVED lines=542> */
[----:B------:R1:W-:Y:S02]  /*1d5c0*/  STL [R1+0x1e4], R5 ;  /* 0x0001e40501007387 */ /* 0x0003e40000100800 */
[----:B----4-:R-:W-:Y:S01]  /*1d5d0*/  IMAD.WIDE R6, R25, 0x2, R6 ;  /* 0x0000000219067825 */ /* 0x010fe200078e0206 */
[----:B0-----:R-:W2:Y:S03]  /*1d5e0*/  LDL.LU R4, [R1+0x1e8] ;  /* 0x0001e80001047983 */ /* 0x001ea60000300800 */
[----:B-1----:R-:W2:Y:S02]  /*1d5f0*/  LDL.LU R5, [R1+0x380] ;  /* 0x0003800001057983 */ /* 0x002ea40000300800 */
[----:B------:R-:W-:Y:S02]  /*1d600*/  STL [R1+0x4d8], R6 ;  /* 0x0004d80601007387 */ /* 0x000fe40000100800 */
[----:B------:R0:W-:Y:S02]  /*1d610*/  STL [R1+0x37c], R7 ;  /* 0x00037c0701007387 */ /* 0x0001e40000100800 */
[----:B0-----:R-:W4:Y:S01]  /*1d620*/  LDL.LU R7, [R1+0x4dc] ;  /* 0x0004dc0001077983 */ /* 0x001f220000300800 */
[----:B--2---:R-:W-:-:S04]  /*1d630*/  LOP3.LUT R5, R5, R4, RZ, 0x3c, !PT ;  /* 0x0000000405057212 */ /* 0x004fc800078e3cff */
[----:B------:R-:W-:-:S04]  /*1d640*/  LOP3.LUT R4, R5, R4, RZ, 0x3c, !PT ;  /* 0x0000000405047212 */ /* 0x000fc800078e3cff */
[----:B------:R-:W-:-:S05]  /*1d650*/  LOP3.LUT R5, R5, R4, RZ, 0x3c, !PT ;  /* 0x0000000405057212 */ /* 0x000fca00078e3cff */
[----:B------:R-:W-:-:S04]  /*1d660*/  IMAD.WIDE R4, R25, 0x2, R4 ;  /* 0x0000000219047825 */ /* 0x000fc800078e0204 */
[----:B----4-:R-:W-:Y:S02]  /*1d670*/  IMAD.MOV.U32 R6, RZ, RZ, R7 ;  /* 0x000000ffff067224 */ /* 0x010fe400078e0007 */
[----:B---3--:R-:W-:Y:S02]  /*1d680*/  IMAD.MOV.U32 R7, RZ, RZ, R3 ;  /* 0x000000ffff077224 */ /* 0x008fe400078e0003 */
[----:B------:R0:W5:Y:S01]  /*1d690*/  LDL.LU R3, [R1+0x5dc] ;  /* 0x0005dc0001037983 */ /* 0x0001620000300800 */
[----:B------:R1:W-:Y:S02]  /*1d6a0*/  STL [R1+0x380], R4 ;  /* 0x0003800401007387 */ /* 0x0003e40000100800 */
[----:B------:R2:W-:Y:S01]  /*1d6b0*/  STL [R1+0x1e8], R5 ;  /* 0x0001e80501007387 */ /* 0x0005e20000100800 */
[----:B-1----:R-:W3:Y:S01]  /*1d6c0*/  LDL.LU R4, [R1+0x1ec] ;  /* 0x0001ec0001047983 */ /* 0x002ee20000300800 */
[----:B--2---:R-:W3:Y:S02]  /*1d6d0*/  LDL.LU R5, [R1+0x388] ;  /* 0x0003880001057983 */ /* 0x004ee40000300800 */
[----:B------:R-:W-:-:S05]  /*1d6e0*/  IMAD.WIDE R6, R25, 0x2, R6 ;  /* 0x0000000219067825 */ /* 0x000fca00078e0206 */
[----:B------:R1:W-:Y:S01]  /*1d6f0*/  STL [R1+0x4dc], R6 ;  /* 0x0004dc0601007387 */ /* 0x0003e20000100800 */
[----:B------:R2:W-:Y:S03]  /*1d700*/  STL [R1+0x384], R7 ;  /* 0x0003840701007387 */ /* 0x0005e60000100800 */
[----:B-1----:R-:W4:Y:S01]  /*1d710*/  LDL.LU R6, [R1+0x38c] ;  /* 0x00038c0001067983 */ /* 0x002f220000300800 */
[----:B--2---:R-:W4:Y:S01]  /*1d720*/  LDL.LU R7, [R1+0x4e0] ;  /* 0x0004e00001077983 */ /* 0x004f220000300800 */
[----:B---3--:R-:W-:-:S04]  /*1d730*/  LOP3.LUT R5, R5, R4, RZ, 0x3c, !PT ;  /* 0x0000000405057212 */ /* 0x008fc800078e3cff */
[----:B------:R-:W-:-:S04]  /*1d740*/  LOP3.LUT R4, R5, R4, RZ, 0x3c, !PT ;  /* 0x0000000405047212 */ /* 0x000fc800078e3cff */
[----:B------:R-:W-:-:S05]  /*1d750*/  LOP3.LUT R5, R5, R4, RZ, 0x3c, !PT ;  /* 0x0000000405057212 */ /* 0x000fca00078e3cff */
[----:B------:R-:W-:-:S05]  /*1d760*/  IMAD.WIDE R4, R25, 0x2, R4 ;  /* 0x0000000219047825 */ /* 0x000fca00078e0204 */
[----:B------:R1:W-:Y:S01]  /*1d770*/  STL [R1+0x388], R4 ;  /* 0x0003880401007387 */ /* 0x0003e20000100800 */
[----:B------:R2:W-:Y:S03]  /*1d780*/  STL [R1+0x1ec], R5 ;  /* 0x0001ec0501007387 */ /* 0x0005e60000100800 */
[----:B-1----:R-:W3:Y:S01]  /*1d790*/  LDL.LU R4, [R1+0x1f0] ;  /* 0x0001f00001047983 */ /* 0x002ee20000300800 */
[----:B--2---:R-:W3:Y:S01]  /*1d7a0*/  LDL.LU R5, [R1+0x390] ;  /* 0x0003900001057983 */ /* 0x004ee20000300800 */
[----:B----4-:R-:W-:-:S04]  /*1d7b0*/  LOP3.LUT R7, R7, R6, RZ, 0x3c, !PT ;  /* 0x0000000607077212 */ /* 0x010fc800078e3cff */
[----:B------:R-:W-:-:S04]  /*1d7c0*/  LOP3.LUT R6, R7, R6, RZ, 0x3c, !PT ;  /* 0x0000000607067212 */ /* 0x000fc800078e3cff */
[----:B------:R-:W-:-:S05]  /*1d7d0*/  LOP3.LUT R7, R7, R6, RZ, 0x3c, !PT ;  /* 0x0000000607077212 */ /* 0x000fca00078e3cff */
        /* <DEDUP_REMOVED lines=193> */
[----:B------:R-:W-:Y:S01]  /*1e3f0*/  STL [R1+0x510], R6 ;  /* 0x0005100601007387 */ /* 0x000fe20000100800 */
[----:B------:R1:W-:Y:S02]  /*1e400*/  STL [R1+0x3ec], R7 ;  /* 0x0003ec0701007387 */ /* 0x0003e40000100800 */
[----:B-1----:R-:W-:Y:S02]  /*1e410*/  IMAD.MOV.U32 R7, RZ, RZ, R23 ;  /* 0x000000ffff077224 */ /* 0x002fe400078e0017 */
[----:B------:R-:W2:Y:S01]  /*1e420*/  LDL.LU R23, [R1+0x520] ;  /* 0x0005200001177983 */ /* 0x000ea20000300800 */
[----:B---3--:R-:W-:-:S04]  /*1e430*/  LOP3.LUT R5, R5, R4, RZ, 0x3c, !PT ;  /* 0x0000000405057212 */ /* 0x008fc800078e3cff */
[----:B------:R-:W-:-:S04]  /*1e440*/  LOP3.LUT R4, R5, R4, RZ, 0x3c, !PT ;  /* 0x0000000405047212 */ /* 0x000fc800078e3cff */
[----:B------:R-:W-:-:S05]  /*1e450*/  LOP3.LUT R5, R5, R4, RZ, 0x3c, !PT ;  /* 0x0000000405057212 */ /* 0x000fca00078e3cff */
[----:B------:R-:W-:-:S05]  /*1e460*/  IMAD.WIDE R4, R25, 0x2, R4 ;  /* 0x0000000219047825 */ /* 0x000fca00078e0204 */
[----:B------:R1:W-:Y:S01]  /*1e470*/  STL [R1+0x3f0], R4 ;  /* 0x0003f00401007387 */ /* 0x0003e20000100800 */
[----:B------:R3:W-:Y:S03]  /*1e480*/  STL [R1+0x220], R5 ;  /* 0x0002200501007387 */ /* 0x0007e60000100800 */
[----:B-1----:R-:W4:Y:S01]  /*1e490*/  LDL.LU R4, [R1+0x224] ;  /* 0x0002240001047983 */ /* 0x002f220000300800 */
[----:B---3--:R-:W4:Y:S02]  /*1e4a0*/  LDL.LU R5, [R1+0x3f8] ;  /* 0x0003f80001057983 */ /* 0x008f240000300800 */
[----:B------:R-:W-:Y:S02]  /*1e4b0*/  IMAD.MOV.U32 R6, RZ, RZ, R24 ;  /* 0x000000ffff067224 */ /* 0x000fe400078e0018 */
[----:B------:R-:W3:Y:S02]  /*1e4c0*/  LDL.LU R24, [R1+0x410] ;  /* 0x0004100001187983 */ /* 0x000ee40000300800 */
[----:B------:R-:W-:-:S05]  /*1e4d0*/  IMAD.WIDE R6, R25, 0x2, R6 ;  /* 0x0000000219067825 */ /* 0x000fca00078e0206 */
[----:B------:R1:W-:Y:S01]  /*1e4e0*/  STL [R1+0x514], R6 ;  /* 0x0005140601007387 */ /* 0x0003e20000100800 */
[----:B------:R0:W-:Y:S03]  /*1e4f0*/  STL [R1+0x3f4], R7 ;  /* 0x0003f40701007387 */ /* 0x0001e60000100800 */
[----:B-1----:R-:W2:Y:S01]  /*1e500*/  LDL.LU R6, [R1+0x3fc] ;  /* 0x0003fc0001067983 */ /* 0x002ea20000300800 */
[----:B0-----:R-:W2:Y:S01]  /*1e510*/  LDL.LU R7, [R1+0x518] ;  /* 0x0005180001077983 */ /* 0x001ea20000300800 */
[----:B----4-:R-:W-:-:S04]  /*1e520*/  LOP3.LUT R5, R5, R4, RZ, 0x3c, !PT ;  /* 0x0000000405057212 */ /* 0x010fc800078e3cff */
[----:B------:R-:W-:-:S04]  /*1e530*/  LOP3.LUT R4, R5, R4, RZ, 0x3c, !PT ;  /* 0x0000000405047212 */ /* 0x000fc800078e3cff */
[----:B------:R-:W-:-:S05]  /*1e540*/  LOP3.LUT R5, R5, R4, RZ, 0x3c, !PT ;  /* 0x0000000405057212 */ /* 0x000fca00078e3cff */
[----:B------:R-:W-:-:S05]  /*1e550*/  IMAD.WIDE R4, R25, 0x2, R4 ;  /* 0x0000000219047825 */ /* 0x000fca00078e0204 */
[----:B------:R0:W-:Y:S01]  /*1e560*/  STL [R1+0x3f8], R4 ;  /* 0x0003f80401007387 */ /* 0x0001e20000100800 */
[----:B------:R1:W-:Y:S03]  /*1e570*/  STL [R1+0x224], R5 ;  /* 0x0002240501007387 */ /* 0x0003e60000100800 */
[----:B0-----:R-:W4:Y:S01]  /*1e580*/  LDL.LU R4, [R1+0x228] ;  /* 0x0002280001047983 */ /* 0x001f220000300800 */
[----:B-1----:R-:W4:Y:S01]  /*1e590*/  LDL.LU R5, [R1+0x400] ;  /* 0x0004000001057983 */ /* 0x002f220000300800 */
[----:B--2---:R-:W-:-:S04]  /*1e5a0*/  LOP3.LUT R7, R7, R6, RZ, 0x3c, !PT ;  /* 0x0000000607077212 */ /* 0x004fc800078e3cff */
[----:B------:R-:W-:-:S04]  /*1e5b0*/  LOP3.LUT R6, R7, R6, RZ, 0x3c, !PT ;  /* 0x0000000607067212 */ /* 0x000fc800078e3cff */
[----:B------:R-:W-:-:S05]  /*1e5c0*/  LOP3.LUT R7, R7, R6, RZ, 0x3c, !PT ;  /* 0x0000000607077212 */ /* 0x000fca00078e3cff */
[----:B------:R-:W-:-:S05]  /*1e5d0*/  IMAD.WIDE R6, R25, 0x2, R6 ;  /* 0x0000000219067825 */ /* 0x000fca00078e0206 */
[----:B------:R0:W-:Y:S01]  /*1e5e0*/  STL [R1+0x518], R6 ;  /* 0x0005180601007387 */ /* 0x0001e20000100800 */
[----:B------:R1:W-:Y:S03]  /*1e5f0*/  STL [R1+0x3fc], R7 ;  /* 0x0003fc0701007387 */ /* 0x0003e60000100800 */
[----:B0-----:R-:W2:Y:S01]  /*1e600*/  LDL.LU R6, [R1+0x404] ;  /* 0x0004040001067983 */ /* 0x001ea20000300800 */
[----:B-1----:R-:W2:Y:S01]  /*1e610*/  LDL.LU R7, [R1+0x51c] ;  /* 0x00051c0001077983 */ /* 0x002ea20000300800 */
        /* <DEDUP_REMOVED lines=12> */
[----:B------:R-:W-:Y:S01]  /*1e6e0*/  STL [R1+0x51c], R6 ;  /* 0x00051c0601007387 */ /* 0x000fe20000100800 */
[----:B------:R0:W-:Y:S03]  /*1e6f0*/  STL [R1+0x404], R7 ;  /* 0x0004040701007387 */ /* 0x0001e60000100800 */
[----:B0-----:R-:W2:Y:S01]  /*1e700*/  LDL.LU R7, [R1+0x40c] ;  /* 0x00040c0001077983 */ /* 0x001ea20000300800 */
[----:B----4-:R-:W-:-:S04]  /*1e710*/  LOP3.LUT R5, R5, R4, RZ, 0x3c, !PT ;  /* 0x0000000405057212 */ /* 0x010fc800078e3cff */
[----:B------:R-:W-:-:S04]  /*1e720*/  LOP3.LUT R4, R5, R4, RZ, 0x3c, !PT ;  /* 0x0000000405047212 */ /* 0x000fc800078e3cff */
[----:B------:R-:W-:-:S05]  /*1e730*/  LOP3.LUT R5, R5, R4, RZ, 0x3c, !PT ;  /* 0x0000000405057212 */ /* 0x000fca00078e3cff */
[----:B------:R-:W-:-:S05]  /*1e740*/  IMAD.WIDE R4, R25, 0x2, R4 ;  /* 0x0000000219047825 */ /* 0x000fca00078e0204 */
[----:B------:R-:W-:Y:S01]  /*1e750*/  STL [R1+0x408], R4 ;  /* 0x0004080401007387 */ /* 0x000fe20000100800 */
[----:B------:R0:W-:Y:S03]  /*1e760*/  STL [R1+0x22c], R5 ;  /* 0x00022c0501007387 */ /* 0x0001e60000100800 */
[----:B0-----:R-:W4:Y:S01]  /*1e770*/  LDL.LU R5, [R1+0x230] ;  /* 0x0002300001057983 */ /* 0x001f220000300800 */
[----:B------:R-:W-:Y:S02]  /*1e780*/  IMAD.MOV.U32 R6, RZ, RZ, R23 ;  /* 0x000000ffff067224 */ /* 0x000fe400078e0017 */
[----:B---3--:R-:W-:Y:S02]  /*1e790*/  IMAD.MOV.U32 R4, RZ, RZ, R24 ;  /* 0x000000ffff047224 */ /* 0x008fe400078e0018 */
[----:B--2---:R-:W-:-:S05]  /*1e7a0*/  IMAD.WIDE R6, R25, 0x2, R6 ;  /* 0x0000000219067825 */ /* 0x004fca00078e0206 */
[----:B------:R-:W-:Y:S01]  /*1e7b0*/  STL [R1+0x520], R6 ;  /* 0x0005200601007387 */ /* 0x000fe20000100800 */
[----:B------:R-:W2:Y:S02]  /*1e7c0*/  LDL.LU R23, [R1+0x530] ;  /* 0x0005300001177983 */ /* 0x000ea40000300800 */
[----:B------:R-:W-:Y:S02]  /*1e7d0*/  STL [R1+0x40c], R7 ;  /* 0x00040c0701007387 */ /* 0x000fe40000100800 */
[----:B----4-:R-:W-:-:S05]  /*1e7e0*/  IMAD.WIDE R4, R25, 0x2, R4 ;  /* 0x0000000219047825 */ /* 0x010fca00078e0204 */
[----:B------:R0:W-:Y:S01]  /*1e7f0*/  STL [R1+0x410], R4 ;  /* 0x0004100401007387 */ /* 0x0001e20000100800 */
[----:B------:R1:W-:Y:S03]  /*1e800*/  STL [R1+0x230], R5 ;  /* 0x0002300501007387 */ /* 0x0003e60000100800 */
[----:B0-----:R-:W3:Y:S01]  /*1e810*/  LDL.LU R4, [R1+0x234] ;  /* 0x0002340001047983 */ /* 0x001ee20000300800 */
[----:B-1----:R-:W3:Y:S02]  /*1e820*/  LDL.LU R5, [R1+0x418] ;  /* 0x0004180001057983 */ /* 0x002ee40000300800 */
[----:B------:R-:W-:Y:S02]  /*1e830*/  IMAD.MOV.U32 R6, RZ, RZ, R27 ;  /* 0x000000ffff067224 */ /* 0x000fe400078e001b */
[----:B------:R-:W-:Y:S01]  /*1e840*/  IMAD.MOV.U32 R7, RZ, RZ, R26 ;  /* 0x000000ffff077224 */ /* 0x000fe200078e001a */
[----:B------:R-:W4:Y:S03]  /*1e850*/  LDL.LU R24, [R1+0x534] ;  /* 0x0005340001187983 */ /* 0x000f260000300800 */
[----:B------:R-:W-:-:S05]  /*1e860*/  IMAD.WIDE R6, R25, 0x2, R6 ;  /* 0x0000000219067825 */ /* 0x000fca00078e0206 */
[----:B------:R-:W-:Y:S01]  /*1e870*/  STL [R1+0x524], R6 ;  /* 0x0005240601007387 */ /* 0x000fe20000100800 */
[----:B------:R-:W2:Y:S02]  /*1e880*/  LDL.LU.64 R26, [R1+0x120] ;  /* 0x00012000011a7983 */ /* 0x000ea40000300a00 */
[----:B------:R0:W-:Y:S02]  /*1e890*/  STL [R1+0x414], R7 ;  /* 0x0004140701007387 */ /* 0x0001e40000100800 */
[----:B0-----:R-:W2:Y:S01]  /*1e8a0*/  LDL.LU R7, [R1+0x41c] ;  /* 0x00041c0001077983 */ /* 0x001ea20000300800 */
[----:B---3--:R-:W-:-:S04]  /*1e8b0*/  LOP3.LUT R5, R5, R4, RZ, 0x3c, !PT ;  /* 0x0000000405057212 */ /* 0x008fc800078e3cff */
[----:B------:R-:W-:-:S04]  /*1e8c0*/  LOP3.LUT R4, R5, R4, RZ, 0x3c, !PT ;  /* 0x0000000405047212 */ /* 0x000fc800078e3cff */
[----:B------:R-:W-:-:S05]  /*1e8d0*/  LOP3.LUT R5, R5, R4, RZ, 0x3c, !PT ;  /* 0x0000000405057212 */ /* 0x000fca00078e3cff */
[----:B------:R-:W-:-:S05]  /*1e8e0*/  IMAD.WIDE R4, R25, 0x2, R4 ;  /* 0x0000000219047825 */ /* 0x000fca00078e0204 */
[----:B------:R0:W-:Y:S01]  /*1e8f0*/  STL [R1+0x418], R4 ;  /* 0x0004180401007387 */ /* 0x0001e20000100800 */
[----:B------:R1:W-:Y:S03]  /*1e900*/  STL [R1+0x234], R5 ;  /* 0x0002340501007387 */ /* 0x0003e60000100800 */
[----:B0-----:R-:W3:Y:S01]  /*1e910*/  LDL.LU R4, [R1+0x238] ;  /* 0x0002380001047983 */ /* 0x001ee20000300800 */
[----:B-1----:R-:W3:Y:S02]  /*1e920*/  LDL.LU R5, [R1+0x420] ;  /* 0x0004200001057983 */ /* 0x002ee40000300800 */
[----:B------:R-:W-:-:S04]  /*1e930*/  IMAD.MOV.U32 R6, RZ, RZ, R15 ;  /* 0x000000ffff067224 */ /* 0x000fc800078e000f */
[----:B--2---:R-:W-:-:S05]  /*1e940*/  IMAD.WIDE R6, R25, 0x2, R6 ;  /* 0x0000000219067825 */ /* 0x004fca00078e0206 */
[----:B------:R0:W-:Y:S01]  /*1e950*/  STL [R1+0x528], R6 ;  /* 0x0005280601007387 */ /* 0x0001e20000100800 */
[----:B------:R1:W-:Y:S03]  /*1e960*/  STL [R1+0x41c], R7 ;  /* 0x00041c0701007387 */ /* 0x0003e60000100800 */
[----:B0-----:R-:W2:Y:S01]  /*1e970*/  LDL.LU R6, [R1+0x424] ;  /* 0x0004240001067983 */ /* 0x001ea20000300800 */
[----:B-1----:R-:W2:Y:S02]  /*1e980*/  LDL.LU R7, [R1+0x52c] ;  /* 0x00052c0001077983 */ /* 0x002ea40000300800 */
[----:B------:R-:W2:Y:S01]  /*1e990*/  LDL.LU R15, [R1+0x140] ;  /* 0x00014000010f7983 */ /* 0x000ea20000300800 */
[----:B---3--:R-:W-:-:S04]  /*1e9a0*/  LOP3.LUT R5, R5, R4, RZ, 0x3c, !PT ;  /* 0x0000000405057212 */ /* 0x008fc800078e3cff */
[----:B------:R-:W-:-:S04]  /*1e9b0*/  LOP3.LUT R4, R5, R4, RZ, 0x3c, !PT ;  /* 0x0000000405047212 */ /* 0x000fc800078e3cff */
[----:B------:R-:W-:-:S05]  /*1e9c0*/  LOP3.LUT R5, R5, R4, RZ, 0x3c, !PT ;  /* 0x0000000405057212 */ /* 0x000fca00078e3cff */
[----:B------:R-:W-:-:S05]  /*1e9d0*/  IMAD.WIDE R4, R25, 0x2, R4 ;  /* 0x0000000219047825 */ /* 0x000fca00078e0204 */
[----:B------:R0:W-:Y:S01]  /*1e9e0*/  STL [R1+0x420], R4 ;  /* 0x0004200401007387 */ /* 0x0001e20000100800 */
[----:B------:R1:W-:Y:S03]  /*1e9f0*/  STL [R1+0x238], R5 ;  /* 0x0002380501007387 */ /* 0x0003e60000100800 */
[----:B0-----:R-:W3:Y:S01]  /*1ea00*/  LDL.LU R4, [R1+0x23c] ;  /* 0x00023c0001047983 */ /* 0x001ee20000300800 */
[----:B-1----:R-:W3:Y:S01]  /*1ea10*/  LDL.LU R5, [R1+0x428] ;  /* 0x0004280001057983 */ /* 0x002ee20000300800 */
[----:B--2---:R-:W-:-:S04]  /*1ea20*/  LOP3.LUT R7, R7, R6, RZ, 0x3c, !PT ;  /* 0x0000000607077212 */ /* 0x004fc800078e3cff */
[----:B------:R-:W-:-:S04]  /*1ea30*/  LOP3.LUT R6, R7, R6, RZ, 0x3c, !PT ;  /* 0x0000000607067212 */ /* 0x000fc800078e3cff */
[----:B------:R-:W-:-:S05]  /*1ea40*/  LOP3.LUT R7, R7, R6, RZ, 0x3c, !PT ;  /* 0x0000000607077212 */ /* 0x000fca00078e3cff */
[----:B------:R-:W-:-:S05]  /*1ea50*/  IMAD.WIDE R6, R25, 0x2, R6 ;  /* 0x0000000219067825 */ /* 0x000fca00078e0206 */
[----:B------:R-:W-:Y:S01]  /*1ea60*/  STL [R1+0x52c], R6 ;  /* 0x00052c0601007387 */ /* 0x000fe20000100800 */
[----:B------:R0:W-:Y:S03]  /*1ea70*/  STL [R1+0x424], R7 ;  /* 0x0004240701007387 */ /* 0x0001e60000100800 */
[----:B0-----:R-:W2:Y:S01]  /*1ea80*/  LDL.LU R7, [R1+0x42c] ;  /* 0x00042c0001077983 */ /* 0x001ea20000300800 */
[----:B---3--:R-:W-:-:S04]  /*1ea90*/  LOP3.LUT R5, R5, R4, RZ, 0x3c, !PT ;  /* 0x0000000405057212 */ /* 0x008fc800078e3cff */
[----:B------:R-:W-:-:S04]  /*1eaa0*/  LOP3.LUT R4, R5, R4, RZ, 0x3c, !PT ;  /* 0x0000000405047212 */ /* 0x000fc800078e3cff */
[----:B------:R-:W-:-:S05]  /*1eab0*/  LOP3.LUT R5, R5, R4, RZ, 0x3c, !PT ;  /* 0x0000000405057212 */ /* 0x000fca00078e3cff */
[----:B------:R-:W-:-:S05]  /*1eac0*/  IMAD.WIDE R4, R25, 0x2, R4 ;  /* 0x0000000219047825 */ /* 0x000fca00078e0204 */
[----:B------:R-:W-:Y:S01]  /*1ead0*/  STL [R1+0x428], R4 ;  /* 0x0004280401007387 */ /* 0x000fe20000100800 */
[----:B------:R0:W-:Y:S03]  /*1eae0*/  STL [R1+0x23c], R5 ;  /* 0x00023c0501007387 */ /* 0x0001e60000100800 */
[----:B0-----:R-:W3:Y:S01]  /*1eaf0*/  LDL.LU R5, [R1+0x430] ;  /* 0x0004300001057983 */ /* 0x001ee20000300800 */
[----:B------:R-:W-:Y:S01]  /*1eb00*/  IADD3 R15, R15, -0x1, RZ ;  /* 0xffffffff0f0f7810 */ /* 0x000fe20007ffe0ff */
[----:B------:R-:W-:-:S03]  /*1eb10*/  IMAD.MOV.U32 R6, RZ, RZ, R23 ;  /* 0x000000ffff067224 */ /* 0x000fc600078e0017 */
[----:B------:R-:W-:Y:S01]  /*1eb20*/  ISETP.NE.U32.AND P0, PT, R15, RZ, PT ;  /* 0x000000ff0f00720c */ /* 0x000fe20003f05070 */
[----:B------:R-:W-:Y:S02]  /*1eb30*/  IMAD.MOV.U32 R23, RZ, RZ, c[0x0][0x188] ;  /* 0x00006200ff177624 */ /* 0x000fe400078e00ff */
[----:B--2---:R-:W-:-:S04]  /*1eb40*/  IMAD.WIDE R6, R25, 0x2, R6 ;  /* 0x0000000219067825 */ /* 0x004fc800078e0206 */
[----:B----4-:R-:W-:Y:S02]  /*1eb50*/  IMAD.MOV.U32 R4, RZ, RZ, R24 ;  /* 0x000000ffff047224 */ /* 0x010fe400078e0018 */
[----:B------:R-:W-:Y:S01]  /*1eb60*/  IMAD.SHL.U32 R23, R23, 0x80, RZ ;  /* 0x0000008017177824 */ /* 0x000fe200078e00ff */
[----:B------:R-:W-:Y:S01]  /*1eb70*/  STL [R1+0x530], R6 ;  /* 0x0005300601007387 */ /* 0x000fe20000100800 */
[----:B------:R0:W-:Y:S02]  /*1eb80*/  STL [R1+0x42c], R7 ;  /* 0x00042c0701007387 */ /* 0x0001e40000100800 */
[----:B------:R-:W-:Y:S01]  /*1eb90*/  STL [R1+0x140], R15 ;  /* 0x0001400f01007387 */ /* 0x000fe20000100800 */
[----:B------:R-:W-:Y:S01]  /*1eba0*/  UIADD3 UR4, UR4, -0x80, URZ ;  /* 0xffffff8004047890 */ /* 0x000fe2000fffe03f */
[----:B0-----:R-:W-:-:S04]  /*1ebb0*/  IMAD.WIDE R6, R23, 0x2, R26 ;  /* 0x0000000217067825 */ /* 0x001fc800078e021a */
[----:B---3--:R-:W-:-:S05]  /*1ebc0*/  IMAD.WIDE R4, R25, 0x2, R4 ;  /* 0x0000000219047825 */ /* 0x008fca00078e0204 */
[----:B------:R0:W-:Y:S01]  /*1ebd0*/  STL [R1+0x534], R4 ;  /* 0x0005340401007387 */ /* 0x0001e20000100800 */
[----:B------:R1:W-:Y:S02]  /*1ebe0*/  STL [R1+0x430], R5 ;  /* 0x0004300501007387 */ /* 0x0003e40000100800 */
[----:B0-----:R-:W-:Y:S02]  /*1ebf0*/  IMAD.MOV.U32 R4, RZ, RZ, R6 ;  /* 0x000000ffff047224 */ /* 0x001fe400078e0006 */
[----:B-1----:R-:W-:Y:S01]  /*1ec00*/  IMAD.MOV.U32 R5, RZ, RZ, R7 ;  /* 0x000000ffff057224 */ /* 0x002fe200078e0007 */
[----:B------:R-:W-:Y:S01]  /*1ec10*/  @!P0 CALL.REL.NOINC `(.L_x_1) ;  /* 0x0000001000008944 */ /* 0x000fe20003c00000 */
[----:B------:R-:W-:Y:S05]  /*1ec20*/  BRA `(.L_x_2) ;  /* 0xfffee79000007947 */ /* 0x000fea000383ffff */
.L_x_1:
[----:B-----5:R-:W-:-:S05]  /*1ec30*/  IMAD.MOV.U32 R2, RZ, RZ, R22 ;  /* 0x000000ffff027224 */ /* 0x020fca00078e0016 */
[----:B------:R0:W-:Y:S04]  /*1ec40*/  STL [R1+0x664], R2 ;  /* 0x0006640201007387 */ /* 0x0001e80000100800 */
[----:B------:R-:W2:Y:S01]  /*1ec50*/  LDL.LU R5, [R1+0x38] ;  /* 0x0000380001057983 */ /* 0x000ea20000300800 */
[----:B------:R-:W-:Y:S02]  /*1ec60*/  IMAD.MOV.U32 R3, RZ, RZ, R11 ;  /* 0x000000ffff037224 */ /* 0x000fe400078e000b */
[----:B0-----:R-:W-:Y:S01]  /*1ec70*/  IMAD.MOV.U32 R2, RZ, RZ, R10 ;  /* 0x000000ffff027224 */ /* 0x001fe200078e000a */
[----:B--2---:R0:W-:Y:S04]  /*1ec80*/  STL [R1+0x660], R5 ;  /* 0x0006600501007387 */ /* 0x0041e80000100800 */
[----:B------:R-:W2:Y:S01]  /*1ec90*/  LDL.LU R4, [R1+0x58] ;  /* 0x0000580001047983 */ /* 0x000ea20000300800 */
[----:B0-----:R-:W-:-:S03]  /*1eca0*/  IMAD.MOV.U32 R5, RZ, RZ, R14 ;  /* 0x000000ffff057224 */ /* 0x001fc600078e000e */
[----:B--2---:R0:W-:Y:S04]  /*1ecb0*/  STL [R1+0x65c], R4 ;  /* 0x00065c0401007387 */ /* 0x0041e80000100800 */
[----:B0-----:R-:W2:Y:S04]  /*1ecc0*/  LDL.LU R4, [R1+0x28] ;  /* 0x0000280001047983 */ /* 0x001ea80000300800 */
[----:B------:R-:W3:Y:S04]  /*1ecd0*/  LDL.LU R7, [R1+0x7c] ;  /* 0x00007c0001077983 */ /* 0x000ee80000300800 */
[----:B---3--:R0:W-:Y:S04]  /*1ece0*/  STL [R1+0x658], R7 ;  /* 0x0006580701007387 */ /* 0x0081e80000100800 */
[----:B0-----:R-:W3:Y:S04]  /*1ecf0*/  LDL.LU R7, [R1+0x48] ;  /* 0x0000480001077983 */ /* 0x001ee80000300800 */
[----:B------:R0:W-:Y:S04]  /*1ed00*/  STL [R1+0x650], R9 ;  /* 0x0006500901007387 */ /* 0x0001e80000100800 */
[----:B0-----:R-:W4:Y:S04]  /*1ed10*/  LDL.LU R9, [R1+0x8c] ;  /* 0x00008c0001097983 */ /* 0x001f280000300800 */
[----:B----4-:R0:W-:Y:S04]  /*1ed20*/  STL [R1+0x654], R9 ;  /* 0x0006540901007387 */ /* 0x0101e80000100800 */
[----:B0-----:R-:W4:Y:S04]  /*1ed30*/  LDL.LU R9, [R1+0x6c] ;  /* 0x00006c0001097983 */ /* 0x001f280000300800 */
[----:B------:R-:W2:Y:S04]  /*1ed40*/  LDL.LU R6, [R1+0x9c] ;  /* 0x00009c0001067983 */ /* 0x000ea80000300800 */
[----:B------:R0:W-:Y:S04]  /*1ed50*/  STL [R1+0x64c], R8 ;  /* 0x00064c0801007387 */ /* 0x0001e80000100800 */
[----:B0-----:R-:W2:Y:S04]  /*1ed60*/  LDL.LU R8, [R1+0x68] ;  /* 0x0000680001087983 */ /* 0x001ea80000300800 */
[----:B------:R-:W2:Y:S04]  /*1ed70*/  LDL.LU R11, [R1+0xbc] ;  /* 0x0000bc00010b7983 */ /* 0x000ea80000300800 */
[----:B--2---:R0:W-:Y:S04]  /*1ed80*/  STL [R1+0x648], R11 ;  /* 0x0006480b01007387 */ /* 0x0041e80000100800 */
[----:B0-----:R-:W2:Y:S04]  /*1ed90*/  LDL.LU R11, [R1+0x88] ;  /* 0x00008800010b7983 */ /* 0x001ea80000300800 */
[----:B------:R0:W-:Y:S04]  /*1eda0*/  STL [R1+0x640], R13 ;  /* 0x0006400d01007387 */ /* 0x0001e80000100800 */
[----:B0-----:R-:W2:Y:S04]  /*1edb0*/  LDL.LU R13, [R1+0xcc] ;  /* 0x0000cc00010d7983 */ /* 0x001ea80000300800 */
[----:B--2---:R0:W-:Y:S04]  /*1edc0*/  STL [R1+0x644], R13 ;  /* 0x0006440d01007387 */ /* 0x0041e80000100800 */
[----:B0-----:R-:W2:Y:S04]  /*1edd0*/  LDL.LU R13, [R1+0xac] ;  /* 0x0000ac00010d7983 */ /* 0x001ea80000300800 */
        /* <DEDUP_REMOVED lines=21> */
[----:B------:R-:W2:Y:S04]  /*1ef30*/  LDL.LU R23, [R1+0x74] ;  /* 0x0000740001177983 */ /* 0x000ea80000300800 */
[----:B--2---:R0:W-:Y:S04]  /*1ef40*/  STL [R1+0x618], R23 ;  /* 0x0006181701007387 */ /* 0x0041e80000100800 */
        /* <DEDUP_REMOVED lines=23> */
[----:B--2---:R0:W-:Y:S04]  /*1f0c0*/  STL [R1+0x5e8], R0 ;  /* 0x0005e80001007387 */ /* 0x0041e80000100800 */
[----:B0-----:R-:W2:Y:S01]  /*1f0d0*/  LDL.LU R0, [R1+0x114] ;  /* 0x0001140001007983 */ /* 0x001ea20000300800 */
[----:B------:R-:W-:-:S03]  /*1f0e0*/  F2FP.BF16.PACK_AB R3, R2, R3 ;  /* 0x000000030203723e */ /* 0x000fc600000010ff */
[----:B--2---:R0:W-:Y:S04]  /*1f0f0*/  STL [R1+0x5f0], R0 ;  /* 0x0005f00001007387 */ /* 0x0041e80000100800 */
[----:B0-----:R-:W2:Y:S04]  /*1f100*/  LDL.LU R0, [R1+0xf4] ;  /* 0x0000f40001007983 */ /* 0x001ea80000300800 */
[----:B--2---:R0:W-:Y:S04]  /*1f110*/  STL [R1+0x5f8], R0 ;  /* 0x0005f80001007387 */ /* 0x0041e80000100800 */
[----:B0-----:R-:W2:Y:S04]  /*1f120*/  LDL.LU R0, [R1+0xc0] ;  /* 0x0000c00001007983 */ /* 0x001ea80000300800 */
[----:B------:R-:W2:Y:S04]  /*1f130*/  LDL.LU R2, [R1+0x664] ;  /* 0x0006640001027983 */ /* 0x000ea80000300800 */
[----:B------:R0:W-:Y:S04]  /*1f140*/  STL [R1+0x5dc], R3 ;  /* 0x0005dc0301007387 */ /* 0x0001e80000100800 */
[----:B0-----:R-:W2:Y:S04]  /*1f150*/  LDL.LU R3, [R1+0x100] ;  /* 0x0001000001037983 */ /* 0x001ea80000300800 */
[----:B--2---:R0:W-:Y:S04]  /*1f160*/  STL [R1+0x5e4], R3 ;  /* 0x0005e40301007387 */ /* 0x0041e80000100800 */
[----:B0-----:R-:W2:Y:S04]  /*1f170*/  LDL.LU R3, [R1+0xe0] ;  /* 0x0000e00001037983 */ /* 0x001ea80000300800 */
[----:B--2---:R0:W-:Y:S04]  /*1f180*/  STL [R1+0x5ec], R3 ;  /* 0x0005ec0301007387 */ /* 0x0041e80000100800 */
[----:B0-----:R-:W2:Y:S01]  /*1f190*/  LDL.LU R3, [R1+0x104] ;  /* 0x0001040001037983 */ /* 0x001ea20000300800 */
[----:B------:R-:W-:-:S03]  /*1f1a0*/  F2FP.BF16.PACK_AB R2, R5, R2 ;  /* 0x000000020502723e */ /* 0x000fc600000010ff */
[----:B--2---:R0:W-:Y:S04]  /*1f1b0*/  STL [R1+0x5f4], R3 ;  /* 0x0005f40301007387 */ /* 0x0041e80000100800 */
[----:B0-----:R-:W2:Y:S04]  /*1f1c0*/  LDL.LU R3, [R1+0xe4] ;  /* 0x0000e40001037983 */ /* 0x001ea80000300800 */
[----:B------:R-:W2:Y:S02]  /*1f1d0*/  LDL.LU R5, [R1+0x660] ;  /* 0x0006600001057983 */ /* 0x000ea40000300800 */
[----:B--2---:R-:W-:-:S02]  /*1f1e0*/  F2FP.BF16.PACK_AB R5, R4, R5 ;  /* 0x000000050405723e */ /* 0x004fc400000010ff */
[----:B------:R-:W3:Y:S02]  /*1f1f0*/  LDL.LU R4, [R1+0x65c] ;  /* 0x00065c0001047983 */ /* 0x000ee40000300800 */
[----:B---3--:R-:W-:Y:S02]  /*1f200*/  F2FP.BF16.PACK_AB R4, R7, R4 ;  /* 0x000000040704723e */ /* 0x008fe400000010ff */
[----:B------:R-:W4:Y:S02]  /*1f210*/  LDL.LU R7, [R1+0x658] ;  /* 0x0006580001077983 */ /* 0x000f240000300800 */
[----:B----4-:R-:W-:Y:S02]  /*1f220*/  F2FP.BF16.PACK_AB R7, R9, R7 ;  /* 0x000000070907723e */ /* 0x010fe400000010ff */
[----:B------:R-:W2:Y:S02]  /*1f230*/  LDL.LU R9, [R1+0x654] ;  /* 0x0006540001097983 */ /* 0x000ea40000300800 */
[----:B--2---:R-:W-:-:S02]  /*1f240*/  F2FP.BF16.PACK_AB R6, R9, R6 ;  /* 0x000000060906723e */ /* 0x004fc400000010ff */
[----:B------:R-:W2:Y:S02]  /*1f250*/  LDL.LU R9, [R1+0x650] ;  /* 0x0006500001097983 */ /* 0x000ea40000300800 */
[----:B--2---:R-:W-:Y:S02]  /*1f260*/  F2FP.BF16.PACK_AB R9, R8, R9 ;  /* 0x000000090809723e */ /* 0x004fe400000010ff */
[----:B------:R-:W2:Y:S02]  /*1f270*/  LDL.LU R8, [R1+0x64c] ;  /* 0x00064c0001087983 */ /* 0x000ea40000300800 */
[----:B--2---:R-:W-:Y:S02]  /*1f280*/  F2FP.BF16.PACK_AB R8, R11, R8 ;  /* 0x000000080b08723e */ /* 0x004fe400000010ff */
        /* <DEDUP_REMOVED lines=42> */
[----:B------:R-:W2:Y:S04]  /*1f530*/  LDL.LU R3, [R1+0x5f4] ;  /* 0x0005f40001037983 */ /* 0x000ea80000300800 */
[----:B------:R0:W-:Y:S04]  /*1f540*/  STL [R1+0x4], R0 ;  /* 0x0000040001007387 */ /* 0x0001e80000100800 */
[----:B0-----:R-:W2:Y:S02]  /*1f550*/  LDL.LU R0, [R1+0x5f0] ;  /* 0x0005f00001007983 */ /* 0x001ea40000300800 */
[----:B--2---:R-:W-:-:S02]  /*1f560*/  F2FP.BF16.PACK_AB R0, R3, R0 ;  /* 0x000000000300723e */ /* 0x004fc400000010ff */
[----:B------:R-:W2:Y:S04]  /*1f570*/  LDL.LU R3, [R1+0x5ec] ;  /* 0x0005ec0001037983 */ /* 0x000ea80000300800 */
[----:B------:R0:W-:Y:S04]  /*1f580*/  STL [R1], R0 ;  /* 0x0000000001007387 */ /* 0x0001e80000100800 */
[----:B0-----:R-:W2:Y:S02]  /*1f590*/  LDL.LU R0, [R1+0x5e8] ;  /* 0x0005e80001007983 */ /* 0x001ea40000300800 */
[----:B--2---:R-:W-:-:S02]  /*1f5a0*/  F2FP.BF16.PACK_AB R0, R3, R0 ;  /* 0x000000000300723e */ /* 0x004fc400000010ff */
[----:B------:R-:W2:Y:S04]  /*1f5b0*/  LDL.LU R3, [R1+0x5e4] ;  /* 0x0005e40001037983 */ /* 0x000ea80000300800 */
[----:B------:R0:W-:Y:S04]  /*1f5c0*/  STL [R1+0xc], R0 ;  /* 0x00000c0001007387 */ /* 0x0001e80000100800 */
[----:B0-----:R-:W2:Y:S02]  /*1f5d0*/  LDL.LU R0, [R1+0x5e0] ;  /* 0x0005e00001007983 */ /* 0x001ea40000300800 */
[----:B--2---:R-:W-:-:S02]  /*1f5e0*/  F2FP.BF16.PACK_AB R0, R3, R0 ;  /* 0x000000000300723e */ /* 0x004fc400000010ff */
[----:B------:R0:W5:Y:S04]  /*1f5f0*/  LDL.LU R3, [R1+0x5dc] ;  /* 0x0005dc0001037983 */ /* 0x0001680000300800 */
[----:B------:R0:W-:Y:S02]  /*1f600*/  STL [R1+0x8], R0 ;  /* 0x0000080001007387 */ /* 0x0001e40000100800 */
.L_x_0:
[----:B01----:R-:W2:Y:S04]  /*1f610*/  LDL.LU R0, [R1+0x4] ;  /* 0x0000040001007983 */ /* 0x003ea80000300800 */
[----:B------:R-:W-:Y:S04]  /*1f620*/  STL [R1+0x610], R11 ;  /* 0x0006100b01007387 */ /* 0x000fe80000100800 */
[----:B------:R-:W-:Y:S04]  /*1f630*/  STL [R1+0x60c], R8 ;  /* 0x00060c0801007387 */ /* 0x000fe80000100800 */
[----:B------:R-:W-:Y:S04]  /*1f640*/  STL [R1+0x608], R9 ;  /* 0x0006080901007387 */ /* 0x000fe80000100800 */
[----:B------:R0:W-:Y:S04]  /*1f650*/  STL.64 [R1+0x600], R6 ;  /* 0x0006000601007387 */ /* 0x0001e80000100a00 */
[----:B0-----:R-:W3:Y:S04]  /*1f660*/  LDL.LU R6, [R1+0x8] ;  /* 0x0000080001067983 */ /* 0x001ee80000300800 */
[----:B------:R-:W3:Y:S04]  /*1f670*/  LDL.LU R7, [R1+0xc] ;  /* 0x00000c0001077983 */ /* 0x000ee80000300800 */
[----:B------:R0:W-:Y:S04]  /*1f680*/  STL.64 [R1+0x5f8], R4 ;  /* 0x0005f80401007387 */ /* 0x0001e80000100a00 */
[----:B0-----:R-:W4:Y:S04]  /*1f690*/  LDL.LU R4, [R1] ;  /* 0x0000000001047983 */ /* 0x001f280000300800 */
[----:B------:R-:W0:Y:S04]  /*1f6a0*/  S2R R9, SR_TID.X ;  /* 0x0000000000097919 */ /* 0x000e280000002100 */
[----:B------:R0:W-:Y:S04]  /*1f6b0*/  STL [R1+0x5f0], R2 ;  /* 0x0005f00201007387 */ /* 0x0001e80000100800 */
[----:B-----5:R1:W-:Y:S01]  /*1f6c0*/  STL [R1+0x5ec], R3 ;  /* 0x0005ec0301007387 */ /* 0x0203e20000100800 */
[----:B0-----:R-:W-:Y:S01]  /*1f6d0*/  IMAD.SHL.U32 R2, R9, 0x20, RZ ;  /* 0x0000002009027824 */ /* 0x001fe200078e00ff */
[----:B------:R-:W-:-:S02]  /*1f6e0*/  SHF.R.S32.HI R11, RZ, 0x4, R9 ;  /* 0x00000004ff0b7819 */ /* 0x000fc40000011409 */
[----:B------:R-:W-:Y:S02]  /*1f6f0*/  LOP3.LUT R8, R9, 0x7f, RZ, 0xc0, !PT ;  /* 0x0000007f09087812 */ /* 0x000fe400078ec0ff */
[----:B-1----:R-:W-:Y:S02]  /*1f700*/  LOP3.LUT R3, R2, 0x3c60, RZ, 0xc0, !PT ;  /* 0x00003c6002037812 */ /* 0x002fe400078ec0ff */
[----:B------:R-:W-:Y:S01]  /*1f710*/  SGXT R2, R11, 0x1 ;  /* 0x000000010b02781a */ /* 0x000fe20000000200 */
[----:B------:R-:W-:Y:S01]  /*1f720*/  BAR.SYNC.DEFER_BLOCKING 0x0 ;  /* 0x0000000000007b1d */ /* 0x000fe20000010000 */
[----:B--2---:R-:W-:Y:S01]  /*1f730*/  IMAD.MOV.U32 R5, RZ, RZ, R0 ;  /* 0x000000ffff057224 */ /* 0x004fe200078e0000 */
[C---:B------:R-:W-:Y:S02]  /*1f740*/  LOP3.LUT R0, R9.reuse, 0xc, RZ, 0xc0, !PT ;  /* 0x0000000c09007812 */ /* 0x040fe400078ec0ff */
[----:B------:R-:W-:-:S03]  /*1f750*/  LOP3.LUT R9, R9, 0x180, RZ, 0xc0, !PT ;  /* 0x0000018009097812 */ /* 0x000fc600078ec0ff */
[C---:B------:R-:W-:Y:S02]  /*1f760*/  IMAD R11, R0.reuse, 0x200, R8 ;  /* 0x00000200000b7824 */ /* 0x040fe400078e0208 */
[----:B------:R-:W-:Y:S01]  /*1f770*/  IMAD R0, R0, 0x2, R3 ;  /* 0x0000000200007824 */ /* 0x000fe200078e0203 */
[----:B------:R-:W-:-:S03]  /*1f780*/  SHF.R.U32.HI R9, RZ, 0x2, R9 ;  /* 0x00000002ff097819 */ /* 0x000fc60000011609 */
[----:B------:R-:W2:Y:S01]  /*1f790*/  LDL.LU R11, [R1+0x610] ;  /* 0x00061000010b7983 */ /* 0x000ea20000300800 */
[----:B------:R-:W-:-:S03]  /*1f7a0*/  LOP3.LUT R2, R0, 0x4020, R2, 0x78, !PT ;  /* 0x0000402000027812 */ /* 0x000fc600078e7802 */
[----:B------:R-:W0:Y:S04]  /*1f7b0*/  S2R R0, SR_TID.X ;  /* 0x0000000000007919 */ /* 0x000e280000002100 */
[----:B---3--:R1:W-:Y:S01]  /*1f7c0*/  STS.64 [R2], R6 ;  /* 0x0000000602007388 */ /* 0x0083e20000000a00 */
[----:B0-----:R-:W-:-:S05]  /*1f7d0*/  LOP3.LUT R0, R0, 0xc, RZ, 0xc0, !PT ;  /* 0x0000000c00007812 */ /* 0x001fca00078ec0ff */
[----:B------:R-:W-:Y:S02]  /*1f7e0*/  IMAD R0, R0, 0x200, R8 ;  /* 0x0000020000007824 */ /* 0x000fe400078e0208 */
[----:B------:R-:W3:Y:S02]  /*1f7f0*/  LDL.LU R8, [R1+0x60c] ;  /* 0x00060c0001087983 */ /* 0x000ee40000300800 */
[----:B------:R-:W-:Y:S02]  /*1f800*/  IMAD.SHL.U32 R0, R0, 0x8, RZ ;  /* 0x0000000800007824 */ /* 0x000fe400078e00ff */
[----:B----4-:R-:W-:Y:S03]  /*1f810*/  STS.64 [R2+0x200], R4 ;  /* 0x0002000402007388 */ /* 0x010fe60000000a00 */
[----:B------:R-:W-:Y:S01]  /*1f820*/  LOP3.LUT R0, R0, R9, RZ, 0x3c, !PT ;  /* 0x0000000900007212 */ /* 0x000fe200078e3cff */
[----:B------:R0:W-:Y:S04]  /*1f830*/  STS.64 [R2+0x80], R28 ;  /* 0x0000801c02007388 */ /* 0x0001e80000000a00 */
[----:B------:R-:W3:Y:S04]  /*1f840*/  LDL.LU R9, [R1+0x608] ;  /* 0x0006080001097983 */ /* 0x000ee80000300800 */
[----:B-1----:R-:W4:Y:S04]  /*1f850*/  LDL.LU.64 R6, [R1+0x600] ;  /* 0x0006000001067983 */ /* 0x002f280000300a00 */
[----:B0-----:R-:W0:Y:S04]  /*1f860*/  S2R R28, SR_TID.X ;  /* 0x00000000001c7919 */ /* 0x001e280000002100 */
[----:B------:R-:W4:Y:S04]  /*1f870*/  LDL.LU.64 R4, [R1+0x5f8] ;  /* 0x0005f80001047983 */ /* 0x000f280000300a00 */
[----:B------:R-:W4:Y:S04]  /*1f880*/  LDL.LU R2, [R1+0x5f0] ;  /* 0x0005f00001027983 */ /* 0x000f280000300800 */
[----:B------:R-:W1:Y:S01]  /*1f890*/  S2R R29, SR_TID.X ;  /* 0x00000000001d7919 */ /* 0x000e620000002100 */
[----:B0-----:R-:W-:-:S05]  /*1f8a0*/  LOP3.LUT R28, R28, 0xc, RZ, 0xc0, !PT ;  /* 0x0000000c1c1c7812 */ /* 0x001fca00078ec0ff */
[----:B------:R-:W-:Y:S02]  /*1f8b0*/  IMAD R28, R28, 0x2, R3 ;  /* 0x000000021c1c7824 */ /* 0x000fe400078e0203 */
[----:B------:R-:W4:Y:S01]  /*1f8c0*/  LDL.LU R3, [R1+0x5ec] ;  /* 0x0005ec0001037983 */ /* 0x000f220000300800 */
[----:B-1----:R-:W-:-:S04]  /*1f8d0*/  SHF.R.S32.HI R29, RZ, 0x4, R29 ;  /* 0x00000004ff1d7819 */ /* 0x002fc8000001141d */
[----:B------:R-:W-:-:S04]  /*1f8e0*/  SGXT R29, R29, 0x1 ;  /* 0x000000011d1d781a */ /* 0x000fc80000000200 */
[----:B------:R-:W-:Y:S02]  /*1f8f0*/  LOP3.LUT R28, R28, 0x4020, R29, 0x78, !PT ;  /* 0x000040201c1c7812 */ /* 0x000fe400078e781d */
[----:B------:R-:W4:Y:S04]  /*1f900*/  LDL.LU R29, [R1+0x598] ;  /* 0x00059800011d7983 */ /* 0x000f280000300800 */
[----:B------:R-:W-:Y:S04]  /*1f910*/  STS.64 [R28+0x280], R26 ;  /* 0x0002801a1c007388 */ /* 0x000fe80000000a00 */
[----:B------:R0:W-:Y:S04]  /*1f920*/  STS.64 [R28+0x100], R24 ;  /* 0x000100181c007388 */ /* 0x0001e80000000a00 */
[----:B0-----:R-:W4:Y:S01]  /*1f930*/  LDL.LU R25, [R1+0x13c] ;  /* 0x00013c0001197983 */ /* 0x001f220000300800 */
[----:B------:R-:W-:-:S03]  /*1f940*/  LOP3.LUT R26, R28, 0x40, RZ, 0x3c, !PT ;  /* 0x000000401c1a7812 */ /* 0x000fc600078e3cff */
[----:B------:R-:W-:Y:S04]  /*1f950*/  STS.64 [R28+0x300], R22 ;  /* 0x000300161c007388 */ /* 0x000fe80000000a00 */
[----:B------:R-:W-:Y:S04]  /*1f960*/  STS.64 [R28+0x180], R20 ;  /* 0x000180141c007388 */ /* 0x000fe80000000a00 */
[----:B------:R0:W-:Y:S04]  /*1f970*/  STS.64 [R28+0x380], R18 ;  /* 0x000380121c007388 */ /* 0x0001e80000000a00 */
[----:B------:R1:W-:Y:S04]  /*1f980*/  STS.64 [R26+0x8000], R16 ;  /* 0x008000101a007388 */ /* 0x0003e80000000a00 */
[----:B------:R1:W-:Y:S04]  /*1f990*/  STS.64 [R26+0x8200], R14 ;  /* 0x0082000e1a007388 */ /* 0x0003e80000000a00 */
[----:B------:R-:W-:Y:S04]  /*1f9a0*/  STS.64 [R26+0x8080], R12 ;  /* 0x0080800c1a007388 */ /* 0x000fe80000000a00 */
[----:B0-----:R-:W0:Y:S02]  /*1f9b0*/  S2R R28, SR_TID.X ;  /* 0x00000000001c7919 */ /* 0x001e240000002100 */
[----:B0-----:R-:W-:-:S04]  /*1f9c0*/  SHF.R.U32.HI R28, RZ, 0x6, R28 ;  /* 0x00000006ff1c7819 */ /* 0x001fc8000001161c */
[----:B------:R-:W-:Y:S01]  /*1f9d0*/  SGXT.U32 R24, R28, 0x3 ;  /* 0x000000031c18781a */ /* 0x000fe20000000000 */
[----:B--2---:R-:W-:Y:S04]  /*1f9e0*/  STS.64 [R26+0x8280], R10 ;  /* 0x0082800a1a007388 */ /* 0x004fe80000000a00 */
[----:B---3--:R-:W-:Y:S04]  /*1f9f0*/  STS.64 [R26+0x8100], R8 ;  /* 0x008100081a007388 */ /* 0x008fe80000000a00 */
[----:B----4-:R-:W-:Y:S04]  /*1fa00*/  STS.64 [R26+0x8300], R6 ;  /* 0x008300061a007388 */ /* 0x010fe80000000a00 */
[----:B------:R-:W-:Y:S04]  /*1fa10*/  STS.64 [R26+0x8180], R4 ;  /* 0x008180041a007388 */ /* 0x000fe80000000a00 */
[----:B------:R-:W-:Y:S04]  /*1fa20*/  STS.64 [R26+0x8380], R2 ;  /* 0x008380021a007388 */ /* 0x000fe80000000a00 */
[----:B------:R-:W-:Y:S06]  /*1fa30*/  BAR.SYNC.DEFER_BLOCKING 0x0 ;  /* 0x0000000000007b1d */ /* 0x000fec0000010000 */
[----:B------:R-:W0:Y:S01]  /*1fa40*/  LDS.64 R2, [R0] ;  /* 0x0000000000027984 */ /* 0x000e220000000a00 */
[C---:B-1----:R-:W-:Y:S01]  /*1fa50*/  IMAD R16, R29.reuse, c[0x0][0x194], RZ ;  /* 0x000065001d107a24 */ /* 0x042fe200078e02ff */
[----:B------:R-:W-:-:S02]  /*1fa60*/  ISETP.GE.AND P0, PT, R29, c[0x0][0x178], PT ;  /* 0x00005e001d007a0c */ /* 0x000fc40003f06270 */
[----:B------:R-:W-:Y:S01]  /*1fa70*/  LDS.64 R20, [R0+0x1c00] ;  /* 0x001c000000147984 */ /* 0x000fe20000000a00 */
[----:B------:R-:W-:-:S03]  /*1fa80*/  LOP3.LUT R14, R25, R24, RZ, 0xfc, !PT ;  /* 0x00000018190e7212 */ /* 0x000fc600078efcff */
[----:B------:R-:W-:Y:S04]  /*1fa90*/  LDS.64 R18, [R0+0x2000] ;  /* 0x0020000000127984 */ /* 0x000fe80000000a00 */
[----:B0-----:R-:W-:Y:S01]  /*1faa0*/  STL.64 [R1+0x10], R2 ;  /* 0x0000100201007387 */ /* 0x001fe20000100a00 */
[----:B------:R-:W-:-:S03]  /*1fab0*/  IMAD.MOV.U32 R5, RZ, RZ, R2 ;  /* 0x000000ffff057224 */ /* 0x000fc600078e0002 */
[----:B------:R-:W0:Y:S01]  /*1fac0*/  LDS.64 R2, [R0+0x400] ;  /* 0x0004000000027984 */ /* 0x000e220000000a00 */
[C-C-:B------:R-:W-:Y:S01]  /*1fad0*/  LOP3.LUT R10, R25.reuse, 0x8, R24.reuse, 0xfe, !PT ;  /* 0x00000008190a7812 */ /* 0x140fe200078efe18 */
[C---:B------:R-:W-:Y:S01]  /*1fae0*/  IMAD R7, R14.reuse, c[0x0][0x198], RZ ;  /* 0x000066000e077a24 */ /* 0x040fe200078e02ff */
[----:B------:R-:W-:Y:S02]  /*1faf0*/  ISETP.LT.AND P1, PT, R14, c[0x0][0x17c], !P0 ;  /* 0x00005f000e007a0c */ /* 0x000fe40004721270 */
[C---:B------:R-:W-:Y:S01]  /*1fb00*/  ISETP.LT.AND P4, PT, R10.reuse, c[0x0][0x17c], !P0 ;  /* 0x00005f000a007a0c */ /* 0x040fe20004781270 */
[----:B------:R-:W-:Y:S01]  /*1fb10*/  IMAD R4, R10, c[0x0][0x198], RZ ;  /* 0x000066000a047a24 */ /* 0x000fe200078e02ff */
[----:B------:R-:W-:Y:S01]  /*1fb20*/  LOP3.LUT R9, R25, 0x60, R24, 0xfe, !PT ;  /* 0x0000006019097812 */ /* 0x000fe200078efe18 */
[----:B0-----:R0:W-:Y:S01]  /*1fb30*/  STL.64 [R1+0x8], R2 ;  /* 0x0000080201007387 */ /* 0x0011e20000100a00 */
[----:B------:R-:W-:Y:S01]  /*1fb40*/  IMAD.MOV.U32 R6, RZ, RZ, R2 ;  /* 0x000000ffff067224 */ /* 0x000fe200078e0002 */
[----:B0-----:R-:W-:-:S04]  /*1fb50*/  LEA R2, P2, R16, c[0x0][0x170], 0x1 ;  /* 0x00005c0010027a11 */ /* 0x001fc800078408ff */
[----:B------:R-:W-:Y:S02]  /*1fb60*/  LEA.HI.X.SX32 R3, R16, c[0x0][0x174], 0x1, P2 ;  /* 0x00005d0010037a11 */ /* 0x000fe400010f0eff */
[CC--:B------:R-:W-:Y:S02]  /*1fb70*/  LEA R10, P2, R7.reuse, R2.reuse, 0x1 ;  /* 0x00000002070a7211 */ /* 0x0c0fe400078408ff */
[C---:B------:R-:W-:Y:S02]  /*1fb80*/  LEA R14, P3, R4.reuse, R2, 0x1 ;  /* 0x00000002040e7211 */ /* 0x040fe400078608ff */
[-C--:B------:R-:W-:Y:S02]  /*1fb90*/  LEA.HI.X.SX32 R11, R7, R3.reuse, 0x1, P2 ;  /* 0x00000003070b7211 */ /* 0x080fe400010f0eff */
[----:B------:R-:W-:-:S03]  /*1fba0*/  LEA.HI.X.SX32 R15, R4, R3, 0x1, P3 ;  /* 0x00000003040f7211 */ /* 0x000fc600018f0eff */
[----:B------:R-:W-:Y:S04]  /*1fbb0*/  @P1 STG.E.U16 [R10.64], R5 ;  /* 0x000000050a001986 */ /* 0x000fe8000c101506 */
[----:B------:R0:W-:Y:S01]  /*1fbc0*/  @P4 STG.E.U16 [R14.64], R6 ;  /* 0x000000060e004986 */ /* 0x0001e2000c101506 */
[----:B------:R-:W-:-:S03]  /*1fbd0*/  LOP3.LUT R4, R25, 0x70, R24, 0xfe, !PT ;  /* 0x0000007019047812 */ /* 0x000fc600078efe18 */
[----:B------:R-:W-:Y:S04]  /*1fbe0*/  STL [R1+0x4], R7 ;  /* 0x0000040701007387 */ /* 0x000fe80000100800 */
[----:B------:R1:W-:Y:S01]  /*1fbf0*/  STL [R1], R9 ;  /* 0x0000000901007387 */ /* 0x0003e20000100800 */
[----:B0-----:R-:W-:-:S03]  /*1fc00*/  LOP3.LUT R6, R25, 0x68, R24, 0xfe, !PT ;  /* 0x0000006819067812 */ /* 0x001fc600078efe18 */
[----:B------:R-:W0:Y:S04]  /*1fc10*/  LDS.64 R10, [R0+0x800] ;  /* 0x00080000000a7984 */ /* 0x000e280000000a00 */
[----:B------:R2:W-:Y:S01]  /*1fc20*/  STL [R1+0x38], R6 ;  /* 0x0000380601007387 */ /* 0x0005e20000100800 */
[----:B-1----:R-:W-:-:S03]  /*1fc30*/  LOP3.LUT R9, R25, 0x78, R24, 0xfe, !PT ;  /* 0x0000007819097812 */ /* 0x002fc600078efe18 */
[----:B------:R1:W-:Y:S04]  /*1fc40*/  STL [R1+0x3c], R4 ;  /* 0x00003c0401007387 */ /* 0x0003e80000100800 */
[----:B------:R-:W-:Y:S01]  /*1fc50*/  LDS.64 R14, [R0+0x1000] ;  /* 0x00100000000e7984 */ /* 0x000fe20000000a00 */
[----:B--2---:R-:W-:-:S03]  /*1fc60*/  LOP3.LUT R6, R25, 0x80, R24, 0xfe, !PT ;  /* 0x0000008019067812 */ /* 0x004fc600078efe18 */
[----:B------:R2:W-:Y:S01]  /*1fc70*/  STL [R1+0x40], R9 ;  /* 0x0000400901007387 */ /* 0x0005e20000100800 */
[----:B-1----:R-:W-:-:S03]  /*1fc80*/  LOP3.LUT R4, R25, 0x88, R24, 0xfe, !PT ;  /* 0x0000008819047812 */ /* 0x002fc600078efe18 */
[----:B------:R1:W-:Y:S01]  /*1fc90*/  STL [R1+0x44], R6 ;  /* 0x0000440601007387 */ /* 0x0003e20000100800 */
[----:B--2---:R-:W-:-:S03]  /*1fca0*/  LOP3.LUT R9, R25, 0x90, R24, 0xfe, !PT ;  /* 0x0000009019097812 */ /* 0x004fc600078efe18 */
[----:B------:R2:W-:Y:S01]  /*1fcb0*/  STL [R1+0x48], R4 ;  /* 0x0000480401007387 */ /* 0x0005e20000100800 */
[----:B-1----:R-:W-:-:S03]  /*1fcc0*/  LOP3.LUT R6, R25, 0x98, R24, 0xfe, !PT ;  /* 0x0000009819067812 */ /* 0x002fc600078efe18 */
[----:B------:R1:W-:Y:S04]  /*1fcd0*/  STL [R1+0x4c], R9 ;  /* 0x00004c0901007387 */ /* 0x0003e80000100800 */
[----:B------:R3:W-:Y:S01]  /*1fce0*/  STL [R1+0x50], R6 ;  /* 0x0000500601007387 */ /* 0x0007e20000100800 */
[C-C-:B--2---:R-:W-:Y:S02]  /*1fcf0*/  LOP3.LUT R4, R25.reuse, 0xa0, R24.reuse, 0xfe, !PT ;  /* 0x000000a019047812 */ /* 0x144fe400078efe18 */
[----:B-1----:R-:W-:-:S03]  /*1fd00*/  LOP3.LUT R9, R25, 0xa8, R24, 0xfe, !PT ;  /* 0x000000a819097812 */ /* 0x002fc600078efe18 */
[----:B------:R1:W-:Y:S01]  /*1fd10*/  STL [R1+0x54], R4 ;  /* 0x0000540401007387 */ /* 0x0003e20000100800 */
[----:B---3--:R-:W-:-:S03]  /*1fd20*/  LOP3.LUT R6, R25, 0xb0, R24, 0xfe, !PT ;  /* 0x000000b019067812 */ /* 0x008fc600078efe18 */
[----:B------:R2:W-:Y:S04]  /*1fd30*/  STL [R1+0x58], R9 ;  /* 0x0000580901007387 */ /* 0x0005e80000100800 */
[----:B------:R3:W-:Y:S01]  /*1fd40*/  STL [R1+0x5c], R6 ;  /* 0x00005c0601007387 */ /* 0x0007e20000100800 */
[C-C-:B-1----:R-:W-:Y:S02]  /*1fd50*/  LOP3.LUT R4, R25.reuse, 0xb8, R24.reuse, 0xfe, !PT ;  /* 0x000000b819047812 */ /* 0x142fe400078efe18 */
[----:B--2---:R-:W-:-:S03]  /*1fd60*/  LOP3.LUT R9, R25, 0xc0, R24, 0xfe, !PT ;  /* 0x000000c019097812 */ /* 0x004fc600078efe18 */
        /* <DEDUP_REMOVED lines=44> */
[----:B------:R-:W-:Y:S01]  /*20030*/  STL [R1+0xb8], R9 ;  /* 0x0000b80901007387 */ /* 0x000fe20000100800 */
[----:B0-----:R-:W-:-:S03]  /*20040*/  IMAD.MOV.U32 R23, RZ, RZ, R10 ;  /* 0x000000ffff177224 */ /* 0x001fc600078e000a */
[----:B------:R0:W-:Y:S04]  /*20050*/  STL [R1+0xbc], R6 ;  /* 0x0000bc0601007387 */ /* 0x0001e80000100800 */
[----:B------:R-:W-:Y:S04]  /*20060*/  STL.64 [R1+0x18], R10 ;  /* 0x0000180a01007387 */ /* 0x000fe80000100a00 */
[----:B------:R-:W2:Y:S01]  /*20070*/  LDS.64 R10, [R0+0xc00] ;  /* 0x000c0000000a7984 */ /* 0x000ea20000000a00 */
[C-C-:B-1----:R-:W-:Y:S02]  /*20080*/  LOP3.LUT R4, R25.reuse, 0x178, R24.reuse, 0xfe, !PT ;  /* 0x0000017819047812 */ /* 0x142fe400078efe18 */
[----:B0-----:R-:W-:-:S03]  /*20090*/  LOP3.LUT R6, R25, 0x180, R24, 0xfe, !PT ;  /* 0x0000018019067812 */ /* 0x001fc600078efe18 */
[----:B------:R0:W-:Y:S04]  /*200a0*/  STL [R1+0xc0], R4 ;  /* 0x0000c00401007387 */ /* 0x0001e80000100800 */
[----:B------:R1:W-:Y:S01]  /*200b0*/  STL [R1+0xc4], R6 ;  /* 0x0000c40601007387 */ /* 0x0003e20000100800 */
[----:B0-----:R-:W-:-:S05]  /*200c0*/  LOP3.LUT R4, R25, 0x188, R24, 0xfe, !PT ;  /* 0x0000018819047812 */ /* 0x001fca00078efe18 */
[----:B------:R0:W-:Y:S01]  /*200d0*/  STL [R1+0xc8], R4 ;  /* 0x0000c80401007387 */ /* 0x0001e20000100800 */
[----:B-1----:R-:W-:-:S03]  /*200e0*/  LOP3.LUT R6, R25, 0x190, R24, 0xfe, !PT ;  /* 0x0000019019067812 */ /* 0x002fc600078efe18 */
[----:B--2---:R-:W-:Y:S04]  /*200f0*/  STL.64 [R1+0x20], R10 ;  /* 0x0000200a01007387 */ /* 0x004fe80000100a00 */
[----:B------:R-:W1:Y:S04]  /*20100*/  LDS.64 R10, [R0+0x1400] ;  /* 0x00140000000a7984 */ /* 0x000e680000000a00 */
[----:B------:R2:W-:Y:S04]  /*20110*/  STL [R1+0xcc], R6 ;  /* 0x0000cc0601007387 */ /* 0x0005e80000100800 */
[----:B------:R-:W-:Y:S04]  /*20120*/  STL.64 [R1+0x30], R14 ;  /* 0x0000300e01007387 */ /* 0x000fe80000100a00 */
[----:B------:R-:W3:Y:S01]  /*20130*/  LDS.64 R14, [R0+0x1800] ;  /* 0x00180000000e7984 */ /* 0x000ee20000000a00 */
[----:B0-----:R-:W-:-:S02]  /*20140*/  LOP3.LUT R4, R25, 0x198, R24, 0xfe, !PT ;  /* 0x0000019819047812 */ /* 0x001fc400078efe18 */
[----:B--2---:R-:W-:-:S03]  /*20150*/  LOP3.LUT R6, R25, 0x1a0, R24, 0xfe, !PT ;  /* 0x000001a019067812 */ /* 0x004fc600078efe18 */
[----:B------:R0:W-:Y:S01]  /*20160*/  STL [R1+0xd0], R4 ;  /* 0x0000d00401007387 */ /* 0x0001e20000100800 */
[C-C-:B------:R-:W-:Y:S02]  /*20170*/  LOP3.LUT R9, R25.reuse, 0x1b0, R24.reuse, 0xfe, !PT ;  /* 0x000001b019097812 */ /* 0x140fe400078efe18 */
[C-C-:B0-----:R-:W-:Y:S01]  /*20180*/  LOP3.LUT R4, R25.reuse, 0x1a8, R24.reuse, 0xfe, !PT ;  /* 0x000001a819047812 */ /* 0x141fe200078efe18 */
[----:B-1----:R-:W-:Y:S04]  /*20190*/  STL.64 [R1+0x28], R10 ;  /* 0x0000280a01007387 */ /* 0x002fe80000100a00 */
[----:B------:R0:W-:Y:S04]  /*201a0*/  STL [R1+0xd4], R6 ;  /* 0x0000d40601007387 */ /* 0x0001e80000100800 */
[----:B------:R1:W-:Y:S01]  /*201b0*/  STL [R1+0xd8], R4 ;  /* 0x0000d80401007387 */ /* 0x0003e20000100800 */
[----:B0-----:R-:W-:-:S03]  /*201c0*/  LOP3.LUT R6, R25, 0x1b8, R24, 0xfe, !PT ;  /* 0x000001b819067812 */ /* 0x001fc600078efe18 */
[----:B------:R0:W-:Y:S01]  /*201d0*/  STL [R1+0xdc], R9 ;  /* 0x0000dc0901007387 */ /* 0x0001e20000100800 */
[----:B-1----:R-:W-:-:S03]  /*201e0*/  LOP3.LUT R4, R25, 0x1c0, R24, 0xfe, !PT ;  /* 0x000001c019047812 */ /* 0x002fc600078efe18 */
[----:B------:R1:W-:Y:S04]  /*201f0*/  STL [R1+0xe4], R6 ;  /* 0x0000e40601007387 */ /* 0x0003e80000100800 */
[----:B------:R2:W-:Y:S01]  /*20200*/  STL [R1+0xe8], R4 ;  /* 0x0000e80401007387 */ /* 0x0005e20000100800 */
[C-C-:B0-----:R-:W-:Y:S02]  /*20210*/  LOP3.LUT R9, R25.reuse, 0x1c8, R24.reuse, 0xfe, !PT ;  /* 0x000001c819097812 */ /* 0x141fe400078efe18 */
[----:B-1----:R-:W-:-:S03]  /*20220*/  LOP3.LUT R6, R25, 0x1d0, R24, 0xfe, !PT ;  /* 0x000001d019067812 */ /* 0x002fc600078efe18 */
[----:B------:R0:W-:Y:S01]  /*20230*/  STL [R1+0xec], R9 ;  /* 0x0000ec0901007387 */ /* 0x0001e20000100800 */
[----:B--2---:R-:W-:-:S03]  /*20240*/  LOP3.LUT R4, R25, 0x1d8, R24, 0xfe, !PT ;  /* 0x000001d819047812 */ /* 0x004fc600078efe18 */
[----:B------:R1:W-:Y:S04]  /*20250*/  STL [R1+0xf0], R6 ;  /* 0x0000f00601007387 */ /* 0x0003e80000100800 */
[----:B------:R2:W-:Y:S01]  /*20260*/  STL [R1+0xf4], R4 ;  /* 0x0000f40401007387 */ /* 0x0005e20000100800 */
[C-C-:B0-----:R-:W-:Y:S02]  /*20270*/  LOP3.LUT R9, R25.reuse, 0x1e0, R24.reuse, 0xfe, !PT ;  /* 0x000001e019097812 */ /* 0x141fe400078efe18 */
[----:B-1----:R-:W-:-:S03]  /*20280*/  LOP3.LUT R6, R25, 0x1e8, R24, 0xfe, !PT ;  /* 0x000001e819067812 */ /* 0x002fc600078efe18 */
[----:B------:R-:W-:Y:S01]  /*20290*/  STL [R1+0xf8], R9 ;  /* 0x0000f80901007387 */ /* 0x000fe20000100800 */
[----:B--2---:R-:W-:-:S03]  /*202a0*/  LOP3.LUT R4, R25, 0x1f0, R24, 0xfe, !PT ;  /* 0x000001f019047812 */ /* 0x004fc600078efe18 */
[----:B------:R-:W-:Y:S04]  /*202b0*/  STL [R1+0xfc], R6 ;  /* 0x0000fc0601007387 */ /* 0x000fe80000100800 */
[----:B------:R-:W-:Y:S04]  /*202c0*/  STL [R1+0x100], R4 ;  /* 0x0001000401007387 */ /* 0x000fe80000100800 */
[----:B---3--:R0:W-:Y:S04]  /*202d0*/  STL [R1+0x5dc], R15 ;  /* 0x0005dc0f01007387 */ /* 0x0081e80000100800 */
[----:B0-----:R-:W2:Y:S04]  /*202e0*/  LDL.LU R15, [R1+0x28] ;  /* 0x00002800010f7983 */ /* 0x001ea80000300800 */
[----:B------:R0:W-:Y:S04]  /*202f0*/  STL [R1+0x5e0], R21 ;  /* 0x0005e01501007387 */ /* 0x0001e80000100800 */
[----:B0-----:R-:W3:Y:S04]  /*20300*/  LDL.LU R21, [R1+0x30] ;  /* 0x0000300001157983 */ /* 0x001ee80000300800 */
[----:B------:R0:W-:Y:S04]  /*20310*/  STL [R1+0x5e4], R19 ;  /* 0x0005e41301007387 */ /* 0x0001e80000100800 */
[----:B0-----:R-:W4:Y:S01]  /*20320*/  LDL.LU R19, [R1+0x20] ;  /* 0x0000200001137983 */ /* 0x001f220000300800 */
[----:B------:R-:W-:-:S02]  /*20330*/  LOP3.LUT R5, R25, 0x10, R24, 0xfe, !PT ;  /* 0x0000001019057812 */ /* 0x000fc400078efe18 */
[----:B------:R-:W-:Y:S02]  /*20340*/  LOP3.LUT R8, R25, 0x20, R24, 0xfe, !PT ;  /* 0x0000002019087812 */ /* 0x000fe400078efe18 */
[C---:B------:R-:W-:Y:S01]  /*20350*/  ISETP.LT.AND P4, PT, R5.reuse, c[0x0][0x17c], !P0 ;  /* 0x00005f0005007a0c */ /* 0x040fe20004781270 */
[----:B------:R-:W-:Y:S01]  /*20360*/  IMAD R5, R5, c[0x0][0x198], RZ ;  /* 0x0000660005057a24 */ /* 0x000fe200078e02ff */
[C---:B------:R-:W-:Y:S01]  /*20370*/  ISETP.LT.AND P2, PT, R8.reuse, c[0x0][0x17c], !P0 ;  /* 0x00005f0008007a0c */ /* 0x040fe20004741270 */
[----:B------:R-:W-:-:S03]  /*20380*/  IMAD R8, R8, c[0x0][0x198], RZ ;  /* 0x0000660008087a24 */ /* 0x000fc600078e02ff */
[-C--:B------:R-:W-:Y:S02]  /*20390*/  LEA R4, P6, R5, R2.reuse, 0x1 ;  /* 0x0000000205047211 */ /* 0x080fe400078c08ff */
[----:B------:R-:W-:Y:S02]  /*203a0*/  LOP3.LUT R9, R25, 0x1f8, R24, 0xfe, !PT ;  /* 0x000001f819097812 */ /* 0x000fe400078efe18 */
[-C--:B------:R-:W-:Y:S02]  /*203b0*/  LEA.HI.X.SX32 R5, R5, R3.reuse, 0x1, P6 ;  /* 0x0000000305057211 */ /* 0x080fe400030f0eff */
[C---:B------:R-:W-:Y:S01]  /*203c0*/  LEA R10, P6, R8.reuse, R2, 0x1 ;  /* 0x00000002080a7211 */ /* 0x040fe200078c08ff */
[----:B------:R-:W-:Y:S03]  /*203d0*/  STL [R1+0xe0], R9 ;  /* 0x0000e00901007387 */ /* 0x000fe60000100800 */
[----:B------:R-:W-:-:S02]  /*203e0*/  LEA.HI.X.SX32 R11, R8, R3, 0x1, P6 ;  /* 0x00000003080b7211 */ /* 0x000fc400030f0eff */
[----:B------:R-:W0:Y:S01]  /*203f0*/  LDS.64 R8, [R0+0x2400] ;  /* 0x0024000000087984 */ /* 0x000e220000000a00 */
[C-C-:B------:R-:W-:Y:S02]  /*20400*/  LOP3.LUT R7, R25.reuse, 0x18, R24.reuse, 0xfe, !PT ;  /* 0x0000001819077812 */ /* 0x140fe400078efe18 */
[----:B------:R-:W-:Y:S02]  /*20410*/  LOP3.LUT R13, R25, 0x28, R24, 0xfe, !PT ;  /* 0x00000028190d7812 */ /* 0x000fe400078efe18 */
[C---:B------:R-:W-:Y:S01]  /*20420*/  ISETP.LT.AND P3, PT, R7.reuse, c[0x0][0x17c], !P0 ;  /* 0x00005f0007007a0c */ /* 0x040fe20004761270 */
[----:B------:R-:W-:Y:S01]  /*20430*/  IMAD R7, R7, c[0x0][0x198], RZ ;  /* 0x0000660007077a24 */ /* 0x000fe200078e02ff */
[C---:B------:R-:W-:Y:S01]  /*20440*/  ISETP.LT.AND P1, PT, R13.reuse, c[0x0][0x17c], !P0 ;  /* 0x00005f000d007a0c */ /* 0x040fe20004721270 */
[----:B------:R-:W-:-:S03]  /*20450*/  IMAD R13, R13, c[0x0][0x198], RZ ;  /* 0x000066000d0d7a24 */ /* 0x000fc600078e02ff */
[-C--:B------:R-:W-:Y:S02]  /*20460*/  LEA R6, P5, R7, R2.reuse, 0x1 ;  /* 0x0000000207067211 */ /* 0x080fe400078a08ff */
[--C-:B------:R-:W-:Y:S02]  /*20470*/  LOP3.LUT R17, R25, 0x30, R24.reuse, 0xfe, !PT ;  /* 0x0000003019117812 */ /* 0x100fe400078efe18 */
[-C--:B------:R-:W-:Y:S02]  /*20480*/  LEA.HI.X.SX32 R7, R7, R3.reuse, 0x1, P5 ;  /* 0x0000000307077211 */ /* 0x080fe400028f0eff */
[----:B------:R-:W-:Y:S02]  /*20490*/  LEA R12, P5, R13, R2, 0x1 ;  /* 0x000000020d0c7211 */ /* 0x000fe400078a08ff */
[----:B------:R-:W-:Y:S01]  /*204a0*/  LOP3.LUT R16, R25, 0x38, R24, 0xfe, !PT ;  /* 0x0000003819107812 */ /* 0x000fe200078efe18 */
[----:B------:R1:W-:Y:S01]  /*204b0*/  @P4 STG.E.U16 [R4.64], R23 ;  /* 0x0000001704004986 */ /* 0x0003e2000c101506 */
[----:B------:R-:W-:-:S02]  /*204c0*/  LEA.HI.X.SX32 R13, R13, R3, 0x1, P5 ;  /* 0x000000030d0d7211 */ /* 0x000fc400028f0eff */
[C-C-:B------:R-:W-:Y:S02]  /*204d0*/  LOP3.LUT R22, R25.reuse, 0x40, R24.reuse, 0xfe, !PT ;  /* 0x0000004019167812 */ /* 0x140fe400078efe18 */
[--C-:B------:R-:W-:Y:S02]  /*204e0*/  LOP3.LUT R27, R25, 0x48, R24.reuse, 0xfe, !PT ;  /* 0x00000048191b7812 */ /* 0x100fe400078efe18 */
[C---:B------:R-:W-:Y:S01]  /*204f0*/  ISETP.LT.AND P4, PT, R17.reuse, c[0x0][0x17c], !P0 ;  /* 0x00005f0011007a0c */ /* 0x040fe20004781270 */
[----:B-1----:R-:W-:Y:S01]  /*20500*/  IMAD R4, R17, c[0x0][0x198], RZ ;  /* 0x0000660011047a24 */ /* 0x002fe200078e02ff */
[C-C-:B------:R-:W-:Y:S02]  /*20510*/  LOP3.LUT R28, R25.reuse, 0x50, R24.reuse, 0xfe, !PT ;  /* 0x00000050191c7812 */ /* 0x140fe400078efe18 */
[----:B------:R-:W-:Y:S02]  /*20520*/  LOP3.LUT R29, R25, 0x58, R24, 0xfe, !PT ;  /* 0x00000058191d7812 */ /* 0x000fe400078efe18 */
[----:B------:R-:W-:-:S04]  /*20530*/  LEA R24, P6, R4, R2, 0x1 ;  /* 0x0000000204187211 */ /* 0x000fc800078c08ff */
[----:B------:R-:W-:Y:S01]  /*20540*/  LEA.HI.X.SX32 R25, R4, R3, 0x1, P6 ;  /* 0x0000000304197211 */ /* 0x000fe200030f0eff */
[----:B0-----:R0:W-:Y:S04]  /*20550*/  STL [R1+0x5e8], R9 ;  /* 0x0005e80901007387 */ /* 0x0011e80000100800 */
[----:B------:R-:W-:Y:S04]  /*20560*/  LDS.64 R4, [R0+0x3000] ;  /* 0x0030000000047984 */ /* 0x000fe80000000a00 */
[----:B0-----:R-:W2:Y:S04]  /*20570*/  LDL.LU R9, [R1+0x38] ;  /* 0x0000380001097983 */ /* 0x001ea80000300800 */
[----:B----4-:R0:W-:Y:S04]  /*20580*/  @P3 STG.E.U16 [R6.64], R19 ;  /* 0x0000001306003986 */ /* 0x0101e8000c101506 */
[----:B---3--:R1:W-:Y:S01]  /*20590*/  @P2 STG.E.U16 [R10.64], R21 ;  /* 0x000000150a002986 */ /* 0x0083e2000c101506 */
[----:B------:R-:W-:-:S03]  /*205a0*/  ISETP.LT.AND P2, PT, R22, c[0x0][0x17c], !P0 ;  /* 0x00005f0016007a0c */ /* 0x000fc60004741270 */
[----:B--2---:R-:W-:Y:S01]  /*205b0*/  @P1 STG.E.U16 [R12.64], R15 ;  /* 0x0000000f0c001986 */ /* 0x004fe2000c101506 */
[C---:B------:R-:W-:Y:S01]  /*205c0*/  ISETP.LT.AND P1, PT, R27.reuse, c[0x0][0x17c], !P0 ;  /* 0x00005f001b007a0c */ /* 0x040fe20004721270 */
[----:B------:R-:W-:Y:S02]  /*205d0*/  IMAD R27, R27, c[0x0][0x198], RZ ;  /* 0x000066001b1b7a24 */ /* 0x000fe400078e02ff */
[----:B0-----:R-:W-:Y:S02]  /*205e0*/  IMAD R7, R22, c[0x0][0x198], RZ ;  /* 0x0000660016077a24 */ /* 0x001fe400078e02ff */
[C---:B-1----:R-:W-:Y:S01]  /*205f0*/  IMAD R10, R16.reuse, c[0x0][0x198], RZ ;  /* 0x00006600100a7a24 */ /* 0x042fe200078e02ff */
[----:B------:R-:W-:Y:S01]  /*20600*/  ISETP.LT.AND P3, PT, R16, c[0x0][0x17c], !P0 ;  /* 0x00005f0010007a0c */ /* 0x000fe20004761270 */
[----:B------:R0:W-:Y:S03]  /*20610*/  @P4 STG.E.U16 [R24.64], R14 ;  /* 0x0000000e18004986 */ /* 0x0001e6000c101506 */
[CC--:B------:R-:W-:Y:S01]  /*20620*/  LEA R22, P5, R10.reuse, R2.reuse, 0x1 ;  /* 0x000000020a167211 */ /* 0x0c0fe200078a08ff */
[----:B------:R-:W1:Y:S03]  /*20630*/  LDS.64 R16, [R0+0x2800] ;  /* 0x0028000000107984 */ /* 0x000e660000000a00 */
[----:B------:R-:W-:Y:S01]  /*20640*/  LEA.HI.X.SX32 R23, R10, R3, 0x1, P5 ;  /* 0x000000030a177211 */ /* 0x000fe200028f0eff */
[----:B------:R-:W2:Y:S01]  /*20650*/  LDS.64 R12, [R0+0x2c00] ;  /* 0x002c0000000c7984 */ /* 0x000ea20000000a00 */
[----:B------:R-:W-:Y:S01]  /*20660*/  LEA R26, P5, R27, R2, 0x1 ;  /* 0x000000021b1a7211 */ /* 0x000fe200078a08ff */
[----:B0-----:R-:W-:-:S03]  /*20670*/  IMAD R24, R28, c[0x0][0x198], RZ ;  /* 0x000066001c187a24 */ /* 0x001fc600078e02ff */
[-C--:B------:R-:W-:Y:S02]  /*20680*/  LEA.HI.X.SX32 R27, R27, R3.reuse, 0x1, P5 ;  /* 0x000000031b1b7211 */ /* 0x080fe400028f0eff */
[----:B------:R-:W-:Y:S01]  /*20690*/  LEA R6, P6, R7, R2, 0x1 ;  /* 0x0000000207067211 */ /* 0x000fe200078c08ff */
[----:B------:R-:W-:Y:S01]  /*206a0*/  IMAD R25, R29, c[0x0][0x198], RZ ;  /* 0x000066001d197a24 */ /* 0x000fe200078e02ff */
[----:B------:R-:W-:Y:S01]  /*206b0*/  ISETP.LT.AND P5, PT, R28, c[0x0][0x17c], !P0 ;  /* 0x00005f001c007a0c */ /* 0x000fe200047a1270 */
[----:B------:R-:W0:Y:S04]  /*206c0*/  LDS.64 R10, [R0+0x3400] ;  /* 0x00340000000a7984 */ /* 0x000e280000000a00 */
[----:B------:R-:W3:Y:S01]  /*206d0*/  LDL.LU R28, [R1] ;  /* 0x00000000011c7983 */ /* 0x000ee20000300800 */
[----:B------:R-:W-:-:S03]  /*206e0*/  LEA.HI.X.SX32 R7, R7, R3, 0x1, P6 ;  /* 0x0000000307077211 */ /* 0x000fc600030f0eff */
[----:B------:R-:W-:Y:S04]  /*206f0*/  @P3 STG.E.U16 [R22.64], R20 ;  /* 0x0000001416003986 */ /* 0x000fe8000c101506 */
[----:B------:R-:W-:Y:S04]  /*20700*/  @P2 STG.E.U16 [R6.64], R18 ;  /* 0x0000001206002986 */ /* 0x000fe8000c101506 */
[----:B------:R4:W-:Y:S04]  /*20710*/  @P1 STG.E.U16 [R26.64], R8 ;  /* 0x000000081a001986 */ /* 0x0009e8000c101506 */
[----:B------:R-:W0:Y:S04]  /*20720*/  LDS.64 R6, [R0+0x3800] ;  /* 0x0038000000067984 */ /* 0x000e280000000a00 */
[----:B------:R0:W0:Y:S01]  /*20730*/  LDS.64 R22, [R0+0x3c00] ;  /* 0x003c000000167984 */ /* 0x0000220000000a00 */
[----:B----4-:R-:W-:-:S02]  /*20740*/  LEA R26, P2, R24, R2, 0x1 ;  /* 0x00000002181a7211 */ /* 0x010fc400078408ff */
[----:B------:R-:W-:Y:S02]  /*20750*/  ISETP.LT.AND P4, PT, R29, c[0x0][0x17c], !P0 ;  /* 0x00005f001d007a0c */ /* 0x000fe40004781270 */
[----:B------:R-:W-:-:S05]  /*20760*/  LEA.HI.X.SX32 R27, R24, R3, 0x1, P2 ;  /* 0x00000003181b7211 */ /* 0x000fca00010f0eff */
[----:B-1----:R1:W-:Y:S01]  /*20770*/  @P5 STG.E.U16 [R26.64], R16 ;  /* 0x000000101a005986 */ /* 0x0023e2000c101506 */
[C---:B---3--:R-:W-:Y:S01]  /*20780*/  ISETP.LT.AND P3, PT, R28.reuse, c[0x0][0x17c], !P0 ;  /* 0x00005f001c007a0c */ /* 0x048fe20004761270 */
[----:B0-----:R-:W-:Y:S01]  /*20790*/  IMAD R0, R28, c[0x0][0x198], RZ ;  /* 0x000066001c007a24 */ /* 0x001fe200078e02ff */
[----:B------:R-:W-:-:S04]  /*207a0*/  LEA R28, P1, R25, R2, 0x1 ;  /* 0x00000002191c7211 */ /* 0x000fc800078208ff */
[----:B------:R-:W-:Y:S02]  /*207b0*/  LEA.HI.X.SX32 R29, R25, R3, 0x1, P1 ;  /* 0x00000003191d7211 */ /* 0x000fe400008f0eff */
[----:B------:R-:W3:Y:S04]  /*207c0*/  LDL.LU R25, [R1+0x44] ;  /* 0x0000440001197983 */ /* 0x000ee80000300800 */
[----:B-1----:R-:W4:Y:S01]  /*207d0*/  LDL.LU R27, [R1+0x3c] ;  /* 0x00003c00011b7983 */ /* 0x002f220000300800 */
[C---:B------:R-:W-:Y:S01]  /*207e0*/  ISETP.LT.AND P2, PT, R9.reuse, c[0x0][0x17c], !P0 ;  /* 0x00005f0009007a0c */ /* 0x040fe20004741270 */
[----:B------:R-:W-:Y:S01]  /*207f0*/  IMAD R9, R9, c[0x0][0x198], RZ ;  /* 0x0000660009097a24 */ /* 0x000fe200078e02ff */
[-C--:B------:R-:W-:Y:S01]  /*20800*/  LEA R24, P6, R0, R2.reuse, 0x1 ;  /* 0x0000000200187211 */ /* 0x080fe200078c08ff */
[----:B--2---:R0:W-:Y:S03]  /*20810*/  @P4 STG.E.U16 [R28.64], R12 ;  /* 0x0000000c1c004986 */ /* 0x0041e6000c101506 */
[----:B------:R-:W-:Y:S01]  /*20820*/  LEA R26, P5, R9, R2, 0x1 ;  /* 0x00000002091a7211 */ /* 0x000fe200078a08ff */
[----:B0-----:R-:W2:Y:S04]  /*20830*/  LDL.LU R28, [R1+0x40] ;  /* 0x00004000011c7983 */ /* 0x001ea80000300800 */
[----:B------:R-:W2:Y:S01]  /*20840*/  LDL.LU R29, [R1+0x48] ;  /* 0x00004800011d7983 */ /* 0x000ea20000300800 */
[----:B---3--:R-:W-:-:S02]  /*20850*/  ISETP.LT.AND P1, PT, R25, c[0x0][0x17c], !P0 ;  /* 0x00005f0019007a0c */ /* 0x008fc40004721270 */
[-C--:B------:R-:W-:Y:S01]  /*20860*/  LEA.HI.X.SX32 R25, R0, R3.reuse, 0x1, P6 ;  /* 0x0000000300197211 */ /* 0x080fe200030f0eff */
[C---:B----4-:R-:W-:Y:S01]  /*20870*/  IMAD R0, R27.reuse, c[0x0][0x198], RZ ;  /* 0x000066001b007a24 */ /* 0x050fe200078e02ff */
[----:B------:R-:W-:Y:S02]  /*20880*/  ISETP.LT.AND P4, PT, R27, c[0x0][0x17c], !P0 ;  /* 0x00005f001b007a0c */ /* 0x000fe40004781270 */
[----:B------:R-:W-:Y:S01]  /*20890*/  LEA.HI.X.SX32 R27, R9, R3, 0x1, P5 ;  /* 0x00000003091b7211 */ /* 0x000fe200028f0eff */
[----:B------:R0:W-:Y:S04]  /*208a0*/  @P3 STG.E.U16 [R24.64], R4 ;  /* 0x0000000418003986 */ /* 0x0001e8000c101506 */
[----:B------:R-:W3:Y:S04]  /*208b0*/  LDL.LU R9, [R1+0x5e8] ;  /* 0x0005e80001097983 */ /* 0x000ee80000300800 */
[----:B------:R1:W-:Y:S01]  /*208c0*/  @P2 STG.E.U16 [R26.64], R10 ;  /* 0x0000000a1a002986 */ /* 0x0003e2000c101506 */
[----:B0-----:R-:W-:-:S04]  /*208d0*/  LEA R24, P5, R0, R2, 0x1 ;  /* 0x0000000200187211 */ /* 0x001fc800078a08ff */
[----:B------:R-:W-:Y:S01]  /*208e0*/  LEA.HI.X.SX32 R25, R0, R3, 0x1, P5 ;  /* 0x0000000300197211 */ /* 0x000fe200028f0eff */
[----:B-1----:R-:W4:Y:S04]  /*208f0*/  LDL.LU R27, [R1+0x4] ;  /* 0x00000400011b7983 */ /* 0x002f280000300800 */
[----:B------:R-:W3:Y:S01]  /*20900*/  LDL.LU R0, [R1+0x4c] ;  /* 0x00004c0001007983 */ /* 0x000ee20000300800 */
[C---:B--2---:R-:W-:Y:S01]  /*20910*/  ISETP.LT.AND P3, PT, R28.reuse, c[0x0][0x17c], !P0 ;  /* 0x00005f001c007a0c */ /* 0x044fe20004761270 */
[----:B------:R-:W-:Y:S01]  /*20920*/  IMAD R28, R28, c[0x0][0x198], RZ ;  /* 0x000066001c1c7a24 */ /* 0x000fe200078e02ff */
[----:B------:R-:W-:Y:S01]  /*20930*/  ISETP.LT.AND P2, PT, R29, c[0x0][0x17c], !P0 ;  /* 0x00005f001d007a0c */ /* 0x000fe20004741270 */
[----:B------:R-:W-:-:S03]  /*20940*/  IMAD.MOV.U32 R29, RZ, RZ, c[0x0][0x198] ;  /* 0x00006600ff1d7624 */ /* 0x000fc600078e00ff */
[-C--:B------:R-:W-:Y:S01]  /*20950*/  LEA R26, P6, R28, R2.reuse, 0x1 ;  /* 0x000000021c1a7211 */ /* 0x080fe200078c08ff */
[----:B------:R0:W-:Y:S01]  /*20960*/  @P4 STG.E.U16 [R24.64], R6 ;  /* 0x0000000618004986 */ /* 0x0001e2000c101506 */
[----:B---3--:R-:W-:Y:S01]  /*20970*/  ISETP.LT.AND P5, PT, R0, c[0x0][0x17c], !P0 ;  /* 0x00005f0000007a0c */ /* 0x008fe200047a1270 */
[----:B----4-:R-:W-:Y:S01]  /*20980*/  IMAD R0, R29, 0x80, R27 ;  /* 0x000000801d007824 */ /* 0x010fe200078e021b */
[----:B------:R-:W-:Y:S02]  /*20990*/  LEA.HI.X.SX32 R27, R28, R3, 0x1, P6 ;  /* 0x000000031c1b7211 */ /* 0x000fe400030f0eff */
[----:B------:R-:W2:Y:S04]  /*209a0*/  LDL.LU R28, [R1+0x50] ;  /* 0x00005000011c7983 */ /* 0x000ea80000300800 */
[----:B0-----:R-:W3:Y:S01]  /*209b0*/  LDL.LU R25, [R1+0x54] ;  /* 0x0000540001197983 */ /* 0x001ee20000300800 */
[----:B------:R-:W-:-:S03]  /*209c0*/  LEA R24, P6, R0, R2, 0x1 ;  /* 0x0000000200187211 */ /* 0x000fc600078c08ff */
[----:B------:R0:W-:Y:S01]  /*209d0*/  @P3 STG.E.U16 [R26.64], R22 ;  /* 0x000000161a003986 */ /* 0x0001e2000c101506 */
[----:B--2---:R-:W-:Y:S01]  /*209e0*/  ISETP.LT.AND P4, PT, R28, c[0x0][0x17c], !P0 ;  /* 0x00005f001c007a0c */ /* 0x004fe20004781270 */
[----:B------:R-:W-:Y:S01]  /*209f0*/  IMAD R28, R29, 0x8, R0 ;  /* 0x000000081d1c7824 */ /* 0x000fe200078e0200 */
[----:B---3--:R-:W-:Y:S02]  /*20a00*/  ISETP.LT.AND P3, PT, R25, c[0x0][0x17c], !P0 ;  /* 0x00005f0019007a0c */ /* 0x008fe40004761270 */
[----:B------:R-:W-:Y:S02]  /*20a10*/  LEA.HI.X.SX32 R25, R0, R3, 0x1, P6 ;  /* 0x0000000300197211 */ /* 0x000fe400030f0eff */
[----:B------:R-:W2:Y:S04]  /*20a20*/  LDL.LU R0, [R1+0x8] ;  /* 0x0000080001007983 */ /* 0x000ea80000300800 */
[----:B0-----:R-:W3:Y:S01]  /*20a30*/  LDL.LU R27, [R1+0x10] ;  /* 0x00001000011b7983 */ /* 0x001ee20000300800 */
[----:B------:R-:W-:-:S02]  /*20a40*/  LEA R26, P6, R28, R2, 0x1 ;  /* 0x000000021c1a7211 */ /* 0x000fc400078c08ff */
[----:B--2---:R-:W-:Y:S02]  /*20a50*/  PRMT R4, R0, 0x7632, R4 ;  /* 0x0000763200047816 */ /* 0x004fe40000000004 */
[----:B---3--:R-:W-:Y:S02]  /*20a60*/  PRMT R6, R27, 0x7632, R6 ;  /* 0x000076321b067816 */ /* 0x008fe40000000006 */
[----:B------:R-:W-:Y:S01]  /*20a70*/  LEA.HI.X.SX32 R27, R28, R3, 0x1, P6 ;  /* 0x000000031c1b7211 */ /* 0x000fe200030f0eff */
[C---:B------:R-:W-:Y:S02]  /*20a80*/  IMAD R0, R29.reuse, 0x8, R28 ;  /* 0x000000081d007824 */ /* 0x040fe400078e021c */
[----:B------:R-:W2:Y:S04]  /*20a90*/  LDL.LU R28, [R1+0x5c] ;  /* 0x00005c00011c7983 */ /* 0x000ea80000300800 */
[----:B------:R0:W-:Y:S04]  /*20aa0*/  @P1 STG.E.U16 [R24.64], R6 ;  /* 0x0000000618001986 */ /* 0x0001e8000c101506 */
[----:B------:R1:W-:Y:S04]  /*20ab0*/  @P2 STG.E.U16 [R26.64], R4 ;  /* 0x000000041a002986 */ /* 0x0003e8000c101506 */
[----:B0-----:R-:W3:Y:S04]  /*20ac0*/  LDL.LU R25, [R1+0x58] ;  /* 0x0000580001197983 */ /* 0x001ee80000300800 */
[----:B-1----:R-:W4:Y:S01]  /*20ad0*/  LDL.LU R26, [R1+0x18] ;  /* 0x00001800011a7983 */ /* 0x002f220000300800 */
[----:B------:R-:W-:Y:S01]  /*20ae0*/  LEA R24, P6, R0, R2, 0x1 ;  /* 0x0000000200187211 */ /* 0x000fe200078c08ff */
[----:B------:R-:W-:Y:S01]  /*20af0*/  IMAD R27, R29, 0x8, R0 ;  /* 0x000000081d1b7824 */ /* 0x000fe200078e0200 */
[----:B---3--:R-:W-:-:S02]  /*20b00*/  ISETP.LT.AND P1, PT, R25, c[0x0][0x17c], !P0 ;  /* 0x00005f0019007a0c */ /* 0x008fc40004721270 */
[----:B------:R-:W-:Y:S02]  /*20b10*/  LEA.HI.X.SX32 R25, R0, R3, 0x1, P6 ;  /* 0x0000000300197211 */ /* 0x000fe400030f0eff */
[----:B----4-:R-:W-:-:S05]  /*20b20*/  PRMT R0, R26, 0x7632, R0 ;  /* 0x000076321a007816 */ /* 0x010fca0000000000 */
[----:B------:R0:W-:Y:S04]  /*20b30*/  @P5 STG.E.U16 [R24.64], R0 ;  /* 0x0000000018005986 */ /* 0x0001e8000c101506 */
[----:B0-----:R-:W3:Y:S01]  /*20b40*/  LDL.LU R25, [R1+0x60] ;  /* 0x0000600001197983 */ /* 0x001ee20000300800 */
[----:B--2---:R-:W-:Y:S01]  /*20b50*/  ISETP.LT.AND P2, PT, R28, c[0x0][0x17c], !P0 ;  /* 0x00005f001c007a0c */ /* 0x004fe20004741270 */
[----:B------:R-:W-:Y:S01]  /*20b60*/  IMAD R28, R29, 0x8, R27 ;  /* 0x000000081d1c7824 */ /* 0x000fe200078e021b */
[-C--:B------:R-:W-:Y:S02]  /*20b70*/  LEA R26, P6, R27, R2.reuse, 0x1 ;  /* 0x000000021b1a7211 */ /* 0x080fe400078c08ff */
[----:B------:R-:W-:Y:S02]  /*20b80*/  PRMT R6, R19, 0x7632, R6 ;  /* 0x0000763213067816 */ /* 0x000fe40000000006 */
[----:B------:R-:W-:Y:S01]  /*20b90*/  LEA.HI.X.SX32 R27, R27, R3, 0x1, P6 ;  /* 0x000000031b1b7211 */ /* 0x000fe200030f0eff */
[----:B------:R-:W2:Y:S01]  /*20ba0*/  LDL.LU R19, [R1+0x5e4] ;  /* 0x0005e40001137983 */ /* 0x000ea20000300800 */
[----:B------:R-:W-:Y:S01]  /*20bb0*/  LEA R24, P6, R28, R2, 0x1 ;  /* 0x000000021c187211 */ /* 0x000fe200078c08ff */
[----:B------:R-:W-:Y:S01]  /*20bc0*/  IMAD R0, R29, 0x8, R28 ;  /* 0x000000081d007824 */ /* 0x000fe200078e021c */
[----:B------:R-:W-:Y:S01]  /*20bd0*/  PRMT R4, R21, 0x7632, R4 ;  /* 0x0000763215047816 */ /* 0x000fe20000000004 */
[----:B------:R0:W-:Y:S04]  /*20be0*/  @P4 STG.E.U16 [R26.64], R6 ;  /* 0x000000061a004986 */ /* 0x0001e8000c101506 */
[----:B------:R-:W4:Y:S01]  /*20bf0*/  LDL.LU R21, [R1+0x5e0] ;  /* 0x0005e00001157983 */ /* 0x000f220000300800 */
[----:B---3--:R-:W-:-:S02]  /*20c00*/  ISETP.LT.AND P5, PT, R25, c[0x0][0x17c], !P0 ;  /* 0x00005f0019007a0c */ /* 0x008fc400047a1270 */
[----:B------:R-:W-:Y:S02]  /*20c10*/  LEA.HI.X.SX32 R25, R28, R3, 0x1, P6 ;  /* 0x000000031c197211 */ /* 0x000fe400030f0eff */
[----:B------:R-:W3:Y:S04]  /*20c20*/  LDL.LU R28, [R1+0x78] ;  /* 0x00007800011c7983 */ /* 0x000ee80000300800 */
[----:B0-----:R-:W2:Y:S01]  /*20c30*/  LDL.LU R27, [R1+0x64] ;  /* 0x00006400011b7983 */ /* 0x001ea20000300800 */
[----:B------:R-:W-:-:S03]  /*20c40*/  LEA R26, P6, R0, R2, 0x1 ;  /* 0x00000002001a7211 */ /* 0x000fc600078c08ff */
[----:B------:R0:W-:Y:S04]  /*20c50*/  @P3 STG.E.U16 [R24.64], R4 ;  /* 0x0000000418003986 */ /* 0x0001e8000c101506 */
[----:B0-----:R-:W3:Y:S01]  /*20c60*/  LDL.LU R24, [R1+0x68] ;  /* 0x0000680001187983 */ /* 0x001ee20000300800 */
[----:B------:R-:W-:-:S03]  /*20c70*/  PRMT R4, R15, 0x7632, R4 ;  /* 0x000076320f047816 */ /* 0x000fc60000000004 */
[----:B------:R-:W3:Y:S01]  /*20c80*/  LDL.LU R15, [R1+0x5dc] ;  /* 0x0005dc00010f7983 */ /* 0x000ee20000300800 */
[----:B--2---:R-:W-:Y:S02]  /*20c90*/  ISETP.LT.AND P4, PT, R27, c[0x0][0x17c], !P0 ;  /* 0x00005f001b007a0c */ /* 0x004fe40004781270 */
[----:B------:R-:W-:-:S05]  /*20ca0*/  LEA.HI.X.SX32 R27, R0, R3, 0x1, P6 ;  /* 0x00000003001b7211 */ /* 0x000fca00030f0eff */
[----:B------:R0:W-:Y:S04]  /*20cb0*/  @P1 STG.E.U16 [R26.64], R4 ;  /* 0x000000041a001986 */ /* 0x0001e8000c101506 */
[----:B0-----:R-:W2:Y:S01]  /*20cc0*/  LDL.LU R27, [R1+0x6c] ;  /* 0x00006c00011b7983 */ /* 0x001ea20000300800 */
[----:B------:R-:W-:Y:S01]  /*20cd0*/  IMAD R25, R29, 0x8, R0 ;  /* 0x000000081d197824 */ /* 0x000fe200078e0200 */
[----:B---3--:R-:W-:-:S03]  /*20ce0*/  ISETP.LT.AND P3, PT, R24, c[0x0][0x17c], !P0 ;  /* 0x00005f0018007a0c */ /* 0x008fc60004761270 */
[----:B------:R-:W-:Y:S01]  /*20cf0*/  IMAD R0, R29, 0x8, R25 ;  /* 0x000000081d007824 */ /* 0x000fe200078e0219 */
[----:B------:R-:W-:-:S04]  /*20d00*/  LEA R24, P6, R25, R2, 0x1 ;  /* 0x0000000219187211 */ /* 0x000fc800078c08ff */
[----:B------:R-:W-:Y:S02]  /*20d10*/  LEA.HI.X.SX32 R25, R25, R3, 0x1, P6 ;  /* 0x0000000319197211 */ /* 0x000fe400030f0eff */
[----:B------:R-:W-:Y:S02]  /*20d20*/  LEA R26, P6, R0, R2, 0x1 ;  /* 0x00000002001a7211 */ /* 0x000fe400078c08ff */
[----:B------:R-:W-:Y:S01]  /*20d30*/  PRMT R4, R14, 0x7632, R4 ;  /* 0x000076320e047816 */ /* 0x000fe20000000004 */
[----:B------:R-:W-:Y:S01]  /*20d40*/  IMAD R14, R29, 0x8, R0 ;  /* 0x000000081d0e7824 */ /* 0x000fe200078e0200 */
[----:B------:R-:W-:-:S03]  /*20d50*/  PRMT R20, R20, 0x7632, R20 ;  /* 0x0000763214147816 */ /* 0x000fc60000000014 */
[----:B------:R-:W-:Y:S01]  /*20d60*/  @P2 STG.E.U16 [R24.64], R4 ;  /* 0x0000000418002986 */ /* 0x000fe2000c101506 */
[----:B--2---:R-:W-:Y:S02]  /*20d70*/  ISETP.LT.AND P1, PT, R27, c[0x0][0x17c], !P0 ;  /* 0x00005f001b007a0c */ /* 0x004fe40004721270 */
[----:B------:R-:W-:Y:S02]  /*20d80*/  LEA.HI.X.SX32 R27, R0, R3, 0x1, P6 ;  /* 0x00000003001b7211 */ /* 0x000fe400030f0eff */
[----:B------:R-:W2:Y:S04]  /*20d90*/  LDL.LU R0, [R1+0x70] ;  /* 0x0000700001007983 */ /* 0x000ea80000300800 */
[----:B------:R0:W-:Y:S04]  /*20da0*/  @P5 STG.E.U16 [R26.64], R20 ;  /* 0x000000141a005986 */ /* 0x0001e8000c101506 */
[----:B0-----:R-:W3:Y:S01]  /*20db0*/  LDL.LU R27, [R1+0x74] ;  /* 0x00007400011b7983 */ /* 0x001ee20000300800 */
[----:B------:R-:W-:-:S02]  /*20dc0*/  LEA R24, P6, R14, R2, 0x1 ;  /* 0x000000020e187211 */ /* 0x000fc400078c08ff */
[----:B------:R-:W-:Y:S01]  /*20dd0*/  PRMT R18, R18, 0x7632, R18 ;  /* 0x0000763212127816 */ /* 0x000fe20000000012 */
[----:B------:R-:W4:Y:S01]  /*20de0*/  LDL.LU R20, [R1+0x84] ;  /* 0x0000840001147983 */ /* 0x000f220000300800 */
[----:B------:R-:W-:-:S05]  /*20df0*/  LEA.HI.X.SX32 R25, R14, R3, 0x1, P6 ;  /* 0x000000030e197211 */ /* 0x000fca00030f0eff */
[----:B------:R0:W-:Y:S01]  /*20e00*/  @P4 STG.E.U16 [R24.64], R18 ;  /* 0x0000001218004986 */ /* 0x0001e2000c101506 */
[----:B------:R-:W-:-:S03]  /*20e10*/  ISETP.LT.AND P4, PT, R28, c[0x0][0x17c], !P0 ;  /* 0x00005f001c007a0c */ /* 0x000fc60004781270 */
[----:B0-----:R-:W4:Y:S04]  /*20e20*/  LDL.LU R18, [R1+0x80] ;  /* 0x0000800001127983 */ /* 0x001f280000300800 */
[----:B------:R-:W4:Y:S01]  /*20e30*/  LDL.LU R28, [R1+0x88] ;  /* 0x00008800011c7983 */ /* 0x000f220000300800 */
[----:B--2---:R-:W-:Y:S01]  /*20e40*/  ISETP.LT.AND P2, PT, R0, c[0x0][0x17c], !P0 ;  /* 0x00005f0000007a0c */ /* 0x004fe20004741270 */
[----:B------:R-:W-:-:S04]  /*20e50*/  IMAD R0, R29, 0x8, R14 ;  /* 0x000000081d007824 */ /* 0x000fc800078e020e */
[----:B------:R-:W-:Y:S01]  /*20e60*/  IMAD R14, R29, 0x8, R0 ;  /* 0x000000081d0e7824 */ /* 0x000fe200078e0200 */
[CC--:B------:R-:W-:Y:S02]  /*20e70*/  LEA R26, P6, R0.reuse, R2.reuse, 0x1 ;  /* 0x00000002001a7211 */ /* 0x0c0fe400078c08ff */
[----:B---3--:R-:W-:Y:S02]  /*20e80*/  ISETP.LT.AND P5, PT, R27, c[0x0][0x17c], !P0 ;  /* 0x00005f001b007a0c */ /* 0x008fe400047a1270 */
[----:B------:R-:W-:Y:S02]  /*20e90*/  LEA.HI.X.SX32 R27, R0, R3, 0x1, P6 ;  /* 0x00000003001b7211 */ /* 0x000fe400030f0eff */
[----:B------:R-:W-:Y:S01]  /*20ea0*/  LEA R24, P6, R14, R2, 0x1 ;  /* 0x000000020e187211 */ /* 0x000fe200078c08ff */
[----:B------:R-:W-:-:S03]  /*20eb0*/  IMAD R0, R29, 0x8, R14 ;  /* 0x000000081d007824 */ /* 0x000fc600078e020e */
[----:B------:R-:W-:Y:S02]  /*20ec0*/  LEA.HI.X.SX32 R25, R14, R3, 0x1, P6 ;  /* 0x000000030e197211 */ /* 0x000fe400030f0eff */
[----:B------:R-:W2:Y:S01]  /*20ed0*/  LDL.LU R14, [R1+0x7c] ;  /* 0x00007c00010e7983 */ /* 0x000ea20000300800 */
[----:B------:R-:W-:Y:S02]  /*20ee0*/  PRMT R8, R8, 0x7632, R8 ;  /* 0x0000763208087816 */ /* 0x000fe40000000008 */
[----:B------:R-:W-:-:S03]  /*20ef0*/  PRMT R16, R16, 0x7632, R16 ;  /* 0x0000763210107816 */ /* 0x000fc60000000010 */
[----:B------:R0:W-:Y:S01]  /*20f00*/  @P3 STG.E.U16 [R26.64], R8 ;  /* 0x000000081a003986 */ /* 0x0001e2000c101506 */
[----:B------:R-:W-:-:S03]  /*20f10*/  PRMT R12, R12, 0x7632, R12 ;  /* 0x000076320c0c7816 */ /* 0x000fc6000000000c */
[----:B------:R1:W-:Y:S01]  /*20f20*/  @P1 STG.E.U16 [R24.64], R16 ;  /* 0x0000001018001986 */ /* 0x0003e2000c101506 */
[----:B0-----:R-:W-:Y:S01]  /*20f30*/  LEA R26, P6, R0, R2, 0x1 ;  /* 0x00000002001a7211 */ /* 0x001fe200078c08ff */
[----:B------:R-:W-:-:S03]  /*20f40*/  IMAD R8, R29, 0x8, R0 ;  /* 0x000000081d087824 */ /* 0x000fc600078e0200 */
[-C--:B------:R-:W-:Y:S01]  /*20f50*/  LEA.HI.X.SX32 R27, R0, R3.reuse, 0x1, P6 ;  /* 0x00000003001b7211 */ /* 0x080fe200030f0eff */
[----:B------:R-:W-:Y:S01]  /*20f60*/  IMAD R0, R29, 0x8, R8 ;  /* 0x000000081d007824 */ /* 0x000fe200078e0208 */
[C---:B-1----:R-:W-:Y:S01]  /*20f70*/  LEA R24, P6, R8.reuse, R2, 0x1 ;  /* 0x0000000208187211 */ /* 0x042fe200078c08ff */
[----:B------:R-:W3:Y:S03]  /*20f80*/  LDL.LU R16, [R1+0x90] ;  /* 0x0000900001107983 */ /* 0x000ee60000300800 */
[----:B------:R-:W-:Y:S01]  /*20f90*/  LEA.HI.X.SX32 R25, R8, R3, 0x1, P6 ;  /* 0x0000000308197211 */ /* 0x000fe200030f0eff */
[----:B------:R0:W-:Y:S01]  /*20fa0*/  @P2 STG.E.U16 [R26.64], R12 ;  /* 0x0000000c1a002986 */ /* 0x0001e2000c101506 */
[----:B------:R-:W-:Y:S02]  /*20fb0*/  PRMT R6, R4, 0x7632, R6 ;  /* 0x0000763204067816 */ /* 0x000fe40000000006 */
[----:B----4-:R-:W-:-:S02]  /*20fc0*/  ISETP.LT.AND P1, PT, R18, c[0x0][0x17c], !P0 ;  /* 0x00005f0012007a0c */ /* 0x010fc40004721270 */
[----:B------:R-:W4:Y:S01]  /*20fd0*/  LDL.LU R18, [R1+0x98] ;  /* 0x0000980001127983 */ /* 0x000f220000300800 */
[----:B------:R-:W-:Y:S02]  /*20fe0*/  PRMT R10, R10, 0x7632, R10 ;  /* 0x000076320a0a7816 */ /* 0x000fe4000000000a */
[----:B0-----:R-:W-:Y:S02]  /*20ff0*/  LEA R26, P6, R0, R2, 0x1 ;  /* 0x00000002001a7211 */ /* 0x001fe400078c08ff */
[----:B------:R-:W-:Y:S02]  /*21000*/  ISETP.LT.AND P2, PT, R20, c[0x0][0x17c], !P0 ;  /* 0x00005f0014007a0c */ /* 0x000fe40004741270 */
[----:B------:R-:W-:Y:S01]  /*21010*/  LEA.HI.X.SX32 R27, R0, R3, 0x1, P6 ;  /* 0x00000003001b7211 */ /* 0x000fe200030f0eff */
[----:B------:R-:W-:Y:S01]  /*21020*/  @P5 STG.E.U16 [R24.64], R6 ;  /* 0x0000000618005986 */ /* 0x000fe2000c101506 */
[----:B------:R-:W-:-:S03]  /*21030*/  ISETP.LT.AND P5, PT, R28, c[0x0][0x17c], !P0 ;  /* 0x00005f001c007a0c */ /* 0x000fc600047a1270 */
[----:B------:R0:W-:Y:S01]  /*21040*/  @P4 STG.E.U16 [R26.64], R10 ;  /* 0x0000000a1a004986 */ /* 0x0001e2000c101506 */
[----:B--2---:R-:W-:-:S03]  /*21050*/  ISETP.LT.AND P3, PT, R14, c[0x0][0x17c], !P0 ;  /* 0x00005f000e007a0c */ /* 0x004fc60004761270 */
[----:B------:R-:W2:Y:S04]  /*21060*/  LDL.LU R14, [R1+0x14] ;  /* 0x00001400010e7983 */ /* 0x000ea80000300800 */
[----:B------:R-:W4:Y:S04]  /*21070*/  LDL.LU R20, [R1+0xc] ;  /* 0x00000c0001147983 */ /* 0x000f280000300800 */
[----:B------:R-:W4:Y:S04]  /*21080*/  LDL.LU R8, [R1+0x8c] ;  /* 0x00008c0001087983 */ /* 0x000f280000300800 */
[----:B------:R-:W4:Y:S04]  /*21090*/  LDL.LU R28, [R1+0x1c] ;  /* 0x00001c00011c7983 */ /* 0x000f280000300800 */
[----:B0-----:R-:W4:Y:S01]  /*210a0*/  LDL.LU R10, [R1+0x94] ;  /* 0x00009400010a7983 */ /* 0x001f220000300800 */
[----:B------:R-:W-:-:S04]  /*210b0*/  IMAD R4, R29, 0x8, R0 ;  /* 0x000000081d047824 */ /* 0x000fc800078e0200 */
[C---:B------:R-:W-:Y:S01]  /*210c0*/  IMAD R0, R29.reuse, 0x8, R4 ;  /* 0x000000081d007824 */ /* 0x040fe200078e0204 */
[-C--:B------:R-:W-:Y:S02]  /*210d0*/  LEA R24, P6, R4, R2.reuse, 0x1 ;  /* 0x0000000204187211 */ /* 0x080fe400078c08ff */
[----:B------:R-:W-:Y:S02]  /*210e0*/  PRMT R6, R6, 0x7632, R6 ;  /* 0x0000763206067816 */ /* 0x000fe40000000006 */
[-C--:B------:R-:W-:Y:S01]  /*210f0*/  LEA.HI.X.SX32 R25, R4, R3.reuse, 0x1, P6 ;  /* 0x0000000304197211 */ /* 0x080fe200030f0eff */
[C---:B------:R-:W-:Y:S01]  /*21100*/  IMAD R4, R29.reuse, 0x8, R0 ;  /* 0x000000081d047824 */ /* 0x040fe200078e0200 */
[----:B------:R-:W-:Y:S02]  /*21110*/  LEA R26, P6, R0, R2, 0x1 ;  /* 0x00000002001a7211 */ /* 0x000fe400078c08ff */
[----:B------:R-:W-:Y:S01]  /*21120*/  PRMT R22, R22, 0x7632, R22 ;  /* 0x0000763216167816 */ /* 0x000fe20000000016 */
[----:B------:R0:W-:Y:S01]  /*21130*/  @P3 STG.E.U16 [R24.64], R6 ;  /* 0x0000000618003986 */ /* 0x0001e2000c101506 */
[----:B------:R-:W-:Y:S01]  /*21140*/  LEA.HI.X.SX32 R27, R0, R3, 0x1, P6 ;  /* 0x00000003001b7211 */ /* 0x000fe200030f0eff */
[----:B------:R-:W-:-:S04]  /*21150*/  IMAD R0, R29, 0x8, R4 ;  /* 0x000000081d007824 */ /* 0x000fc800078e0204 */
[----:B------:R1:W-:Y:S01]  /*21160*/  @P1 STG.E.U16 [R26.64], R22 ;  /* 0x000000161a001986 */ /* 0x0003e2000c101506 */
[----:B0-----:R-:W-:-:S04]  /*21170*/  LEA R24, P6, R4, R2, 0x1 ;  /* 0x0000000204187211 */ /* 0x001fc800078c08ff */
[-C--:B------:R-:W-:Y:S01]  /*21180*/  LEA.HI.X.SX32 R25, R4, R3.reuse, 0x1, P6 ;  /* 0x0000000304197211 */ /* 0x080fe200030f0eff */
[C---:B------:R-:W-:Y:S01]  /*21190*/  IMAD R4, R29.reuse, 0x8, R0 ;  /* 0x000000081d047824 */ /* 0x040fe200078e0200 */
[----:B-1----:R-:W-:Y:S02]  /*211a0*/  LEA R26, P6, R0, R2, 0x1 ;  /* 0x00000002001a7211 */ /* 0x002fe400078c08ff */
[----:B---3--:R-:W-:Y:S02]  /*211b0*/  ISETP.LT.AND P3, PT, R16, c[0x0][0x17c], !P0 ;  /* 0x00005f0010007a0c */ /* 0x008fe40004761270 */
[----:B------:R-:W-:Y:S01]  /*211c0*/  LEA.HI.X.SX32 R27, R0, R3, 0x1, P6 ;  /* 0x00000003001b7211 */ /* 0x000fe200030f0eff */
[----:B------:R-:W-:Y:S01]  /*211d0*/  IMAD R0, R29, 0x8, R4 ;  /* 0x000000081d007824 */ /* 0x000fe200078e0204 */
[----:B--2---:R0:W-:Y:S01]  /*211e0*/  @P2 STG.E.U16 [R24.64], R14 ;  /* 0x0000000e18002986 */ /* 0x0041e2000c101506 */
[----:B----4-:R-:W-:Y:S02]  /*211f0*/  ISETP.LT.AND P2, PT, R18, c[0x0][0x17c], !P0 ;  /* 0x00005f0012007a0c */ /* 0x010fe40004741270 */
[----:B------:R-:W-:-:S02]  /*21200*/  ISETP.LT.AND P4, PT, R8, c[0x0][0x17c], !P0 ;  /* 0x00005f0008007a0c */ /* 0x000fc40004781270 */
[----:B------:R-:W2:Y:S01]  /*21210*/  LDL.LU R8, [R1+0x34] ;  /* 0x0000340001087983 */ /* 0x000ea20000300800 */
[----:B0-----:R-:W-:-:S03]  /*21220*/  LEA R24, P6, R4, R2, 0x1 ;  /* 0x0000000204187211 */ /* 0x001fc600078c08ff */
[----:B------:R-:W3:Y:S01]  /*21230*/  LDL.LU R16, [R1+0x2c] ;  /* 0x00002c0001107983 */ /* 0x000ee20000300800 */
[----:B------:R-:W-:-:S03]  /*21240*/  ISETP.LT.AND P1, PT, R10, c[0x0][0x17c], !P0 ;  /* 0x00005f000a007a0c */ /* 0x000fc60004721270 */
[----:B------:R-:W4:Y:S01]  /*21250*/  LDL.LU R22, [R1+0x24] ;  /* 0x0000240001167983 */ /* 0x000f220000300800 */
[----:B------:R-:W-:-:S03]  /*21260*/  LEA.HI.X.SX32 R25, R4, R3, 0x1, P6 ;  /* 0x0000000304197211 */ /* 0x000fc600030f0eff */
[----:B------:R-:W2:Y:S04]  /*21270*/  LDL.LU R10, [R1+0xb0] ;  /* 0x0000b000010a7983 */ /* 0x000ea80000300800 */
[----:B------:R-:W2:Y:S04]  /*21280*/  LDL.LU R18, [R1+0xb4] ;  /* 0x0000b40001127983 */ /* 0x000ea80000300800 */
[----:B------:R-:W2:Y:S04]  /*21290*/  LDL.LU R4, [R1+0x9c] ;  /* 0x00009c0001047983 */ /* 0x000ea80000300800 */
[----:B------:R0:W-:Y:S02]  /*212a0*/  @P5 STG.E.U16 [R26.64], R20 ;  /* 0x000000141a005986 */ /* 0x0001e4000c101506 */
[----:B0-----:R-:W-:-:S04]  /*212b0*/  LEA R26, P6, R0, R2, 0x1 ;  /* 0x00000002001a7211 */ /* 0x001fc800078c08ff */
[----:B------:R-:W-:Y:S02]  /*212c0*/  LEA.HI.X.SX32 R27, R0, R3, 0x1, P6 ;  /* 0x00000003001b7211 */ /* 0x000fe400030f0eff */
[----:B--2---:R-:W-:Y:S01]  /*212d0*/  ISETP.LT.AND P5, PT, R4, c[0x0][0x17c], !P0 ;  /* 0x00005f0004007a0c */ /* 0x004fe200047a1270 */
[----:B------:R-:W-:Y:S02]  /*212e0*/  IMAD R4, R29, 0x8, R0 ;  /* 0x000000081d047824 */ /* 0x000fe400078e0200 */
[----:B------:R-:W2:Y:S04]  /*212f0*/  LDL.LU R0, [R1+0xa0] ;  /* 0x0000a00001007983 */ /* 0x000ea80000300800 */
[----:B------:R0:W-:Y:S02]  /*21300*/  @P4 STG.E.U16 [R24.64], R28 ;  /* 0x0000001c18004986 */ /* 0x0001e4000c101506 */
[----:B0-----:R-:W-:-:S04]  /*21310*/  LEA R24, P6, R4, R2, 0x1 ;  /* 0x0000000204187211 */ /* 0x001fc800078c08ff */
[----:B------:R-:W-:Y:S02]  /*21320*/  LEA.HI.X.SX32 R25, R4, R3, 0x1, P6 ;  /* 0x0000000304197211 */ /* 0x000fe400030f0eff */
[----:B--2---:R-:W-:Y:S01]  /*21330*/  ISETP.LT.AND P4, PT, R0, c[0x0][0x17c], !P0 ;  /* 0x00005f0000007a0c */ /* 0x004fe20004781270 */
[----:B------:R-:W-:Y:S02]  /*21340*/  IMAD R0, R29, 0x8, R4 ;  /* 0x000000081d007824 */ /* 0x000fe400078e0204 */
[----:B------:R-:W2:Y:S04]  /*21350*/  LDL.LU R4, [R1+0xa4] ;  /* 0x0000a40001047983 */ /* 0x000ea80000300800 */
[----:B----4-:R0:W-:Y:S02]  /*21360*/  @P3 STG.E.U16 [R26.64], R22 ;  /* 0x000000161a003986 */ /* 0x0101e4000c101506 */
        /* <DEDUP_REMOVED lines=11> */
[----:B---3--:R0:W-:Y:S04]  /*21420*/  @P2 STG.E.U16 [R26.64], R16 ;  /* 0x000000101a002986 */ /* 0x0081e8000c101506 */
[----:B------:R1:W-:Y:S01]  /*21430*/  @P5 STG.E.U16 [R24.64], R15 ;  /* 0x0000000f18005986 */ /* 0x0003e2000c101506 */
[----:B0-----:R-:W-:-:S04]  /*21440*/  LEA R26, P6, R0, R2, 0x1 ;  /* 0x00000002001a7211 */ /* 0x001fc800078c08ff */
[----:B------:R-:W-:-:S05]  /*21450*/  LEA.HI.X.SX32 R27, R0, R3, 0x1, P6 ;  /* 0x00000003001b7211 */ /* 0x000fca00030f0eff */
[----:B------:R0:W-:Y:S01]  /*21460*/  @P4 STG.E.U16 [R26.64], R21 ;  /* 0x000000151a004986 */ /* 0x0001e2000c101506 */
[----:B------:R-:W-:Y:S02]  /*21470*/  ISETP.LT.AND P4, PT, R18, c[0x0][0x17c], !P0 ;  /* 0x00005f0012007a0c */ /* 0x000fe40004781270 */
[----:B------:R-:W-:Y:S01]  /*21480*/  ISETP.LT.AND P5, PT, R10, c[0x0][0x17c], !P0 ;  /* 0x00005f000a007a0c */ /* 0x000fe200047a1270 */
[----:B------:R-:W3:Y:S04]  /*21490*/  LDL.LU R18, [R1+0xcc] ;  /* 0x0000cc0001127983 */ /* 0x000ee80000300800 */
[----:B------:R-:W4:Y:S01]  /*214a0*/  LDL.LU R10, [R1+0xd0] ;  /* 0x0000d000010a7983 */ /* 0x000f220000300800 */
[----:B--2---:R-:W-:Y:S01]  /*214b0*/  ISETP.LT.AND P2, PT, R4, c[0x0][0x17c], !P0 ;  /* 0x00005f0004007a0c */ /* 0x004fe20004741270 */
[----:B------:R-:W-:-:S04]  /*214c0*/  IMAD R4, R29, 0x8, R0 ;  /* 0x000000081d047824 */ /* 0x000fc800078e0200 */
[----:B------:R-:W-:Y:S01]  /*214d0*/  IMAD R0, R29, 0x8, R4 ;  /* 0x000000081d007824 */ /* 0x000fe200078e0204 */
[----:B-1----:R-:W-:-:S04]  /*214e0*/  LEA R24, P6, R4, R2, 0x1 ;  /* 0x0000000204187211 */ /* 0x002fc800078c08ff */
[----:B------:R-:W-:Y:S02]  /*214f0*/  LEA.HI.X.SX32 R25, R4, R3, 0x1, P6 ;  /* 0x0000000304197211 */ /* 0x000fe400030f0eff */
[----:B0-----:R-:W-:Y:S01]  /*21500*/  LEA R26, P6, R0, R2, 0x1 ;  /* 0x00000002001a7211 */ /* 0x001fe200078c08ff */
[----:B------:R-:W-:-:S03]  /*21510*/  IMAD R4, R29, 0x8, R0 ;  /* 0x000000081d047824 */ /* 0x000fc600078e0200 */
[----:B------:R-:W-:Y:S02]  /*21520*/  LEA.HI.X.SX32 R27, R0, R3, 0x1, P6 ;  /* 0x00000003001b7211 */ /* 0x000fe400030f0eff */
        /* <DEDUP_REMOVED lines=19> */
[----:B------:R0:W-:Y:S04]  /*21660*/  @P5 STG.E.U16 [R26.64], R13 ;  /* 0x0000000d1a005986 */ /* 0x0001e8000c101506 */
[----:B------:R1:W-:Y:S01]  /*21670*/  @P4 STG.E.U16 [R24.64], R5 ;  /* 0x0000000518004986 */ /* 0x0003e2000c101506 */
[----:B0-----:R-:W-:-:S04]  /*21680*/  LEA R26, P6, R0, R2, 0x1 ;  /* 0x00000002001a7211 */ /* 0x001fc800078c08ff */
[----:B------:R-:W-:-:S05]  /*21690*/  LEA.HI.X.SX32 R27, R0, R3, 0x1, P6 ;  /* 0x00000003001b7211 */ /* 0x000fca00030f0eff */
[----:B------:R-:W-:Y:S01]  /*216a0*/  @P3 STG.E.U16 [R26.64], R11 ;  /* 0x0000000b1a003986 */ /* 0x000fe2000c101506 */
[----:B---3--:R-:W-:Y:S02]  /*216b0*/  ISETP.LT.AND P3, PT, R18, c[0x0][0x17c], !P0 ;  /* 0x00005f0012007a0c */ /* 0x008fe40004761270 */
[----:B--2---:R-:W-:Y:S01]  /*216c0*/  ISETP.LT.AND P5, PT, R4, c[0x0][0x17c], !P0 ;  /* 0x00005f0004007a0c */ /* 0x004fe200047a1270 */
[----:B------:R-:W-:Y:S02]  /*216d0*/  IMAD R4, R29, 0x8, R0 ;  /* 0x000000081d047824 */ /* 0x000fe400078e0200 */
[----:B------:R-:W2:Y:S03]  /*216e0*/  LDL.LU R0, [R1+0xc8] ;  /* 0x0000c80001007983 */ /* 0x000ea60000300800 */
[C---:B-1----:R-:W-:Y:S01]  /*216f0*/  LEA R24, P6, R4.reuse, R2, 0x1 ;  /* 0x0000000204187211 */ /* 0x042fe200078c08ff */
[----:B------:R-:W3:Y:S03]  /*21700*/  LDL.LU R18, [R1+0xe4] ;  /* 0x0000e40001127983 */ /* 0x000ee60000300800 */
[----:B------:R-:W-:-:S05]  /*21710*/  LEA.HI.X.SX32 R25, R4, R3, 0x1, P6 ;  /* 0x0000000304197211 */ /* 0x000fca00030f0eff */
[----:B------:R0:W-:Y:S01]  /*21720*/  @P1 STG.E.U16 [R24.64], R7 ;  /* 0x0000000718001986 */ /* 0x0001e2000c101506 */
[----:B----4-:R-:W-:-:S03]  /*21730*/  ISETP.LT.AND P1, PT, R10, c[0x0][0x17c], !P0 ;  /* 0x00005f000a007a0c */ /* 0x010fc60004721270 */
[----:B------:R-:W4:Y:S04]  /*21740*/  LDL.LU R10, [R1+0xe8] ;  /* 0x0000e800010a7983 */ /* 0x000f280000300800 */
[----:B0-----:R-:W3:Y:S01]  /*21750*/  LDL.LU R25, [R1+0xd4] ;  /* 0x0000d40001197983 */ /* 0x001ee20000300800 */
[----:B------:R-:W-:Y:S02]  /*21760*/  PRMT R12, R14, 0x7632, R12 ;  /* 0x000076320e0c7816 */ /* 0x000fe4000000000c */
[----:B------:R-:W-:Y:S01]  /*21770*/  PRMT R13, R20, 0x7632, R13 ;  /* 0x00007632140d7816 */ /* 0x000fe2000000000d */
[----:B------:R-:W4:Y:S04]  /*21780*/  LDL.LU R14, [R1+0xec] ;  /* 0x0000ec00010e7983 */ /* 0x000f280000300800 */
[----:B------:R-:W4:Y:S01]  /*21790*/  LDL.LU R20, [R1+0xf0] ;  /* 0x0000f00001147983 */ /* 0x000f220000300800 */
[----:B------:R-:W-:-:S02]  /*217a0*/  PRMT R5, R28, 0x7632, R5 ;  /* 0x000076321c057816 */ /* 0x000fc40000000005 */
[----:B--2---:R-:W-:Y:S01]  /*217b0*/  ISETP.LT.AND P4, PT, R0, c[0x0][0x17c], !P0 ;  /* 0x00005f0000007a0c */ /* 0x004fe20004781270 */
[----:B------:R-:W-:-:S05]  /*217c0*/  IMAD R0, R29, 0x8, R4 ;  /* 0x000000081d007824 */ /* 0x000fca00078e0204 */
[----:B------:R-:W-:Y:S01]  /*217d0*/  LEA R26, P6, R0, R2, 0x1 ;  /* 0x00000002001a7211 */ /* 0x000fe200078c08ff */
[----:B------:R-:W-:-:S03]  /*217e0*/  IMAD R4, R29, 0x8, R0 ;  /* 0x000000081d047824 */ /* 0x000fc600078e0200 */
[----:B------:R-:W-:Y:S01]  /*217f0*/  LEA.HI.X.SX32 R27, R0, R3, 0x1, P6 ;  /* 0x00000003001b7211 */ /* 0x000fe200030f0eff */
[----:B------:R-:W-:Y:S01]  /*21800*/  IMAD R0, R29, 0x8, R4 ;  /* 0x000000081d007824 */ /* 0x000fe200078e0204 */
[----:B------:R-:W-:-:S03]  /*21810*/  LEA R24, P6, R4, R2, 0x1 ;  /* 0x0000000204187211 */ /* 0x000fc600078c08ff */
[----:B------:R0:W-:Y:S01]  /*21820*/  @P2 STG.E.U16 [R26.64], R23 ;  /* 0x000000171a002986 */ /* 0x0001e2000c101506 */
[----:B---3--:R-:W-:Y:S02]  /*21830*/  ISETP.LT.AND P2, PT, R25, c[0x0][0x17c], !P0 ;  /* 0x00005f0019007a0c */ /* 0x008fe40004741270 */
[----:B------:R-:W-:Y:S02]  /*21840*/  LEA.HI.X.SX32 R25, R4, R3, 0x1, P6 ;  /* 0x0000000304197211 */ /* 0x000fe400030f0eff */
[----:B0-----:R-:W-:Y:S01]  /*21850*/  LEA R26, P6, R0, R2, 0x1 ;  /* 0x00000002001a7211 */ /* 0x001fe200078c08ff */
[----:B------:R-:W-:-:S03]  /*21860*/  IMAD R4, R29, 0x8, R0 ;  /* 0x000000081d047824 */ /* 0x000fc600078e0200 */
[----:B------:R-:W-:Y:S02]  /*21870*/  LEA.HI.X.SX32 R27, R0, R3, 0x1, P6 ;  /* 0x00000003001b7211 */ /* 0x000fe400030f0eff */
[----:B------:R-:W2:Y:S04]  /*21880*/  LDL.LU R0, [R1+0xd8] ;  /* 0x0000d80001007983 */ /* 0x000ea80000300800 */
[----:B------:R0:W-:Y:S04]  /*21890*/  @P5 STG.E.U16 [R24.64], R12 ;  /* 0x0000000c18005986 */ /* 0x0001e8000c101506 */
[----:B0-----:R-:W3:Y:S04]  /*218a0*/  LDL.LU R25, [R1+0xdc] ;  /* 0x0000dc0001197983 */ /* 0x001ee80000300800 */
[----:B------:R-:W4:Y:S01]  /*218b0*/  LDL.LU R28, [R1+0xf4] ;  /* 0x0000f400011c7983 */ /* 0x000f220000300800 */
[----:B------:R-:W-:-:S03]  /*218c0*/  LEA R24, P6, R4, R2, 0x1 ;  /* 0x0000000204187211 */ /* 0x000fc600078c08ff */
[----:B------:R0:W-:Y:S01]  /*218d0*/  @P4 STG.E.U16 [R26.64], R13 ;  /* 0x0000000d1a004986 */ /* 0x0001e2000c101506 */
[----:B------:R-:W-:Y:S02]  /*218e0*/  PRMT R6, R22, 0x7632, R6 ;  /* 0x0000763216067816 */ /* 0x000fe40000000006 */
[----:B------:R-:W-:Y:S02]  /*218f0*/  PRMT R12, R8, 0x7632, R12 ;  /* 0x00007632080c7816 */ /* 0x000fe4000000000c */
[----:B0-----:R-:W-:Y:S02]  /*21900*/  PRMT R13, R16, 0x7632, R13 ;  /* 0x00007632100d7816 */ /* 0x001fe4000000000d */
[----:B--2---:R-:W-:Y:S01]  /*21910*/  ISETP.LT.AND P5, PT, R0, c[0x0][0x17c], !P0 ;  /* 0x00005f0000007a0c */ /* 0x004fe200047a1270 */
[----:B------:R-:W-:Y:S01]  /*21920*/  IMAD R0, R29, 0x8, R4 ;  /* 0x000000081d007824 */ /* 0x000fe200078e0204 */
[----:B---3--:R-:W-:Y:S02]  /*21930*/  ISETP.LT.AND P4, PT, R25, c[0x0][0x17c], !P0 ;  /* 0x00005f0019007a0c */ /* 0x008fe40004781270 */
[----:B------:R-:W-:Y:S01]  /*21940*/  LEA.HI.X.SX32 R25, R4, R3, 0x1, P6 ;  /* 0x0000000304197211 */ /* 0x000fe200030f0eff */
[----:B------:R-:W-:Y:S01]  /*21950*/  IMAD R4, R29, 0x8, R0 ;  /* 0x000000081d047824 */ /* 0x000fe200078e0200 */
[----:B------:R-:W-:-:S03]  /*21960*/  LEA R26, P6, R0, R2, 0x1 ;  /* 0x00000002001a7211 */ /* 0x000fc600078c08ff */
[----:B------:R0:W-:Y:S01]  /*21970*/  @P3 STG.E.U16 [R24.64], R5 ;  /* 0x0000000518003986 */ /* 0x0001e2000c101506 */
[----:B------:R-:W-:Y:S01]  /*21980*/  LEA.HI.X.SX32 R27, R0, R3, 0x1, P6 ;  /* 0x00000003001b7211 */ /* 0x000fe200030f0eff */
[----:B------:R-:W-:-:S04]  /*21990*/  IMAD R0, R29, 0x8, R4 ;  /* 0x000000081d007824 */ /* 0x000fc800078e0204 */
[----:B------:R1:W-:Y:S01]  /*219a0*/  @P1 STG.E.U16 [R26.64], R6 ;  /* 0x000000061a001986 */ /* 0x0003e2000c101506 */
[----:B0-----:R-:W-:-:S04]  /*219b0*/  LEA R24, P6, R4, R2, 0x1 ;  /* 0x0000000204187211 */ /* 0x001fc800078c08ff */
[----:B------:R-:W-:Y:S01]  /*219c0*/  LEA.HI.X.SX32 R25, R4, R3, 0x1, P6 ;  /* 0x0000000304197211 */ /* 0x000fe200030f0eff */
[----:B------:R-:W-:Y:S01]  /*219d0*/  IMAD R4, R29, 0x8, R0 ;  /* 0x000000081d047824 */ /* 0x000fe200078e0200 */
[----:B-1----:R-:W-:-:S03]  /*219e0*/  LEA R26, P6, R0, R2, 0x1 ;  /* 0x00000002001a7211 */ /* 0x002fc600078c08ff */
[----:B------:R0:W-:Y:S01]  /*219f0*/  @P2 STG.E.U16 [R24.64], R12 ;  /* 0x0000000c18002986 */ /* 0x0001e2000c101506 */
[----:B------:R-:W-:Y:S02]  /*21a00*/  LEA.HI.X.SX32 R27, R0, R3, 0x1, P6 ;  /* 0x00000003001b7211 */ /* 0x000fe400030f0eff */
[----:B------:R-:W-:Y:S02]  /*21a10*/  PRMT R5, R15, 0x7632, R5 ;  /* 0x000076320f057816 */ /* 0x000fe40000000005 */
[----:B------:R-:W-:Y:S02]  /*21a20*/  ISETP.LT.AND P3, PT, R18, c[0x0][0x17c], !P0 ;  /* 0x00005f0012007a0c */ /* 0x000fe40004761270 */
[----:B------:R-:W2:Y:S01]  /*21a30*/  LDL.LU R18, [R1+0xf8] ;  /* 0x0000f80001127983 */ /* 0x000ea20000300800 */
[----:B0-----:R-:W-:-:S03]  /*21a40*/  LEA R24, P6, R4, R2, 0x1 ;  /* 0x0000000204187211 */ /* 0x001fc600078c08ff */
[----:B------:R-:W-:Y:S01]  /*21a50*/  @P5 STG.E.U16 [R26.64], R13 ;  /* 0x0000000d1a005986 */ /* 0x000fe2000c101506 */
[----:B------:R-:W-:-:S03]  /*21a60*/  LEA.HI.X.SX32 R25, R4, R3, 0x1, P6 ;  /* 0x0000000304197211 */ /* 0x000fc600030f0eff */
[----:B------:R-:W3:Y:S04]  /*21a70*/  LDL.LU R22, [R1+0xfc] ;  /* 0x0000fc0001167983 */ /* 0x000ee80000300800 */
[----:B------:R-:W-:Y:S01]  /*21a80*/  @P4 STG.E.U16 [R24.64], R5 ;  /* 0x0000000518004986 */ /* 0x000fe2000c101506 */
[----:B----4-:R-:W-:-:S03]  /*21a90*/  ISETP.LT.AND P4, PT, R28, c[0x0][0x17c], !P0 ;  /* 0x00005f001c007a0c */ /* 0x010fc60004781270 */
[----:B------:R-:W4:Y:S04]  /*21aa0*/  LDL.LU R16, [R1+0x100] ;  /* 0x0001000001107983 */ /* 0x000f280000300800 */
[----:B------:R-:W4:Y:S01]  /*21ab0*/  LDL.LU R28, [R1+0xe0] ;  /* 0x0000e000011c7983 */ /* 0x000f220000300800 */
[----:B------:R-:W-:Y:S01]  /*21ac0*/  IMAD R0, R29, 0x8, R4 ;  /* 0x000000081d007824 */ /* 0x000fe200078e0204 */
[----:B------:R-:W-:-:S03]  /*21ad0*/  ISETP.LT.AND P2, PT, R14, c[0x0][0x17c], !P0 ;  /* 0x00005f000e007a0c */ /* 0x000fc60004741270 */
[C---:B------:R-:W-:Y:S01]  /*21ae0*/  IMAD R4, R29.reuse, 0x8, R0 ;  /* 0x000000081d047824 */ /* 0x040fe200078e0200 */
[-C--:B------:R-:W-:Y:S02]  /*21af0*/  LEA R14, P6, R0, R2.reuse, 0x1 ;  /* 0x00000002000e7211 */ /* 0x080fe400078c08ff */
[----:B------:R-:W-:Y:S01]  /*21b00*/  ISETP.LT.AND P1, PT, R10, c[0x0][0x17c], !P0 ;  /* 0x00005f000a007a0c */ /* 0x000fe20004721270 */
[----:B------:R-:W-:Y:S01]  /*21b10*/  IMAD R6, R29, 0x8, R4 ;  /* 0x000000081d067824 */ /* 0x000fe200078e0204 */
[----:B------:R-:W-:Y:S02]  /*21b20*/  ISETP.LT.AND P5, PT, R20, c[0x0][0x17c], !P0 ;  /* 0x00005f0014007a0c */ /* 0x000fe400047a1270 */
[----:B------:R-:W-:Y:S02]  /*21b30*/  PRMT R7, R21, 0x7632, R7 ;  /* 0x0000763215077816 */ /* 0x000fe40000000007 */
[----:B------:R-:W-:Y:S02]  /*21b40*/  LEA.HI.X.SX32 R15, R0, R3, 0x1, P6 ;  /* 0x00000003000f7211 */ /* 0x000fe400030f0eff */
[----:B------:R-:W-:Y:S01]  /*21b50*/  LEA R20, P6, R4, R2, 0x1 ;  /* 0x0000000204147211 */ /* 0x000fe200078c08ff */
[----:B------:R-:W-:-:S02]  /*21b60*/  IMAD R0, R29, 0x8, R6 ;  /* 0x000000081d007824 */ /* 0x000fc400078e0206 */
[----:B------:R0:W-:Y:S01]  /*21b70*/  @P3 STG.E.U16 [R14.64], R7 ;  /* 0x000000070e003986 */ /* 0x0001e2000c101506 */
[-C--:B------:R-:W-:Y:S01]  /*21b80*/  LEA.HI.X.SX32 R21, R4, R3.reuse, 0x1, P6 ;  /* 0x0000000304157211 */ /* 0x080fe200030f0eff */
[----:B------:R-:W-:Y:S01]  /*21b90*/  IMAD R4, R29, 0x8, R0 ;  /* 0x000000081d047824 */ /* 0x000fe200078e0200 */
[----:B------:R-:W-:Y:S02]  /*21ba0*/  PRMT R19, R19, 0x7632, R19 ;  /* 0x0000763213137816 */ /* 0x000fe40000000013 */
[----:B------:R-:W-:Y:S02]  /*21bb0*/  PRMT R9, R9, 0x7632, R9 ;  /* 0x0000763209097816 */ /* 0x000fe40000000009 */
[CC--:B0-----:R-:W-:Y:S01]  /*21bc0*/  LEA R14, P6, R6.reuse, R2.reuse, 0x1 ;  /* 0x00000002060e7211 */ /* 0x0c1fe200078c08ff */
[----:B------:R-:W-:Y:S03]  /*21bd0*/  @P1 STG.E.U16 [R20.64], R19 ;  /* 0x0000001314001986 */ /* 0x000fe6000c101506 */
[----:B------:R-:W-:Y:S01]  /*21be0*/  LEA.HI.X.SX32 R15, R6, R3, 0x1, P6 ;  /* 0x00000003060f7211 */ /* 0x000fe200030f0eff */
[----:B------:R-:W-:Y:S01]  /*21bf0*/  IMAD R6, R29, 0x8, R4 ;  /* 0x000000081d067824 */ /* 0x000fe200078e0204 */
[----:B------:R-:W-:-:S03]  /*21c00*/  LEA R8, P1, R0, R2, 0x1 ;  /* 0x0000000200087211 */ /* 0x000fc600078208ff */
[C---:B------:R-:W-:Y:S01]  /*21c10*/  IMAD R10, R29.reuse, 0x8, R6 ;  /* 0x000000081d0a7824 */ /* 0x040fe200078e0206 */
[----:B------:R0:W-:Y:S02]  /*21c20*/  @P2 STG.E.U16 [R14.64], R9 ;  /* 0x000000090e002986 */ /* 0x0001e4000c101506 */
[----:B0-----:R-:W-:Y:S01]  /*21c30*/  LEA.HI.X.SX32 R9, R0, R3, 0x1, P1 ;  /* 0x0000000300097211 */ /* 0x001fe200008f0eff */
[----:B------:R-:W-:Y:S01]  /*21c40*/  IMAD R0, R29, 0x8, R10 ;  /* 0x000000081d007824 */ /* 0x000fe200078e020a */
[----:B------:R-:W-:-:S04]  /*21c50*/  LEA R14, P2, R4, R2, 0x1 ;  /* 0x00000002040e7211 */ /* 0x000fc800078408ff */
[----:B------:R-:W-:Y:S02]  /*21c60*/  LEA R24, P1, R0, R2, 0x1 ;  /* 0x0000000200187211 */ /* 0x000fe400078208ff */
[-C--:B------:R-:W-:Y:S02]  /*21c70*/  LEA.HI.X.SX32 R15, R4, R3.reuse, 0x1, P2 ;  /* 0x00000003040f7211 */ /* 0x080fe400010f0eff */
[----:B------:R-:W-:Y:S02]  /*21c80*/  LEA.HI.X.SX32 R25, R0, R3, 0x1, P1 ;  /* 0x0000000300197211 */ /* 0x000fe400008f0eff */
[----:B------:R-:W-:Y:S02]  /*21c90*/  PRMT R4, R17, 0x7632, R4 ;  /* 0x0000763211047816 */ /* 0x000fe40000000004 */
[----:B------:R-:W-:Y:S01]  /*21ca0*/  PRMT R7, R13, 0x7632, R7 ;  /* 0x000076320d077816 */ /* 0x000fe20000000007 */
[----:B------:R-:W-:Y:S01]  /*21cb0*/  IMAD R29, R29, 0x8, R0 ;  /* 0x000000081d1d7824 */ /* 0x000fe200078e0200 */
[----:B------:R-:W-:Y:S01]  /*21cc0*/  PRMT R5, R5, 0x7632, R5 ;  /* 0x0000763205057816 */ /* 0x000fe20000000005 */
[----:B------:R0:W-:Y:S01]  /*21cd0*/  @P5 STG.E.U16 [R8.64], R4 ;  /* 0x0000000408005986 */ /* 0x0001e2000c101506 */
[----:B------:R-:W-:-:S03]  /*21ce0*/  PRMT R12, R7, 0x7632, R12 ;  /* 0x00007632070c7816 */ /* 0x000fc6000000000c */
[----:B------:R0:W-:Y:S01]  /*21cf0*/  @P4 STG.E.U16 [R14.64], R7 ;  /* 0x000000070e004986 */ /* 0x0001e2000c101506 */
[----:B--2---:R-:W-:Y:S02]  /*21d00*/  ISETP.LT.AND P3, PT, R18, c[0x0][0x17c], !P0 ;  /* 0x00005f0012007a0c */ /* 0x004fe40004761270 */
[----:B------:R-:W-:-:S04]  /*21d10*/  LEA R18, P6, R6, R2, 0x1 ;  /* 0x0000000206127211 */ /* 0x000fc800078c08ff */
[-C--:B------:R-:W-:Y:S02]  /*21d20*/  LEA.HI.X.SX32 R19, R6, R3.reuse, 0x1, P6 ;  /* 0x0000000306137211 */ /* 0x080fe400030f0eff */
[----:B---3--:R-:W-:Y:S02]  /*21d30*/  ISETP.LT.AND P2, PT, R22, c[0x0][0x17c], !P0 ;  /* 0x00005f0016007a0c */ /* 0x008fe40004741270 */
[----:B------:R-:W-:Y:S02]  /*21d40*/  LEA R20, P6, R10, R2, 0x1 ;  /* 0x000000020a147211 */ /* 0x000fe400078c08ff */
[----:B----4-:R-:W-:Y:S02]  /*21d50*/  ISETP.LT.AND P1, PT, R16, c[0x0][0x17c], !P0 ;  /* 0x00005f0010007a0c */ /* 0x010fe40004721270 */
[----:B------:R-:W-:Y:S02]  /*21d60*/  ISETP.LT.AND P0, PT, R28, c[0x0][0x17c], !P0 ;  /* 0x00005f001c007a0c */ /* 0x000fe40004701270 */
[----:B------:R-:W-:-:S02]  /*21d70*/  LEA.HI.X.SX32 R21, R10, R3, 0x1, P6 ;  /* 0x000000030a157211 */ /* 0x000fc400030f0eff */
[----:B------:R-:W-:Y:S01]  /*21d80*/  PRMT R10, R11, 0x7632, R10 ;  /* 0x000076320b0a7816 */ /* 0x000fe2000000000a */
[----:B------:R0:W-:Y:S01]  /*21d90*/  @P3 STG.E.U16 [R18.64], R5 ;  /* 0x0000000512003986 */ /* 0x0001e2000c101506 */
[----:B------:R-:W-:-:S03]  /*21da0*/  LEA R2, P6, R29, R2, 0x1 ;  /* 0x000000021d027211 */ /* 0x000fc600078c08ff */
[----:B------:R0:W-:Y:S01]  /*21db0*/  @P2 STG.E.U16 [R20.64], R10 ;  /* 0x0000000a14002986 */ /* 0x0001e2000c101506 */
[----:B------:R-:W-:-:S03]  /*21dc0*/  LEA.HI.X.SX32 R3, R29, R3, 0x1, P6 ;  /* 0x000000031d037211 */ /* 0x000fc600030f0eff */
[----:B------:R0:W-:Y:S01]  /*21dd0*/  @P1 STG.E.U16 [R24.64], R12 ;  /* 0x0000000c18001986 */ /* 0x0001e2000c101506 */
[----:B------:R-:W-:Y:S05]  /*21de0*/  @!P0 EXIT ;  /* 0x000000000000894d */ /* 0x000fea0003800000 */
[----:B------:R-:W-:-:S05]  /*21df0*/  PRMT R23, R23, 0x7632, R23 ;  /* 0x0000763217177816 */ /* 0x000fca0000000017 */
[----:B------:R-:W-:Y:S01]  /*21e00*/  STG.E.U16 [R2.64], R23 ;  /* 0x0000001702007986 */ /* 0x000fe2000c101506 */
[----:B------:R-:W-:Y:S05]  /*21e10*/  EXIT ;  /* 0x000000000000794d */ /* 0x000fea0003800000 */
.L_x_3:
[----:B------:R-:W-:-:S00]  /*21e20*/  BRA `(.L_x_3) ;  /* 0xfffffff000007947 */ /* 0x000fc0000383ffff */
[----:B------:R-:W-:-:S00]  /*21e30*/  NOP ;  /* 0x0000000000007918 */ /* 0x000fc00000000000 */
        /* <DEDUP_REMOVED lines=12> */
.L_x_4:


//--------------------- .nv.shared.matmul_kernel  --------------------------
	.section	.nv.shared.matmul_kernel,"aw",@nobits
	.sectionflags	@""
	.align	16
